def matmul_kernel(
    a_ptr,
    b_ptr,
    c_ptr,
    M,
    N,
    K,
    stride_am,
    stride_ak,
    stride_bk,
    stride_bn,
    stride_cm,
    stride_cn,
    BLOCK_M: tl.constexpr,
    BLOCK_N: tl.constexpr,
    BLOCK_K: tl.constexpr,
    GROUP_M: tl.constexpr,
):
    pid = tl.program_id(axis=0)
    num_pid_m = tl.cdiv(M, BLOCK_M)
    num_pid_n = tl.cdiv(N, BLOCK_N)
    num_pid_in_group = GROUP_M * num_pid_n
    group_id = pid // num_pid_in_group
    first_pid_m = group_id * GROUP_M
    group_size_m = min(num_pid_m - first_pid_m, GROUP_M)
    pid_m = first_pid_m + ((pid % num_pid_in_group) % group_size_m)
    pid_n = (pid % num_pid_in_group) // group_size_m

    offs_am = (pid_m * BLOCK_M + tl.arange(0, BLOCK_M)) % M
    offs_bn = (pid_n * BLOCK_N + tl.arange(0, BLOCK_N)) % N
    offs_k = tl.arange(0, BLOCK_K)
    a_ptrs = a_ptr + offs_am[:, None] * stride_am + offs_k[None, :] * stride_ak
    b_ptrs = b_ptr + offs_k[:, None] * stride_bk + offs_bn[None, :] * stride_bn

    acc = tl.zeros((BLOCK_M, BLOCK_N), dtype=tl.float32)
    for kk in range(0, tl.cdiv(K, BLOCK_K)):
        a = tl.load(a_ptrs, mask=offs_k[None, :] < K - kk * BLOCK_K, other=0.0)
        b = tl.load(b_ptrs, mask=offs_k[:, None] < K - kk * BLOCK_K, other=0.0)
        acc = tl.dot(a, b, acc)
        a_ptrs += BLOCK_K * stride_ak
        b_ptrs += BLOCK_K * stride_bk

    c = acc.to(c_ptr.dtype.element_ty)
    offs_cm = pid_m * BLOCK_M + tl.arange(0, BLOCK_M)
    offs_cn = pid_n * BLOCK_N + tl.arange(0, BLOCK_N)
    c_ptrs = c_ptr + offs_cm[:, None] * stride_cm + offs_cn[None, :] * stride_cn
    mask = (offs_cm[:, None] < M) & (offs_cn[None, :] < N)
    tl.store(c_ptrs, c, mask=mask)

# config = {"BLOCK_K": 64, "BLOCK_M": 256, "BLOCK_N": 256, "GROUP_M": 8, "arch": "sm_100", "dtype": "fp8e5m2", "num_ctas": 1, "num_stages": 3, "num_warps": 4}
# arch = sm_100


// ===== COMPILED SASS (sm_100a) =====

	.target	sm_100a

	.elftype	@"ET_EXEC"


//--------------------- .note.nv.tkinfo           --------------------------
	.section	.note.nv.tkinfo,"",@"SHT_NOTE"
	.sectionflags	@"SHF_NOTE_NV_TKINFO"
	.tkinfo
        /*0018*/ 	.word	0x00000081
        /*0030*/ 	.string	""
        /*0030*/ 	.string	"ptxas-blackwell"
        /*0030*/ 	.string	"Cuda compilation tools, release 12.9, V12.9.86"
        /*0030*/ 	.string	"Build cuda_12.9.r12.9/compiler.36037853_0"
        /*0030*/ 	.string	"-v  -suppress-debug-info  -lineinfo  -arch sm_100a "



//--------------------- .note.nv.cuver            --------------------------
	.section	.note.nv.cuver,"",@"SHT_NOTE"
	.sectionflags	@"SHF_NOTE_NV_CUVER"
        /*0018*/ 	.short	0x0001
        /*001a*/ 	.short	0x0064
        /*001c*/ 	.short	0x0001
        /*001e*/ 	.short	0x0000
        /*0020*/ 	.short	0x0001
        /*0022*/ 	.short	0x0000


//--------------------- .nv.info                  --------------------------
	.section	.nv.info,"",@"SHT_CUDA_INFO"
	.align	4


	//----- nvinfo : EIATTR_REGCOUNT
	.align		4
        /*0000*/ 	.byte	0x04, 0x2f
        /*0002*/ 	.short	(.L_4 - .L_3)
	.align		4
.L_3:
        /*0004*/ 	.word	index@(matmul_kernel)
        /*0008*/ 	.word	0x00000060


	//----- nvinfo : EIATTR_FRAME_SIZE
	.align		4
.L_4:
        /*000c*/ 	.byte	0x04, 0x11
        /*000e*/ 	.short	(.L_6 - .L_5)
	.align		4
.L_5:
        /*0010*/ 	.word	index@($__internal_2_$__cuda_sm10x_tcgen05_guardrail_trap_unallocated_columns_being_dealloced)
        /*0014*/ 	.word	0x00001080


	//----- nvinfo : EIATTR_FRAME_SIZE
	.align		4
.L_6:
        /*0018*/ 	.byte	0x04, 0x11
        /*001a*/ 	.short	(.L_8 - .L_7)
	.align		4
.L_7:
        /*001c*/ 	.word	index@($__internal_1_$__cuda_sm10x_tcgen05_guardrail_trap_phase_invalid_during_alloc)
        /*0020*/ 	.word	0x00001080


	//----- nvinfo : EIATTR_FRAME_SIZE
	.align		4
.L_8:
        /*0024*/ 	.byte	0x04, 0x11
        /*0026*/ 	.short	(.L_10 - .L_9)
	.align		4
.L_9:
        /*0028*/ 	.word	index@($__internal_0_$__cuda_sm10x_tcgen05_guardrail_trap_col_being_dealloced_not_returned_by_alloc)
        /*002c*/ 	.word	0x00001080


	//----- nvinfo : EIATTR_FRAME_SIZE
	.align		4
.L_10:
        /*0030*/ 	.byte	0x04, 0x11
        /*0032*/ 	.short	(.L_12 - .L_11)
	.align		4
.L_11:
        /*0034*/ 	.word	index@(matmul_kernel)
        /*0038*/ 	.word	0x00001080


	//----- nvinfo : EIATTR_MIN_STACK_SIZE
	.align		4
.L_12:
        /*003c*/ 	.byte	0x04, 0x12
        /*003e*/ 	.short	(.L_14 - .L_13)
	.align		4
.L_13:
        /*0040*/ 	.word	index@(matmul_kernel)
        /*0044*/ 	.word	0x00001080
.L_14:


//--------------------- .nv.info.matmul_kernel    --------------------------
	.section	.nv.info.matmul_kernel,"",@"SHT_CUDA_INFO"
	.sectionflags	@""
	.align	4


	//----- nvinfo : EIATTR_CUDA_API_VERSION
	.align		4
        /*0000*/ 	.byte	0x04, 0x37
        /*0002*/ 	.short	(.L_16 - .L_15)
.L_15:
        /*0004*/ 	.word	0x00000081


	//----- nvinfo : EIATTR_KPARAM_INFO
	.align		4
.L_16:
        /*0008*/ 	.byte	0x04, 0x17
        /*000a*/ 	.short	(.L_18 - .L_17)
.L_17:
        /*000c*/ 	.word	0x00000000
        /*0010*/ 	.short	0x000d
        /*0012*/ 	.short	0x0048
        /*0014*/ 	.byte	0x00, 0xf4, 0x21, 0x00


	//----- nvinfo : EIATTR_KPARAM_INFO
	.align		4
.L_18:
        /*0018*/ 	.byte	0x04, 0x17
        /*001a*/ 	.short	(.L_20 - .L_19)
.L_19:
        /*001c*/ 	.word	0x00000000
        /*0020*/ 	.short	0x000c
        /*0022*/ 	.short	0x0040
        /*0024*/ 	.byte	0x00, 0xf4, 0x21, 0x00


	//----- nvinfo : EIATTR_KPARAM_INFO
	.align		4
.L_20:
        /*0028*/ 	.byte	0x04, 0x17
        /*002a*/ 	.short	(.L_22 - .L_21)
.L_21:
        /*002c*/ 	.word	0x00000000
        /*0030*/ 	.short	0x000b
        /*0032*/ 	.short	0x0038
        /*0034*/ 	.byte	0x00, 0xf0, 0x11, 0x00


	//----- nvinfo : EIATTR_KPARAM_INFO
	.align		4
.L_22:
        /*0038*/ 	.byte	0x04, 0x17
        /*003a*/ 	.short	(.L_24 - .L_23)
.L_23:
        /*003c*/ 	.word	0x00000000
        /*0040*/ 	.short	0x000a
        /*0042*/ 	.short	0x0034
        /*0044*/ 	.byte	0x00, 0xf0, 0x11, 0x00


	//----- nvinfo : EIATTR_KPARAM_INFO
	.align		4
.L_24:
        /*0048*/ 	.byte	0x04, 0x17
        /*004a*/ 	.short	(.L_26 - .L_25)
.L_25:
        /*004c*/ 	.word	0x00000000
        /*0050*/ 	.short	0x0009
        /*0052*/ 	.short	0x0030
        /*0054*/ 	.byte	0x00, 0xf0, 0x11, 0x00


	//----- nvinfo : EIATTR_KPARAM_INFO
	.align		4
.L_26:
        /*0058*/ 	.byte	0x04, 0x17
        /*005a*/ 	.short	(.L_28 - .L_27)
.L_27:
        /*005c*/ 	.word	0x00000000
        /*0060*/ 	.short	0x0008
        /*0062*/ 	.short	0x002c
        /*0064*/ 	.byte	0x00, 0xf0, 0x11, 0x00


	//----- nvinfo : EIATTR_KPARAM_INFO
	.align		4
.L_28:
        /*0068*/ 	.byte	0x04, 0x17
        /*006a*/ 	.short	(.L_30 - .L_29)
.L_29:
        /*006c*/ 	.word	0x00000000
        /*0070*/ 	.short	0x0007
        /*0072*/ 	.short	0x0028
        /*0074*/ 	.byte	0x00, 0xf0, 0x11, 0x00


	//----- nvinfo : EIATTR_KPARAM_INFO
	.align		4
.L_30:
        /*0078*/ 	.byte	0x04, 0x17
        /*007a*/ 	.short	(.L_32 - .L_31)
.L_31:
        /*007c*/ 	.word	0x00000000
        /*0080*/ 	.short	0x0006
        /*0082*/ 	.short	0x0024
        /*0084*/ 	.byte	0x00, 0xf0, 0x11, 0x00


	//----- nvinfo : EIATTR_KPARAM_INFO
	.align		4
.L_32:
        /*0088*/ 	.byte	0x04, 0x17
        /*008a*/ 	.short	(.L_34 - .L_33)
.L_33:
        /*008c*/ 	.word	0x00000000
        /*0090*/ 	.short	0x0005
        /*0092*/ 	.short	0x0020
        /*0094*/ 	.byte	0x00, 0xf0, 0x11, 0x00


	//----- nvinfo : EIATTR_KPARAM_INFO
	.align		4
.L_34:
        /*0098*/ 	.byte	0x04, 0x17
        /*009a*/ 	.short	(.L_36 - .L_35)
.L_35:
        /*009c*/ 	.word	0x00000000
        /*00a0*/ 	.short	0x0004
        /*00a2*/ 	.short	0x001c
        /*00a4*/ 	.byte	0x00, 0xf0, 0x11, 0x00


	//----- nvinfo : EIATTR_KPARAM_INFO
	.align		4
.L_36:
        /*00a8*/ 	.byte	0x04, 0x17
        /*00aa*/ 	.short	(.L_38 - .L_37)
.L_37:
        /*00ac*/ 	.word	0x00000000
        /*00b0*/ 	.short	0x0003
        /*00b2*/ 	.short	0x0018
        /*00b4*/ 	.byte	0x00, 0xf0, 0x11, 0x00


	//----- nvinfo : EIATTR_KPARAM_INFO
	.align		4
.L_38:
        /*00b8*/ 	.byte	0x04, 0x17
        /*00ba*/ 	.short	(.L_40 - .L_39)
.L_39:
        /*00bc*/ 	.word	0x00000000
        /*00c0*/ 	.short	0x0002
        /*00c2*/ 	.short	0x0010
        /*00c4*/ 	.byte	0x00, 0xf4, 0x21, 0x00


	//----- nvinfo : EIATTR_KPARAM_INFO
	.align		4
.L_40:
        /*00c8*/ 	.byte	0x04, 0x17
        /*00ca*/ 	.short	(.L_42 - .L_41)
.L_41:
        /*00cc*/ 	.word	0x00000000
        /*00d0*/ 	.short	0x0001
        /*00d2*/ 	.short	0x0008
        /*00d4*/ 	.byte	0x00, 0xf4, 0x21, 0x00


	//----- nvinfo : EIATTR_KPARAM_INFO
	.align		4
.L_42:
        /*00d8*/ 	.byte	0x04, 0x17
        /*00da*/ 	.short	(.L_44 - .L_43)
.L_43:
        /*00dc*/ 	.word	0x00000000
        /*00e0*/ 	.short	0x0000
        /*00e2*/ 	.short	0x0000
        /*00e4*/ 	.byte	0x00, 0xf4, 0x21, 0x00


	//----- nvinfo : EIATTR_AT_ENTRY_FRAGMENTS
	.align		4
.L_44:
        /*00e8*/ 	.byte	0x04, 0x4f
        /*00ea*/ 	.short	(.L_46 - .L_45)


	//   ....[0]....
.L_45:
        /*00ec*/ 	.word	0x00000004


	//----- nvinfo : EIATTR_RESERVED_SMEM_USED
	.align		4
.L_46:
        /*00f0*/ 	.byte	0x01, 0x41
	.zero		2


	//----- nvinfo : EIATTR_SPARSE_MMA_MASK
	.align		4
        /*00f4*/ 	.byte	0x03, 0x50
        /*00f6*/ 	.short	0x0000


	//----- nvinfo : EIATTR_TCGEN05_1CTA_USED
	.align		4
        /*00f8*/ 	.byte	0x01, 0x51
	.zero		2


	//----- nvinfo : EIATTR_MAXREG_COUNT
	.align		4
        /*00fc*/ 	.byte	0x03, 0x1b
        /*00fe*/ 	.short	0x00ff


	//----- nvinfo : EIATTR_NUM_BARRIERS
	.align		4
        /*0100*/ 	.byte	0x02, 0x4c
        /*0102*/ 	.byte	0x01
	.zero		1


	//----- nvinfo : EIATTR_ANNOTATIONS
	.align		4
        /*0104*/ 	.byte	0x04, 0x55
        /*0106*/ 	.short	(.L_48 - .L_47)


	//   ....[0]....
.L_47:
        /*0108*/ 	.word	0x00000001
        /*010c*/ 	.byte	0xf0, 0x03, 0x00, 0x00, 0x01, 0x00, 0x00, 0x00, 0x10, 0x04, 0x00, 0x00, 0x01, 0x00, 0x00, 0x00
        /* <DEDUP_REMOVED lines=2392> */
        /*969c*/ 	.byte	0x40, 0xf4, 0x03, 0x00


	//----- nvinfo : EIATTR_INT_WARP_WIDE_INSTR_OFFSETS
	.align		4
.L_48:
        /*96a0*/ 	.byte	0x04, 0x31
        /*96a2*/ 	.short	(.L_50 - .L_49)


	//   ....[0]....
.L_49:
        /*96a4*/ 	.word	0x00003900


	//   ....[1]....
        /*96a8*/ 	.word	0x00003910


	//   ....[2]....
        /*96ac*/ 	.word	0x00011590


	//   ....[3]....
        /*96b0*/ 	.word	0x0003f900


	//   ....[4]....
        /*96b4*/ 	.word	0x0003f950


	//----- nvinfo : EIATTR_COOP_GROUP_MASK_REGIDS
	.align		4
.L_50:
        /*96b8*/ 	.byte	0x04, 0x29
        /*96ba*/ 	.short	(.L_52 - .L_51)


	//   ....[0]....
.L_51:
        /*96bc*/ 	.word	0xffffffff


	//   ....[1]....
        /*96c0*/ 	.word	0xffffffff


	//   ....[2]....
        /*96c4*/ 	.word	0xffffffff


	//   ....[3]....
        /*96c8*/ 	.word	0xffffffff


	//----- nvinfo : EIATTR_COOP_GROUP_INSTR_OFFSETS
	.align		4
.L_52:
        /*96cc*/ 	.byte	0x04, 0x28
        /*96ce*/ 	.short	(.L_54 - .L_53)


	//   ....[0]....
.L_53:
        /*96d0*/ 	.word	0x00000070


	//   ....[1]....
        /*96d4*/ 	.word	0x00000330


	//   ....[2]....
        /*96d8*/ 	.word	0x0003f790


	//   ....[3]....
        /*96dc*/ 	.word	0x0003fa00


	//----- nvinfo : EIATTR_VRC_CTA_INIT_COUNT
	.align		4
.L_54:
        /*96e0*/ 	.byte	0x02, 0x4a
        /*96e2*/ 	.byte	0x80
	.zero		1


	//----- nvinfo : EIATTR_MBARRIER_INSTR_OFFSETS
	.align		4
        /*96e4*/ 	.byte	0x04, 0x39
        /*96e6*/ 	.short	(.L_56 - .L_55)


	//   ....[0]....
.L_55:
        /*96e8*/ 	.word	0x00004300
        /*96ec*/ 	.word	0x000000ff
        /*96f0*/ 	.word	0x00000000
        /*96f4*/ 	.short	0x0100
        /*96f6*/ 	.byte	0x0b
	.zero		1


	//   ....[1]....
        /*96f8*/ 	.word	0x00013ee0
        /*96fc*/ 	.word	0x000000ff
        /*9700*/ 	.word	0x00010008
        /*9704*/ 	.short	0x0100
        /*9706*/ 	.byte	0x0a
	.zero		1


	//   ....[2]....
        /*9708*/ 	.word	0x0001e920
        /*970c*/ 	.word	0x000000ff
        /*9710*/ 	.word	0x00000000
        /*9714*/ 	.short	0x010a
        /*9716*/ 	.byte	0x0b
	.zero		1


	//   ....[3]....
        /*9718*/ 	.word	0x00027970
        /*971c*/ 	.word	0x000000ff
        /*9720*/ 	.word	0x00000000
        /*9724*/ 	.short	0x010a
        /*9726*/ 	.byte	0x0b
	.zero		1


	//   ....[4]....
        /*9728*/ 	.word	0x00027ac0
        /*972c*/ 	.word	0x000000ff
        /*9730*/ 	.word	0x00010000
        /*9734*/ 	.short	0x0108
        /*9736*/ 	.byte	0x0a
	.zero		1


	//   ....[5]....
        /*9738*/ 	.word	0x00027c00
        /*973c*/ 	.word	0x000000ff
        /*9740*/ 	.word	0x00010008
        /*9744*/ 	.short	0x0108
        /*9746*/ 	.byte	0x0a
	.zero		1


	//   ....[6]....
        /*9748*/ 	.word	0x0003fa20
        /*974c*/ 	.word	0x000000ff
        /*9750*/ 	.word	0x00000000
        /*9754*/ 	.short	0x010a
        /*9756*/ 	.byte	0x0b
	.zero		1


	//   ....[7]....
        /*9758*/ 	.word	0x0003fa50
        /*975c*/ 	.word	0x000000ff
        /*9760*/ 	.word	0x00000000
        /*9764*/ 	.short	0x010a
        /*9766*/ 	.byte	0x0b
	.zero		1


	//----- nvinfo : EIATTR_NUM_MBARRIERS
	.align		4
.L_56:
        /*9768*/ 	.byte	0x03, 0x38
        /*976a*/ 	.short	0x0002


	//----- nvinfo : EIATTR_EXIT_INSTR_OFFSETS
	.align		4
        /*976c*/ 	.byte	0x04, 0x1c
        /*976e*/ 	.short	(.L_58 - .L_57)


	//   ....[0]....
.L_57:
        /*9770*/ 	.word	0x0003fa10


	//----- nvinfo : EIATTR_REQNTID
	.align		4
.L_58:
        /*9774*/ 	.byte	0x04, 0x10
        /*9776*/ 	.short	(.L_60 - .L_59)
.L_59:
        /*9778*/ 	.word	0x00000080
        /*977c*/ 	.word	0x00000001
        /*9780*/ 	.word	0x00000001


	//----- nvinfo : EIATTR_CRS_STACK_SIZE
	.align		4
.L_60:
        /*9784*/ 	.byte	0x04, 0x1e
        /*9786*/ 	.short	(.L_62 - .L_61)
.L_61:
        /*9788*/ 	.word	0x00000000


	//----- nvinfo : EIATTR_CBANK_PARAM_SIZE
	.align		4
.L_62:
        /*978c*/ 	.byte	0x03, 0x19
        /*978e*/ 	.short	0x0050


	//----- nvinfo : EIATTR_PARAM_CBANK
	.align		4
        /*9790*/ 	.byte	0x04, 0x0a
        /*9792*/ 	.short	(.L_64 - .L_63)
	.align		4
.L_63:
        /*9794*/ 	.word	index@(.nv.constant0.matmul_kernel)
        /*9798*/ 	.short	0x0380
        /*979a*/ 	.short	0x0050


	//----- nvinfo : EIATTR_SW_WAR
	.align		4
.L_64:
        /*979c*/ 	.byte	0x04, 0x36
        /*979e*/ 	.short	(.L_66 - .L_65)
.L_65:
        /*97a0*/ 	.word	0x00000008
.L_66:


//--------------------- .nv.compat                --------------------------
	.section	.nv.compat,"",@"SHT_CUDA_COMPAT_INFO"
	.align	4
        /*0000*/ 	.byte	0x02, 0x02, 0x02, 0x00, 0x02, 0x05, 0x05, 0x00, 0x02, 0x03, 0x00, 0x00, 0x02, 0x06, 0x01, 0x00


//--------------------- .nv.callgraph             --------------------------
	.section	.nv.callgraph,"",@"SHT_CUDA_CALLGRAPH"
	.align	4
	.sectionentsize	8
	.align		4
        /*0000*/ 	.word	0x00000000
	.align		4
        /*0004*/ 	.word	0xffffffff
	.align		4
        /*0008*/ 	.word	0x00000000
	.align		4
        /*000c*/ 	.word	0xfffffffe
	.align		4
        /*0010*/ 	.word	0x00000000
	.align		4
        /*0014*/ 	.word	0xfffffffd
	.align		4
        /*0018*/ 	.word	0x00000000
	.align		4
        /*001c*/ 	.word	0xfffffffc


//--------------------- .text.matmul_kernel       --------------------------
	.section	.text.matmul_kernel,"ax",@progbits
	.align	128
        .global         matmul_kernel
        .type           matmul_kernel,@function
        .size           matmul_kernel,(.L_x_20 - matmul_kernel)
        .other          matmul_kernel,@"STO_CUDA_ENTRY STV_DEFAULT"
matmul_kernel:
.text.matmul_kernel:
[----:B------:R-:W0:Y:S01]  /*0000*/  LDC R1, c[0x0][0x37c] ;  /* 0x0000df00ff017b82 */ /* 0x000e220000000800 */
[----:B------:R-:W1:Y:S01]  /*0010*/  S2R R0, SR_TID.X ;  /* 0x0000000000007919 */ /* 0x000e620000002100 */
[----:B0-----:R-:W-:Y:S01]  /*0020*/  VIADD R1, R1, 0xffffef80 ;  /* 0xffffef8001017836 */ /* 0x001fe20000000000 */
[----:B-1----:R-:W-:-:S13]  /*0030*/  ISETP.GE.U32.AND P0, PT, R0, 0x20, PT ;  /* 0x000000200000780c */ /* 0x002fda0003f06070 */
[----:B------:R-:W-:Y:S02]  /*0040*/  VOTEU.ANY UP0, P0 ;  /* 0x0000000000ff7886 */ /* 0x000fe40000000100 */
[----:B------:R-:W-:Y:S05]  /*0050*/  BRA.U UP0, `(.L_x_0) ;  /* 0x0000000100b87547 */ /* 0x000fea000b800000 */
[----:B------:R-:W0:Y:S01]  /*0060*/  S2UR UR6, SR_CgaCtaId ;  /* 0x00000000000679c3 */ /* 0x000e220000008800 */
[----:B------:R-:W-:Y:S01]  /*0070*/  NOP ;  /* 0x0000000000007918 */ /* 0x000fe20000000000 */
[----:B------:R-:W-:Y:S02]  /*0080*/  UMOV UR4, 0x40 ;  /* 0x0000004000047882 */ /* 0x000fe40000000000 */
[----:B0-----:R-:W-:-:S09]  /*0090*/  ULEA UR4, UR6, UR4, 0x18 ;  /* 0x0000000406047291 */ /* 0x001fd2000f8ec0ff */
[----:B------:R-:W0:Y:S01]  /*00a0*/  LDS.U8 R0, [UR4] ;  /* 0x00000004ff007984 */ /* 0x000e220008000000 */
[----:B------:R-:W-:Y:S02]  /*00b0*/  UMOV UR4, 0x400 ;  /* 0x0000040000047882 */ /* 0x000fe40000000000 */
[----:B------:R-:W-:Y:S01]  /*00c0*/  ULEA UR4, UR6, UR4, 0x18 ;  /* 0x0000000406047291 */ /* 0x000fe2000f8ec0ff */
[----:B0-----:R-:W-:-:S13]  /*00d0*/  ISETP.NE.AND P0, PT, R0, RZ, PT ;  /* 0x000000ff0000720c */ /* 0x001fda0003f05270 */
[----:B------:R-:W-:Y:S05]  /*00e0*/  @P0 BRA `(.L_x_1) ;  /* 0x00000000007c0947 */ /* 0x000fea0003800000 */
[----:B------:R-:W-:-:S13]  /*00f0*/  ELECT P0, URZ, PT ;  /* 0x0000000000ff782f */ /* 0x000fda0003800000 */
[----:B------:R-:W-:Y:S05]  /*0100*/  @!P0 BRA `(.L_x_2) ;  /* 0x0000000000848947 */ /* 0x000fea0003800000 */
[----:B------:R-:W-:Y:S01]  /*0110*/  UMOV UR5, 0x10 ;  /* 0x0000001000057882 */ /* 0x000fe20000000000 */
[----:B------:R-:W-:Y:S02]  /*0120*/  IMAD.MOV.U32 R4, RZ, RZ, 0x1 ;  /* 0x00000001ff047424 */ /* 0x000fe400078e00ff */
[----:B------:R-:W-:Y:S02]  /*0130*/  IMAD.MOV.U32 R5, RZ, RZ, 0xffff ;  /* 0x0000ffffff057424 */ /* 0x000fe400078e00ff */
[----:B------:R-:W-:Y:S04]  /*0140*/  DEPBAR.LE SB0, 0x36 ;  /* 0x00008d800000791a */ /* 0x000fe80000000000 */
[----:B------:R-:W0:Y:S02]  /*0150*/  UTCATOMSWS.FIND_AND_SET.ALIGN UP1, UR5, UR5 ;  /* 0x00000005000575e3 */ /* 0x000e240008020800 */
[----:B0-----:R-:W-:-:S04]  /*0160*/  PLOP3.LUT P0, PT, PT, PT, UP1, 0x80, 0x8 ;  /* 0x000000000008781c */ /* 0x001fc80003f0f018 */
[----:B------:R-:W-:-:S04]  /*0170*/  SEL R0, RZ, 0xffffffff, !P0 ;  /* 0xffffffffff007807 */ /* 0x000fc80004000000 */
[----:B------:R-:W-:Y:S01]  /*0180*/  ISETP.NE.AND P0, PT, R0, RZ, PT ;  /* 0x000000ff0000720c */ /* 0x000fe20003f05270 */
[----:B------:R-:W-:-:S12]  /*0190*/  IMAD.U32 R0, RZ, RZ, UR5 ;  /* 0x00000005ff007e24 */ /* 0x000fd8000f8e00ff */
[----:B------:R-:W-:Y:S05]  /*01a0*/  @P0 BRA `(.L_x_3) ;  /* 0x0000000000240947 */ /* 0x000fea0003800000 */
.L_x_4:
[----:B------:R-:W-:Y:S05]  /*01b0*/  NANOSLEEP 0x64 ;  /* 0x000000640000795d */ /* 0x000fea0003800000 */
[----:B------:R-:W-:-:S05]  /*01c0*/  UMOV UR5, 0x10 ;  /* 0x0000001000057882 */ /* 0x000fca0000000000 */
[----:B------:R-:W-:Y:S04]  /*01d0*/  DEPBAR.LE SB0, 0x36 ;  /* 0x00008d800000791a */ /* 0x000fe80000000000 */
[----:B------:R-:W0:Y:S02]  /*01e0*/  UTCATOMSWS.FIND_AND_SET.ALIGN UP1, UR5, UR5 ;  /* 0x00000005000575e3 */ /* 0x000e240008020800 */
[----:B0-----:R-:W-:-:S04]  /*01f0*/  PLOP3.LUT P0, PT, PT, PT, UP1, 0x80, 0x8 ;  /* 0x000000000008781c */ /* 0x001fc80003f0f018 */
[----:B------:R-:W-:-:S04]  /*0200*/  SEL R0, RZ, 0xffffffff, !P0 ;  /* 0xffffffffff007807 */ /* 0x000fc80004000000 */
[----:B------:R-:W-:Y:S01]  /*0210*/  ISETP.NE.AND P0, PT, R0, RZ, PT ;  /* 0x000000ff0000720c */ /* 0x000fe20003f05270 */
[----:B------:R-:W-:-:S12]  /*0220*/  IMAD.U32 R0, RZ, RZ, UR5 ;  /* 0x00000005ff007e24 */ /* 0x000fd8000f8e00ff */
[----:B------:R-:W-:Y:S05]  /*0230*/  @!P0 BRA `(.L_x_4) ;  /* 0xfffffffc00dc8947 */ /* 0x000fea000383ffff */
.L_x_3:
[C---:B------:R-:W-:Y:S01]  /*0240*/  VIADD R3, R0.reuse, 0x10 ;  /* 0x0000001000037836 */ /* 0x040fe20000000000 */
[----:B------:R-:W-:Y:S01]  /*0250*/  UMOV UR5, 0x50 ;  /* 0x0000005000057882 */ /* 0x000fe20000000000 */
[----:B------:R-:W-:Y:S01]  /*0260*/  SHF.L.U32 R2, R5, R0, RZ ;  /* 0x0000000005027219 */ /* 0x000fe200000006ff */
[----:B------:R-:W-:Y:S01]  /*0270*/  ULEA UR5, UR6, UR5, 0x18 ;  /* 0x0000000506057291 */ /* 0x000fe2000f8ec0ff */
[----:B------:R-:W-:Y:S01]  /*0280*/  IMAD.SHL.U32 R0, R0, 0x20, RZ ;  /* 0x0000002000007824 */ /* 0x000fe200078e00ff */
[----:B------:R-:W-:-:S04]  /*0290*/  SHF.L.U32 R3, R4, R3, RZ ;  /* 0x0000000304037219 */ /* 0x000fc800000006ff */
[----:B------:R-:W-:-:S05]  /*02a0*/  LOP3.LUT R2, R3, R2, RZ, 0xfc, !PT ;  /* 0x0000000203027212 */ /* 0x000fca00078efcff */
[----:B------:R0:W-:Y:S04]  /*02b0*/  ATOMS.OR RZ, [UR5], R2 ;  /* 0x00000002ffff798c */ /* 0x0001e8000b000005 */
[----:B------:R0:W-:Y:S01]  /*02c0*/  STS [UR4], R0 ;  /* 0x00000000ff007988 */ /* 0x0001e20008000804 */
[----:B------:R-:W-:Y:S05]  /*02d0*/  BRA `(.L_x_2) ;  /* 0x0000000000107947 */ /* 0x000fea0003800000 */
.L_x_1:
[----:B------:R-:W-:Y:S01]  /*02e0*/  IMAD.MOV.U32 R0, RZ, RZ, -0x1 ;  /* 0xffffffffff007424 */ /* 0x000fe200078e00ff */
[----:B------:R-:W-:-:S04]  /*02f0*/  MOV R2, 0x320 ;  /* 0x0000032000027802 */ /* 0x000fc80000000f00 */
[----:B------:R0:W-:Y:S03]  /*0300*/  STS [UR4], R0 ;  /* 0x00000000ff007988 */ /* 0x0001e60008000804 */
[----:B0-----:R-:W-:Y:S05]  /*0310*/  CALL.REL.NOINC `($__internal_1_$__cuda_sm10x_tcgen05_guardrail_trap_phase_invalid_during_alloc) ;  /* 0x000003f400e47944 */ /* 0x001fea0003c00000 */
.L_x_2:
[----:B------:R-:W-:Y:S05]  /*0320*/  WARPSYNC.ALL ;  /* 0x0000000000007948 */ /* 0x000fea0003800000 */
[----:B------:R-:W-:Y:S01]  /*0330*/  NOP ;  /* 0x0000000000007918 */ /* 0x000fe20000000000 */
.L_x_0:
[----:B------:R-:W1:Y:S01]  /*0340*/  LDC.64 R12, c[0x0][0x398] ;  /* 0x0000e600ff0c7b82 */ /* 0x000e620000000a00 */
[----:B------:R-:W2:Y:S01]  /*0350*/  S2R R9, SR_CTAID.X ;  /* 0x0000000000097919 */ /* 0x000ea20000002500 */
[----:B------:R-:W-:Y:S01]  /*0360*/  UMOV UR10, 0x400 ;  /* 0x00000400000a7882 */ /* 0x000fe20000000000 */
[----:B------:R-:W3:Y:S01]  /*0370*/  LDCU UR20, c[0x0][0x3a4] ;  /* 0x00007480ff1477ac */ /* 0x000ee20008000800 */
[----:B------:R-:W4:Y:S04]  /*0380*/  S2R R19, SR_TID.X ;  /* 0x0000000000137919 */ /* 0x000f280000002100 */
[----:B------:R-:W0:Y:S08]  /*0390*/  S2UR UR5, SR_CgaCtaId ;  /* 0x00000000000579c3 */ /* 0x000e300000008800 */
[----:B------:R-:W-:Y:S06]  /*03a0*/  BAR.SYNC.DEFER_BLOCKING 0x0 ;  /* 0x0000000000007b1d */ /* 0x000fec0000010000 */
[----:B------:R-:W0:Y:S01]  /*03b0*/  LDCU.64 UR24, c[0x0][0x358] ;  /* 0x00006b00ff1877ac */ /* 0x000e220008000a00 */
[----:B------:R-:W0:Y:S01]  /*03c0*/  LDCU.64 UR12, c[0x0][0x3a8] ;  /* 0x00007500ff0c77ac */ /* 0x000e220008000a00 */
[----:B------:R-:W0:Y:S02]  /*03d0*/  LDCU.128 UR16, c[0x0][0x380] ;  /* 0x00007000ff1077ac */ /* 0x000e240008000c00 */
[----:B01----:R-:W-:Y:S01]  /*03e0*/  VIADD R0, R13, 0xff ;  /* 0x000000ff0d007836 */ /* 0x003fe20000000000 */
[----:B------:R-:W-:Y:S04]  /*03f0*/  STL [R1+0xcf0], R13 ;  /* 0x000cf00d01007387 */ /* 0x000fe80000100800 */
[----:B------:R-:W-:Y:S01]  /*0400*/  SHF.R.S32.HI R3, RZ, 0x1f, R0 ;  /* 0x0000001fff037819 */ /* 0x000fe20000011400 */
[----:B------:R-:W-:Y:S01]  /*0410*/  STL [R1+0xcf4], R12 ;  /* 0x000cf40c01007387 */ /* 0x000fe20000100800 */
[----:B------:R-:W-:-:S02]  /*0420*/  ULEA UR10, UR5, UR10, 0x18 ;  /* 0x0000000a050a7291 */ /* 0x000fc4000f8ec0ff */
[----:B------:R-:W-:Y:S02]  /*0430*/  LEA.HI R3, R3, R0, RZ, 0x8 ;  /* 0x0000000003037211 */ /* 0x000fe400078f40ff */
[----:B--2---:R-:W-:Y:S02]  /*0440*/  IABS R8, R9 ;  /* 0x0000000900087213 */ /* 0x004fe40000000000 */
[----:B------:R-:W-:-:S05]  /*0450*/  SHF.R.S32.HI R3, RZ, 0x8, R3 ;  /* 0x00000008ff037819 */ /* 0x000fca0000011403 */
[----:B------:R-:W-:-:S05]  /*0460*/  IMAD.SHL.U32 R4, R3, 0x8, RZ ;  /* 0x0000000803047824 */ /* 0x000fca00078e00ff */
[-C--:B------:R-:W-:Y:S02]  /*0470*/  IABS R5, R4.reuse ;  /* 0x0000000400057213 */ /* 0x080fe40000000000 */
[----:B------:R-:W-:Y:S02]  /*0480*/  IABS R10, R4 ;  /* 0x00000004000a7213 */ /* 0x000fe40000000000 */
[----:B------:R-:W0:Y:S08]  /*0490*/  I2F.RP R0, R5 ;  /* 0x0000000500007306 */ /* 0x000e300000209400 */
[----:B0-----:R-:W0:Y:S02]  /*04a0*/  MUFU.RCP R0, R0 ;  /* 0x0000000000007308 */ /* 0x001e240000001000 */
[----:B0-----:R-:W-:-:S02]  /*04b0*/  VIADD R2, R0, 0xffffffe ;  /* 0x0ffffffe00027836 */ /* 0x001fc40000000000 */
[----:B------:R-:W-:-:S04]  /*04c0*/  IMAD.MOV R0, RZ, RZ, -R10 ;  /* 0x000000ffff007224 */ /* 0x000fc800078e0a0a */
[----:B------:R0:W1:Y:S01]  /*04d0*/  F2I.FTZ.U32.TRUNC.NTZ R3, R2 ;  /* 0x0000000200037305 */ /* 0x000062000021f000 */
[----:B------:R-:W2:Y:S01]  /*04e0*/  LDS R10, [UR10] ;  /* 0x0000000aff0a7984 */ /* 0x000ea20008000800 */
[----:B0-----:R-:W-:Y:S02]  /*04f0*/  IMAD.MOV.U32 R2, RZ, RZ, RZ ;  /* 0x000000ffff027224 */ /* 0x001fe400078e00ff */
[----:B-1----:R-:W-:-:S04]  /*0500*/  IMAD.MOV R6, RZ, RZ, -R3 ;  /* 0x000000ffff067224 */ /* 0x002fc800078e0a03 */
[----:B------:R-:W-:Y:S02]  /*0510*/  IMAD R7, R6, R5, RZ ;  /* 0x0000000506077224 */ /* 0x000fe400078e02ff */
[----:B------:R-:W-:Y:S02]  /*0520*/  IMAD.MOV.U32 R6, RZ, RZ, R8 ;  /* 0x000000ffff067224 */ /* 0x000fe400078e0008 */
[----:B------:R-:W-:-:S06]  /*0530*/  IMAD.HI.U32 R3, R3, R7, R2 ;  /* 0x0000000703037227 */ /* 0x000fcc00078e0002 */
[----:B------:R-:W-:-:S04]  /*0540*/  IMAD.HI.U32 R3, R3, R6, RZ ;  /* 0x0000000603037227 */ /* 0x000fc800078e00ff */
[----:B------:R-:W-:Y:S01]  /*0550*/  IMAD R0, R3, R0, R6 ;  /* 0x0000000003007224 */ /* 0x000fe200078e0206 */
[----:B------:R-:W-:Y:S04]  /*0560*/  BAR.SYNC.DEFER_BLOCKING 0x0 ;  /* 0x0000000000007b1d */ /* 0x000fe80000010000 */
[----:B------:R-:W-:Y:S02]  /*0570*/  ISETP.GT.U32.AND P1, PT, R5, R0, PT ;  /* 0x000000000500720c */ /* 0x000fe40003f24070 */
[----:B--2---:R-:W-:-:S11]  /*0580*/  R2UR UR8, R10 ;  /* 0x000000000a0872ca */ /* 0x004fd600000e0000 */
[----:B------:R-:W-:Y:S02]  /*0590*/  @!P1 IMAD.IADD R0, R0, 0x1, -R5 ;  /* 0x0000000100009824 */ /* 0x000fe400078e0a05 */
[----:B------:R-:W-:Y:S01]  /*05a0*/  @!P1 VIADD R3, R3, 0x1 ;  /* 0x0000000103039836 */ /* 0x000fe20000000000 */
[----:B------:R-:W-:Y:S02]  /*05b0*/  ISETP.NE.AND P1, PT, R4, RZ, PT ;  /* 0x000000ff0400720c */ /* 0x000fe40003f25270 */
[----:B------:R-:W-:Y:S02]  /*05c0*/  ISETP.GE.U32.AND P0, PT, R0, R5, PT ;  /* 0x000000050000720c */ /* 0x000fe40003f06070 */
[----:B------:R-:W-:Y:S02]  /*05d0*/  LOP3.LUT R0, R9, R4, RZ, 0x3c, !PT ;  /* 0x0000000409007212 */ /* 0x000fe400078e3cff */
[----:B------:R-:W-:Y:S02]  /*05e0*/  IABS R5, R13 ;  /* 0x0000000d00057213 */ /* 0x000fe40000000000 */
[----:B------:R-:W-:Y:S01]  /*05f0*/  ISETP.GE.AND P2, PT, R0, RZ, PT ;  /* 0x000000ff0000720c */ /* 0x000fe20003f46270 */
[----:B------:R-:W-:-:S06]  /*0600*/  VIADD R0, R12, 0xff ;  /* 0x000000ff0c007836 */ /* 0x000fcc0000000000 */
[----:B------:R-:W-:-:S04]  /*0610*/  @P0 VIADD R3, R3, 0x1 ;  /* 0x0000000103030836 */ /* 0x000fc80000000000 */
[----:B------:R-:W-:Y:S01]  /*0620*/  IMAD.MOV.U32 R2, RZ, RZ, R3 ;  /* 0x000000ffff027224 */ /* 0x000fe200078e0003 */
[----:B------:R-:W-:-:S03]  /*0630*/  SHF.R.S32.HI R3, RZ, 0x1f, R0 ;  /* 0x0000001fff037819 */ /* 0x000fc60000011400 */
[----:B------:R-:W-:Y:S01]  /*0640*/  @!P2 IMAD.MOV R2, RZ, RZ, -R2 ;  /* 0x000000ffff02a224 */ /* 0x000fe200078e0a02 */
[----:B------:R-:W-:Y:S02]  /*0650*/  @!P1 LOP3.LUT R2, RZ, R4, RZ, 0x33, !PT ;  /* 0x00000004ff029212 */ /* 0x000fe400078e33ff */
[----:B------:R-:W-:-:S03]  /*0660*/  LEA.HI R3, R3, R0, RZ, 0x8 ;  /* 0x0000000003037211 */ /* 0x000fc600078f40ff */
[----:B------:R-:W-:Y:S02]  /*0670*/  IMAD.SHL.U32 R22, R2, 0x8, RZ ;  /* 0x0000000802167824 */ /* 0x000fe400078e00ff */
[----:B------:R-:W-:-:S03]  /*0680*/  IMAD.MOV R2, RZ, RZ, -R2 ;  /* 0x000000ffff027224 */ /* 0x000fc600078e0a02 */
[----:B------:R-:W-:Y:S01]  /*0690*/  LEA.HI.SX32 R3, R3, -R22, 0x18 ;  /* 0x8000001603037211 */ /* 0x000fe200078fc2ff */
[----:B------:R-:W-:Y:S02]  /*06a0*/  IMAD R17, R4, R2, R9 ;  /* 0x0000000204117224 */ /* 0x000fe400078e0209 */
[----:B------:R-:W0:Y:S01]  /*06b0*/  I2F.RP R4, R5 ;  /* 0x0000000500047306 */ /* 0x000e220000209400 */
[----:B------:R-:W-:Y:S02]  /*06c0*/  VIMNMX R24, PT, PT, R3, 0x8, PT ;  /* 0x0000000803187848 */ /* 0x000fe40003fe0100 */
[----:B------:R-:W-:Y:S02]  /*06d0*/  IABS R3, R12 ;  /* 0x0000000c00037213 */ /* 0x000fe40000000000 */
[----:B------:R-:W-:-:S03]  /*06e0*/  IABS R11, R24 ;  /* 0x00000018000b7213 */ /* 0x000fc60000000000 */
[----:B------:R-:W-:Y:S08]  /*06f0*/  I2F.RP R2, R3 ;  /* 0x0000000300027306 */ /* 0x000ff00000209400 */
[----:B------:R-:W1:Y:S08]  /*0700*/  I2F.RP R0, R11 ;  /* 0x0000000b00007306 */ /* 0x000e700000209400 */
[----:B0-----:R-:W-:Y:S08]  /*0710*/  MUFU.RCP R4, R4 ;  /* 0x0000000400047308 */ /* 0x001ff00000001000 */
[----:B-1----:R-:W0:Y:S08]  /*0720*/  MUFU.RCP R0, R0 ;  /* 0x0000000000007308 */ /* 0x002e300000001000 */
[----:B------:R-:W-:Y:S01]  /*0730*/  MUFU.RCP R2, R2 ;  /* 0x0000000200027308 */ /* 0x000fe20000001000 */
[----:B0-----:R-:W-:Y:S01]  /*0740*/  VIADD R6, R0, 0xffffffe ;  /* 0x0ffffffe00067836 */ /* 0x001fe20000000000 */
[----:B------:R-:W-:-:S06]  /*0750*/  IABS R0, R17 ;  /* 0x0000001100007213 */ /* 0x000fcc0000000000 */
[----:B------:R0:W1:Y:S02]  /*0760*/  F2I.FTZ.U32.TRUNC.NTZ R7, R6 ;  /* 0x0000000600077305 */ /* 0x000064000021f000 */
[----:B0-----:R-:W-:Y:S02]  /*0770*/  IMAD.MOV.U32 R6, RZ, RZ, RZ ;  /* 0x000000ffff067224 */ /* 0x001fe400078e00ff */
[----:B-1----:R-:W-:-:S04]  /*0780*/  IMAD.MOV R8, RZ, RZ, -R7 ;  /* 0x000000ffff087224 */ /* 0x002fc800078e0a07 */
[----:B------:R-:W-:Y:S01]  /*0790*/  IMAD R9, R8, R11, RZ ;  /* 0x0000000b08097224 */ /* 0x000fe200078e02ff */
[----:B------:R-:W-:-:S03]  /*07a0*/  IABS R8, R24 ;  /* 0x0000001800087213 */ /* 0x000fc60000000000 */
[----:B------:R-:W-:-:S04]  /*07b0*/  IMAD.HI.U32 R6, R7, R9, R6 ;  /* 0x0000000907067227 */ /* 0x000fc800078e0006 */
[----:B------:R-:W-:Y:S02]  /*07c0*/  IMAD.MOV.U32 R7, RZ, RZ, R0 ;  /* 0x000000ffff077224 */ /* 0x000fe400078e0000 */
[----:B------:R-:W-:Y:S02]  /*07d0*/  IMAD.MOV R0, RZ, RZ, -R8 ;  /* 0x000000ffff007224 */ /* 0x000fe400078e0a08 */
[----:B------:R-:W-:-:S04]  /*07e0*/  IMAD.HI.U32 R6, R6, R7, RZ ;  /* 0x0000000706067227 */ /* 0x000fc800078e00ff */
[----:B------:R-:W-:Y:S02]  /*07f0*/  IMAD R0, R6, R0, R7 ;  /* 0x0000000006007224 */ /* 0x000fe400078e0207 */
[----:B------:R-:W-:Y:S02]  /*0800*/  VIADD R7, R4, 0xffffffe ;  /* 0x0ffffffe04077836 */ /* 0x000fe40000000000 */
[----:B------:R-:W-:Y:S01]  /*0810*/  VIADD R8, R2, 0xffffffe ;  /* 0x0ffffffe02087836 */ /* 0x000fe20000000000 */
[----:B------:R-:W-:-:S03]  /*0820*/  ISETP.GT.U32.AND P1, PT, R11, R0, PT ;  /* 0x000000000b00720c */ /* 0x000fc60003f24070 */
[----:B------:R-:W0:Y:S08]  /*0830*/  F2I.FTZ.U32.TRUNC.NTZ R7, R7 ;  /* 0x0000000700077305 */ /* 0x000e30000021f000 */
[----:B------:R1:W2:Y:S02]  /*0840*/  F2I.FTZ.U32.TRUNC.NTZ R9, R8 ;  /* 0x0000000800097305 */ /* 0x0002a4000021f000 */
[----:B------:R-:W-:-:S02]  /*0850*/  @!P1 IMAD.IADD R0, R0, 0x1, -R11 ;  /* 0x0000000100009824 */ /* 0x000fc400078e0a0b */
[----:B------:R-:W-:Y:S01]  /*0860*/  @!P1 VIADD R6, R6, 0x1 ;  /* 0x0000000106069836 */ /* 0x000fe20000000000 */
[----:B------:R-:W-:Y:S02]  /*0870*/  ISETP.NE.AND P1, PT, R24, RZ, PT ;  /* 0x000000ff1800720c */ /* 0x000fe40003f25270 */
[----:B------:R-:W-:Y:S01]  /*0880*/  ISETP.GE.U32.AND P0, PT, R0, R11, PT ;  /* 0x0000000b0000720c */ /* 0x000fe20003f06070 */
[----:B0-----:R-:W-:Y:S01]  /*0890*/  IMAD.MOV R2, RZ, RZ, -R7 ;  /* 0x000000ffff027224 */ /* 0x001fe200078e0a07 */
[----:B------:R-:W-:Y:S01]  /*08a0*/  LOP3.LUT R0, R17, R24, RZ, 0x3c, !PT ;  /* 0x0000001811007212 */ /* 0x000fe200078e3cff */
[----:B-1----:R-:W-:Y:S01]  /*08b0*/  IMAD.MOV.U32 R8, RZ, RZ, RZ ;  /* 0x000000ffff087224 */ /* 0x002fe200078e00ff */
[--C-:B----4-:R-:W-:Y:S01]  /*08c0*/  SHF.R.U32.HI R11, RZ, 0x6, R19.reuse ;  /* 0x00000006ff0b7819 */ /* 0x110fe20000011613 */
[----:B------:R-:W-:Y:S01]  /*08d0*/  IMAD R15, R2, R5, RZ ;  /* 0x00000005020f7224 */ /* 0x000fe200078e02ff */
[----:B------:R-:W-:Y:S02]  /*08e0*/  ISETP.GE.AND P2, PT, R0, RZ, PT ;  /* 0x000000ff0000720c */ /* 0x000fe40003f46270 */
[----:B------:R-:W-:-:S02]  /*08f0*/  SHF.R.U32.HI R0, RZ, 0x5, R19 ;  /* 0x00000005ff007819 */ /* 0x000fc40000011613 */
[----:B------:R-:W-:Y:S02]  /*0900*/  SGXT.U32 R11, R11, 0x1 ;  /* 0x000000010b0b781a */ /* 0x000fe40000000000 */
[----:B------:R-:W-:Y:S01]  /*0910*/  R2UR UR7, R0 ;  /* 0x00000000000772ca */ /* 0x000fe200000e0000 */
[----:B------:R-:W-:Y:S02]  /*0920*/  @P0 VIADD R6, R6, 0x1 ;  /* 0x0000000106060836 */ /* 0x000fe40000000000 */
[----:B--2---:R-:W-:Y:S02]  /*0930*/  IMAD.MOV R0, RZ, RZ, -R9 ;  /* 0x000000ffff007224 */ /* 0x004fe400078e0a09 */
[----:B------:R-:W-:Y:S02]  /*0940*/  IMAD.MOV.U32 R69, RZ, RZ, R6 ;  /* 0x000000ffff457224 */ /* 0x000fe400078e0006 */
[----:B------:R-:W-:Y:S02]  /*0950*/  IMAD.MOV.U32 R6, RZ, RZ, RZ ;  /* 0x000000ffff067224 */ /* 0x000fe400078e00ff */
[----:B------:R-:W-:Y:S01]  /*0960*/  @!P2 IMAD.MOV R69, RZ, RZ, -R69 ;  /* 0x000000ffff45a224 */ /* 0x000fe200078e0a45 */
[----:B------:R-:W-:Y:S01]  /*0970*/  @!P1 LOP3.LUT R69, RZ, R24, RZ, 0x33, !PT ;  /* 0x00000018ff459212 */ /* 0x000fe200078e33ff */
[----:B------:R-:W-:-:S04]  /*0980*/  IMAD.HI.U32 R7, R7, R15, R6 ;  /* 0x0000000f07077227 */ /* 0x000fc800078e0006 */
[----:B------:R-:W-:Y:S02]  /*0990*/  IMAD.SHL.U32 R68, R69, 0x100, RZ ;  /* 0x0000010045447824 */ /* 0x000fe400078e00ff */
[----:B------:R-:W-:Y:S02]  /*09a0*/  IMAD R15, R0, R3, RZ ;  /* 0x00000003000f7224 */ /* 0x000fe400078e02ff */
[----:B------:R-:W-:Y:S01]  /*09b0*/  IMAD.MOV R69, RZ, RZ, -R69 ;  /* 0x000000ffff457224 */ /* 0x000fe200078e0a45 */
[----:B------:R-:W-:Y:S01]  /*09c0*/  LEA.HI R10, R19, R68, RZ, 0x1a ;  /* 0x00000044130a7211 */ /* 0x000fe200078fd0ff */
[----:B------:R-:W-:Y:S01]  /*09d0*/  STL [R1+0xcf8], R68 ;  /* 0x000cf84401007387 */ /* 0x000fe20000100800 */
[----:B------:R-:W-:Y:S01]  /*09e0*/  LOP3.LUT R6, R68, R11, RZ, 0xfc, !PT ;  /* 0x0000000b44067212 */ /* 0x000fe200078efcff */
[----:B------:R-:W-:-:S03]  /*09f0*/  IMAD.HI.U32 R4, R9, R15, R8 ;  /* 0x0000000f09047227 */ /* 0x000fc600078e0008 */
[----:B------:R-:W-:Y:S01]  /*0a00*/  LOP3.LUT R16, R6, 0x2, RZ, 0xfc, !PT ;  /* 0x0000000206107812 */ /* 0x000fe200078efcff */
[----:B------:R-:W-:Y:S01]  /*0a10*/  VIADD R20, R10, 0xfe ;  /* 0x000000fe0a147836 */ /* 0x000fe20000000000 */
[----:B------:R-:W-:Y:S01]  /*0a20*/  LOP3.LUT R18, R6, 0x4, RZ, 0xfc, !PT ;  /* 0x0000000406127812 */ /* 0x000fe200078efcff */
[----:B------:R-:W-:Y:S01]  /*0a30*/  IMAD R69, R24, R69, R17 ;  /* 0x0000004518457224 */ /* 0x000fe200078e0211 */
[----:B------:R-:W-:Y:S02]  /*0a40*/  IABS R14, R6 ;  /* 0x00000006000e7213 */ /* 0x000fe40000000000 */
[----:B------:R0:W-:Y:S01]  /*0a50*/  STL [R1+0x90], R20 ;  /* 0x0000901401007387 */ /* 0x0001e20000100800 */
[----:B------:R-:W-:Y:S01]  /*0a60*/  LOP3.LUT R12, R6, 0x6, RZ, 0xfc, !PT ;  /* 0x00000006060c7812 */ /* 0x000fe200078efcff */
[----:B------:R-:W-:Y:S01]  /*0a70*/  IMAD.IADD R69, R22, 0x1, R69 ;  /* 0x0000000116457824 */ /* 0x000fe200078e0245 */
[C---:B------:R-:W-:Y:S01]  /*0a80*/  LOP3.LUT R11, R6.reuse, 0x8, RZ, 0xfc, !PT ;  /* 0x00000008060b7812 */ /* 0x040fe200078efcff */
[----:B------:R1:W-:Y:S01]  /*0a90*/  STL [R1+0x98], R16 ;  /* 0x0000981001007387 */ /* 0x0003e20000100800 */
[----:B------:R-:W-:Y:S01]  /*0aa0*/  IMAD.HI.U32 R0, R7, R14, RZ ;  /* 0x0000000e07007227 */ /* 0x000fe200078e00ff */
[----:B------:R-:W-:-:S02]  /*0ab0*/  LOP3.LUT R15, R6, 0x14, RZ, 0xfc, !PT ;  /* 0x00000014060f7812 */ /* 0x000fc400078efcff */
[----:B------:R2:W-:Y:S01]  /*0ac0*/  STL [R1+0x94], R18 ;  /* 0x0000941201007387 */ /* 0x0005e20000100800 */
[----:B------:R-:W-:Y:S01]  /*0ad0*/  IMAD.MOV R0, RZ, RZ, -R0 ;  /* 0x000000ffff007224 */ /* 0x000fe200078e0a00 */
[----:B0-----:R-:W-:Y:S02]  /*0ae0*/  IABS R20, R20 ;  /* 0x0000001400147213 */ /* 0x001fe40000000000 */
[C---:B------:R-:W-:Y:S01]  /*0af0*/  LOP3.LUT R17, R6.reuse, 0x12, RZ, 0xfc, !PT ;  /* 0x0000001206117812 */ /* 0x040fe200078efcff */
[----:B------:R-:W-:Y:S01]  /*0b00*/  IMAD R0, R5, R0, R14 ;  /* 0x0000000005007224 */ /* 0x000fe200078e020e */
[----:B-1----:R-:W-:Y:S01]  /*0b10*/  IABS R16, R16 ;  /* 0x0000001000107213 */ /* 0x002fe20000000000 */
[C---:B------:R-:W-:Y:S01]  /*0b20*/  IMAD.HI.U32 R9, R7.reuse, R20, RZ ;  /* 0x0000001407097227 */ /* 0x040fe200078e00ff */
[----:B------:R-:W-:Y:S02]  /*0b30*/  IABS R14, R12 ;  /* 0x0000000c000e7213 */ /* 0x000fe40000000000 */
[----:B--2---:R-:W-:Y:S01]  /*0b40*/  IABS R18, R18 ;  /* 0x0000001200127213 */ /* 0x004fe20000000000 */
[----:B------:R-:W-:Y:S01]  /*0b50*/  IMAD.MOV R9, RZ, RZ, -R9 ;  /* 0x000000ffff097224 */ /* 0x000fe200078e0a09 */
[----:B------:R-:W-:Y:S01]  /*0b60*/  LOP3.LUT R13, R6, 0x16, RZ, 0xfc, !PT ;  /* 0x00000016060d7812 */ /* 0x000fe200078efcff */
[----:B------:R-:W-:Y:S01]  /*0b70*/  IMAD.HI.U32 R2, R7, R16, RZ ;  /* 0x0000001007027227 */ /* 0x000fe200078e00ff */
[----:B------:R-:W-:-:S02]  /*0b80*/  IABS R88, R17 ;  /* 0x0000001100587213 */ /* 0x000fc40000000000 */
[----:B------:R-:W-:Y:S01]  /*0b90*/  IABS R86, R13 ;  /* 0x0000000d00567213 */ /* 0x000fe20000000000 */
[----:B------:R-:W-:-:S04]  /*0ba0*/  IMAD.HI.U32 R8, R7, R18, RZ ;  /* 0x0000001207087227 */ /* 0x000fc800078e00ff */
[C---:B------:R-:W-:Y:S01]  /*0bb0*/  IMAD R23, R5.reuse, R9, R20 ;  /* 0x0000000905177224 */ /* 0x040fe200078e0214 */
[C---:B------:R-:W-:Y:S01]  /*0bc0*/  LOP3.LUT R9, R6.reuse, 0xa, RZ, 0xfc, !PT ;  /* 0x0000000a06097812 */ /* 0x040fe200078efcff */
[----:B------:R-:W-:Y:S01]  /*0bd0*/  IMAD.MOV R2, RZ, RZ, -R2 ;  /* 0x000000ffff027224 */ /* 0x000fe200078e0a02 */
[----:B------:R-:W-:Y:S01]  /*0be0*/  LOP3.LUT R20, R6, 0x10, RZ, 0xfc, !PT ;  /* 0x0000001006147812 */ /* 0x000fe200078efcff */
[----:B------:R-:W-:Y:S01]  /*0bf0*/  IMAD.MOV R8, RZ, RZ, -R8 ;  /* 0x000000ffff087224 */ /* 0x000fe200078e0a08 */
[----:B------:R-:W-:Y:S01]  /*0c00*/  STL [R1+0xcfc], R23 ;  /* 0x000cfc1701007387 */ /* 0x000fe20000100800 */
[----:B------:R-:W-:Y:S01]  /*0c10*/  IMAD R2, R5, R2, R16 ;  /* 0x0000000205027224 */ /* 0x000fe200078e0210 */
[----:B------:R-:W-:Y:S02]  /*0c20*/  IABS R16, R11 ;  /* 0x0000000b00107213 */ /* 0x000fe40000000000 */
[----:B------:R0:W-:Y:S01]  /*0c30*/  STL [R1+0xc], R0 ;  /* 0x00000c0001007387 */ /* 0x0001e20000100800 */
[----:B------:R-:W-:-:S03]  /*0c40*/  IABS R92, R9 ;  /* 0x00000009005c7213 */ /* 0x000fc60000000000 */
[----:B------:R1:W-:Y:S01]  /*0c50*/  STL [R1+0x8], R2 ;  /* 0x0000080201007387 */ /* 0x0003e20000100800 */
[----:B0-----:R-:W-:Y:S02]  /*0c60*/  IMAD R0, R5, R8, R18 ;  /* 0x0000000805007224 */ /* 0x001fe400078e0212 */
[----:B------:R-:W-:Y:S01]  /*0c70*/  IMAD.HI.U32 R8, R7, R92, RZ ;  /* 0x0000005c07087227 */ /* 0x000fe200078e00ff */
[----:B-1----:R-:W-:Y:S02]  /*0c80*/  LOP3.LUT R2, R6, 0xc, RZ, 0xfc, !PT ;  /* 0x0000000c06027812 */ /* 0x002fe400078efcff */
[----:B------:R0:W-:Y:S01]  /*0c90*/  STL [R1+0x4], R0 ;  /* 0x0000040001007387 */ /* 0x0001e20000100800 */
[----:B------:R-:W-:Y:S01]  /*0ca0*/  IMAD.MOV R8, RZ, RZ, -R8 ;  /* 0x000000ffff087224 */ /* 0x000fe200078e0a08 */
[----:B------:R-:W-:Y:S02]  /*0cb0*/  IABS R18, R2 ;  /* 0x0000000200127213 */ /* 0x000fe40000000000 */
[----:B------:R1:W-:Y:S01]  /*0cc0*/  STL [R1+0x9c], R12 ;  /* 0x00009c0c01007387 */ /* 0x0003e20000100800 */
[----:B------:R-:W-:-:S03]  /*0cd0*/  IMAD R92, R5, R8, R92 ;  /* 0x00000008055c7224 */ /* 0x000fc600078e025c */
[----:B------:R-:W-:Y:S01]  /*0ce0*/  STL [R1+0xa0], R11 ;  /* 0x0000a00b01007387 */ /* 0x000fe20000100800 */
[----:B0-----:R-:W-:-:S03]  /*0cf0*/  VIADD R0, R10, 0xe ;  /* 0x0000000e0a007836 */ /* 0x001fc60000000000 */
[----:B------:R0:W-:Y:S01]  /*0d00*/  STL [R1+0xa4], R9 ;  /* 0x0000a40901007387 */ /* 0x0001e20000100800 */
[----:B-1----:R-:W-:-:S03]  /*0d10*/  LOP3.LUT R12, R6, 0x18, RZ, 0xfc, !PT ;  /* 0x00000018060c7812 */ /* 0x002fc600078efcff */
[----:B------:R1:W-:Y:S01]  /*0d20*/  STL [R1+0xa8], R2 ;  /* 0x0000a80201007387 */ /* 0x0003e20000100800 */
[----:B------:R-:W-:-:S03]  /*0d30*/  IABS R90, R0 ;  /* 0x00000000005a7213 */ /* 0x000fc60000000000 */
[----:B------:R2:W-:Y:S01]  /*0d40*/  STL [R1+0xac], R0 ;  /* 0x0000ac0001007387 */ /* 0x0005e20000100800 */
[----:B0-----:R-:W-:-:S04]  /*0d50*/  IMAD.HI.U32 R9, R7, R18, RZ ;  /* 0x0000001207097227 */ /* 0x001fc800078e00ff */
[----:B-1----:R-:W-:-:S04]  /*0d60*/  IMAD.HI.U32 R2, R7, R16, RZ ;  /* 0x0000001007027227 */ /* 0x002fc800078e00ff */
[----:B--2---:R-:W-:-:S04]  /*0d70*/  IMAD.HI.U32 R0, R7, R14, RZ ;  /* 0x0000000e07007227 */ /* 0x004fc800078e00ff */
[----:B------:R-:W-:-:S04]  /*0d80*/  IMAD.HI.U32 R11, R7, R90, RZ ;  /* 0x0000005a070b7227 */ /* 0x000fc800078e00ff */
[----:B------:R-:W-:Y:S02]  /*0d90*/  IMAD.MOV R2, RZ, RZ, -R2 ;  /* 0x000000ffff027224 */ /* 0x000fe400078e0a02 */
[----:B------:R-:W-:Y:S02]  /*0da0*/  IMAD.MOV R0, RZ, RZ, -R0 ;  /* 0x000000ffff007224 */ /* 0x000fe400078e0a00 */
[----:B------:R-:W-:Y:S02]  /*0db0*/  IMAD.MOV R9, RZ, RZ, -R9 ;  /* 0x000000ffff097224 */ /* 0x000fe400078e0a09 */
[----:B------:R-:W-:Y:S02]  /*0dc0*/  IMAD.MOV R11, RZ, RZ, -R11 ;  /* 0x000000ffff0b7224 */ /* 0x000fe400078e0a0b */
[C---:B------:R-:W-:Y:S01]  /*0dd0*/  IMAD R93, R5.reuse, R2, R16 ;  /* 0x00000002055d7224 */ /* 0x040fe200078e0210 */
[----:B------:R-:W-:Y:S01]  /*0de0*/  IABS R16, R15 ;  /* 0x0000000f00107213 */ /* 0x000fe20000000000 */
[C---:B------:R-:W-:Y:S01]  /*0df0*/  IMAD R0, R5.reuse, R0, R14 ;  /* 0x0000000005007224 */ /* 0x040fe200078e020e */
[----:B------:R-:W-:Y:S01]  /*0e00*/  IABS R14, R20 ;  /* 0x00000014000e7213 */ /* 0x000fe20000000000 */
[C---:B------:R-:W-:Y:S01]  /*0e10*/  IMAD R91, R5.reuse, R9, R18 ;  /* 0x00000009055b7224 */ /* 0x040fe200078e0212 */
[----:B------:R-:W-:Y:S01]  /*0e20*/  STL [R1+0xd00], R93 ;  /* 0x000d005d01007387 */ /* 0x000fe20000100800 */
[----:B------:R-:W-:Y:S01]  /*0e30*/  IMAD R90, R5, R11, R90 ;  /* 0x0000000b055a7224 */ /* 0x000fe200078e025a */
[----:B------:R-:W-:Y:S01]  /*0e40*/  IABS R18, R12 ;  /* 0x0000000c00127213 */ /* 0x000fe20000000000 */
[C---:B------:R-:W-:Y:S01]  /*0e50*/  IMAD.HI.U32 R8, R7.reuse, R16, RZ ;  /* 0x0000001007087227 */ /* 0x040fe200078e00ff */
[----:B------:R0:W-:Y:S03]  /*0e60*/  STL [R1], R0 ;  /* 0x0000000001007387 */ /* 0x0001e60000100800 */
[C---:B------:R-:W-:Y:S01]  /*0e70*/  IMAD.HI.U32 R2, R7.reuse, R88, RZ ;  /* 0x0000005807027227 */ /* 0x040fe200078e00ff */
[----:B------:R-:W-:Y:S03]  /*0e80*/  STL [R1+0xd04], R92 ;  /* 0x000d045c01007387 */ /* 0x000fe60000100800 */
[C---:B------:R-:W-:Y:S01]  /*0e90*/  IMAD.HI.U32 R9, R7.reuse, R86, RZ ;  /* 0x0000005607097227 */ /* 0x040fe200078e00ff */
[----:B------:R-:W-:Y:S03]  /*0ea0*/  STL [R1+0xd08], R91 ;  /* 0x000d085b01007387 */ /* 0x000fe60000100800 */
[----:B0-----:R-:W-:Y:S01]  /*0eb0*/  IMAD.HI.U32 R0, R7, R14, RZ ;  /* 0x0000000e07007227 */ /* 0x001fe200078e00ff */
[----:B------:R-:W-:Y:S03]  /*0ec0*/  STL [R1+0xd0c], R90 ;  /* 0x000d0c5a01007387 */ /* 0x000fe60000100800 */
[----:B------:R-:W-:Y:S01]  /*0ed0*/  IMAD.MOV R0, RZ, RZ, -R0 ;  /* 0x000000ffff007224 */ /* 0x000fe200078e0a00 */
[----:B------:R0:W-:Y:S01]  /*0ee0*/  STL [R1+0xb0], R20 ;  /* 0x0000b01401007387 */ /* 0x0001e20000100800 */
[----:B------:R-:W-:-:S02]  /*0ef0*/  IMAD.MOV R8, RZ, RZ, -R8 ;  /* 0x000000ffff087224 */ /* 0x000fc400078e0a08 */
[----:B------:R-:W-:Y:S01]  /*0f00*/  IMAD.HI.U32 R11, R7, R18, RZ ;  /* 0x00000012070b7227 */ /* 0x000fe200078e00ff */
[----:B------:R1:W-:Y:S03]  /*0f10*/  STL [R1+0xb4], R17 ;  /* 0x0000b41101007387 */ /* 0x0003e60000100800 */
[----:B------:R-:W-:Y:S01]  /*0f20*/  IMAD.MOV R2, RZ, RZ, -R2 ;  /* 0x000000ffff027224 */ /* 0x000fe200078e0a02 */
[----:B------:R2:W-:Y:S01]  /*0f30*/  STL [R1+0xb8], R15 ;  /* 0x0000b80f01007387 */ /* 0x0005e20000100800 */
[C---:B------:R-:W-:Y:S01]  /*0f40*/  IMAD R89, R5.reuse, R0, R14 ;  /* 0x0000000005597224 */ /* 0x040fe200078e020e */
[C---:B0-----:R-:W-:Y:S01]  /*0f50*/  LOP3.LUT R20, R6.reuse, 0x1a, RZ, 0xfc, !PT ;  /* 0x0000001a06147812 */ /* 0x041fe200078efcff */
[----:B------:R-:W-:Y:S01]  /*0f60*/  IMAD.MOV R9, RZ, RZ, -R9 ;  /* 0x000000ffff097224 */ /* 0x000fe200078e0a09 */
[----:B------:R0:W-:Y:S01]  /*0f70*/  STL [R1+0xbc], R13 ;  /* 0x0000bc0d01007387 */ /* 0x0001e20000100800 */
[C---:B------:R-:W-:Y:S01]  /*0f80*/  IMAD R87, R5.reuse, R8, R16 ;  /* 0x0000000805577224 */ /* 0x040fe200078e0210 */
[----:B-1----:R-:W-:Y:S01]  /*0f90*/  LOP3.LUT R17, R6, 0x1c, RZ, 0xfc, !PT ;  /* 0x0000001c06117812 */ /* 0x002fe200078efcff */
[----:B------:R-:W-:Y:S01]  /*0fa0*/  IMAD.MOV R11, RZ, RZ, -R11 ;  /* 0x000000ffff0b7224 */ /* 0x000fe200078e0a0b */
[----:B------:R1:W-:Y:S01]  /*0fb0*/  STL [R1+0xc0], R12 ;  /* 0x0000c00c01007387 */ /* 0x0003e20000100800 */
[----:B------:R-:W-:Y:S01]  /*0fc0*/  IABS R84, R20 ;  /* 0x0000001400547213 */ /* 0x000fe20000000000 */
[----:B--2---:R-:W-:Y:S01]  /*0fd0*/  VIADD R15, R10, 0x1e ;  /* 0x0000001e0a0f7836 */ /* 0x004fe20000000000 */
[----:B------:R-:W-:Y:S01]  /*0fe0*/  IABS R14, R17 ;  /* 0x00000011000e7213 */ /* 0x000fe20000000000 */
[----:B------:R-:W-:Y:S01]  /*0ff0*/  IMAD R88, R5, R2, R88 ;  /* 0x0000000205587224 */ /* 0x000fe200078e0258 */
[----:B------:R-:W-:Y:S01]  /*1000*/  STL [R1+0xd10], R89 ;  /* 0x000d105901007387 */ /* 0x000fe20000100800 */
[C---:B0-----:R-:W-:Y:S01]  /*1010*/  LOP3.LUT R13, R6.reuse, 0x20, RZ, 0xfc, !PT ;  /* 0x00000020060d7812 */ /* 0x041fe200078efcff */
[----:B------:R-:W-:Y:S01]  /*1020*/  IMAD.HI.U32 R0, R7, R84, RZ ;  /* 0x0000005407007227 */ /* 0x000fe200078e00ff */
[----:B------:R-:W-:Y:S01]  /*1030*/  IABS R82, R15 ;  /* 0x0000000f00527213 */ /* 0x000fe20000000000 */
[----:B------:R-:W-:Y:S01]  /*1040*/  STL [R1+0xd14], R88 ;  /* 0x000d145801007387 */ /* 0x000fe20000100800 */
[C---:B-1----:R-:W-:Y:S01]  /*1050*/  LOP3.LUT R12, R6.reuse, 0x22, RZ, 0xfc, !PT ;  /* 0x00000022060c7812 */ /* 0x042fe200078efcff */
[----:B------:R-:W-:Y:S01]  /*1060*/  IMAD R86, R5, R9, R86 ;  /* 0x0000000905567224 */ /* 0x000fe200078e0256 */
[----:B------:R-:W-:Y:S01]  /*1070*/  IABS R16, R13 ;  /* 0x0000000d00107213 */ /* 0x000fe20000000000 */
[----:B------:R-:W-:Y:S01]  /*1080*/  IMAD.HI.U32 R2, R7, R14, RZ ;  /* 0x0000000e07027227 */ /* 0x000fe200078e00ff */
[----:B------:R-:W-:Y:S01]  /*1090*/  IABS R80, R12 ;  /* 0x0000000c00507213 */ /* 0x000fe20000000000 */
[----:B------:R-:W-:Y:S02]  /*10a0*/  STL [R1+0xd18], R87 ;  /* 0x000d185701007387 */ /* 0x000fe40000100800 */
[----:B------:R-:W-:Y:S01]  /*10b0*/  IMAD R85, R5, R11, R18 ;  /* 0x0000000b05557224 */ /* 0x000fe200078e0212 */
[----:B------:R-:W-:Y:S01]  /*10c0*/  LOP3.LUT R18, R6, 0x24, RZ, 0xfc, !PT ;  /* 0x0000002406127812 */ /* 0x000fe200078efcff */
[C---:B------:R-:W-:Y:S01]  /*10d0*/  IMAD.HI.U32 R8, R7.reuse, R82, RZ ;  /* 0x0000005207087227 */ /* 0x040fe200078e00ff */
[----:B------:R-:W-:Y:S03]  /*10e0*/  STL [R1+0xd1c], R86 ;  /* 0x000d1c5601007387 */ /* 0x000fe60000100800 */
[C---:B------:R-:W-:Y:S01]  /*10f0*/  IMAD.HI.U32 R9, R7.reuse, R16, RZ ;  /* 0x0000001007097227 */ /* 0x040fe200078e00ff */
[----:B------:R-:W-:Y:S03]  /*1100*/  STL [R1+0xd20], R85 ;  /* 0x000d205501007387 */ /* 0x000fe60000100800 */
[----:B------:R-:W-:Y:S01]  /*1110*/  IMAD.HI.U32 R11, R7, R80, RZ ;  /* 0x00000050070b7227 */ /* 0x000fe200078e00ff */
[----:B------:R-:W-:Y:S03]  /*1120*/  STL [R1+0xc4], R20 ;  /* 0x0000c41401007387 */ /* 0x000fe60000100800 */
[----:B------:R-:W-:Y:S01]  /*1130*/  IMAD.MOV R0, RZ, RZ, -R0 ;  /* 0x000000ffff007224 */ /* 0x000fe200078e0a00 */
[----:B------:R0:W-:Y:S01]  /*1140*/  STL [R1+0xc8], R17 ;  /* 0x0000c81101007387 */ /* 0x0001e20000100800 */
[----:B------:R-:W-:-:S02]  /*1150*/  IMAD.MOV R2, RZ, RZ, -R2 ;  /* 0x000000ffff027224 */ /* 0x000fc400078e0a02 */
[----:B------:R-:W-:Y:S01]  /*1160*/  IMAD.MOV R8, RZ, RZ, -R8 ;  /* 0x000000ffff087224 */ /* 0x000fe200078e0a08 */
[----:B------:R1:W-:Y:S01]  /*1170*/  STL [R1+0xcc], R15 ;  /* 0x0000cc0f01007387 */ /* 0x0003e20000100800 */
[----:B------:R-:W-:Y:S02]  /*1180*/  IMAD.MOV R9, RZ, RZ, -R9 ;  /* 0x000000ffff097224 */ /* 0x000fe400078e0a09 */
[----:B------:R-:W-:Y:S01]  /*1190*/  IMAD.MOV R11, RZ, RZ, -R11 ;  /* 0x000000ffff0b7224 */ /* 0x000fe200078e0a0b */
[----:B------:R2:W-:Y:S01]  /*11a0*/  STL [R1+0xd0], R13 ;  /* 0x0000d00d01007387 */ /* 0x0005e20000100800 */
[C---:B------:R-:W-:Y:S01]  /*11b0*/  IMAD R84, R5.reuse, R0, R84 ;  /* 0x0000000005547224 */ /* 0x040fe200078e0254 */
[C---:B0-----:R-:W-:Y:S01]  /*11c0*/  LOP3.LUT R17, R6.reuse, 0x26, RZ, 0xfc, !PT ;  /* 0x0000002606117812 */ /* 0x041fe200078efcff */
[C---:B------:R-:W-:Y:S01]  /*11d0*/  IMAD R83, R5.reuse, R2, R14 ;  /* 0x0000000205537224 */ /* 0x040fe200078e020e */
[----:B------:R0:W-:Y:S01]  /*11e0*/  STL [R1+0xd4], R12 ;  /* 0x0000d40c01007387 */ /* 0x0001e20000100800 */
[C---:B------:R-:W-:Y:S01]  /*11f0*/  IMAD R82, R5.reuse, R8, R82 ;  /* 0x0000000805527224 */ /* 0x040fe200078e0252 */
[C---:B-1----:R-:W-:Y:S01]  /*1200*/  LOP3.LUT R15, R6.reuse, 0x28, RZ, 0xfc, !PT ;  /* 0x00000028060f7812 */ /* 0x042fe200078efcff */
[C---:B------:R-:W-:Y:S01]  /*1210*/  IMAD R81, R5.reuse, R9, R16 ;  /* 0x0000000905517224 */ /* 0x040fe200078e0210 */
[----:B------:R-:W-:Y:S01]  /*1220*/  STL [R1+0xd24], R84 ;  /* 0x000d245401007387 */ /* 0x000fe20000100800 */
[----:B------:R-:W-:Y:S01]  /*1230*/  IMAD R80, R5, R11, R80 ;  /* 0x0000000b05507224 */ /* 0x000fe200078e0250 */
[----:B--2---:R-:W-:Y:S01]  /*1240*/  LOP3.LUT R13, R6, 0x2a, RZ, 0xfc, !PT ;  /* 0x0000002a060d7812 */ /* 0x004fe200078efcff */
[----:B------:R-:W-:Y:S01]  /*1250*/  VIADD R20, R10, 0x2e ;  /* 0x0000002e0a147836 */ /* 0x000fe20000000000 */
[----:B------:R-:W-:Y:S01]  /*1260*/  STL [R1+0xd28], R83 ;  /* 0x000d285301007387 */ /* 0x000fe20000100800 */
[----:B------:R-:W-:-:S02]  /*1270*/  IABS R14, R18 ;  /* 0x00000012000e7213 */ /* 0x000fc40000000000 */
[----:B0-----:R-:W-:Y:S01]  /*1280*/  LOP3.LUT R12, R6, 0x2c, RZ, 0xfc, !PT ;  /* 0x0000002c060c7812 */ /* 0x001fe200078efcff */
[----:B------:R-:W-:Y:S01]  /*1290*/  STL [R1+0xd2c], R82 ;  /* 0x000d2c5201007387 */ /* 0x000fe20000100800 */
[----:B------:R-:W-:Y:S01]  /*12a0*/  IABS R78, R17 ;  /* 0x00000011004e7213 */ /* 0x000fe20000000000 */
[C---:B------:R-:W-:Y:S01]  /*12b0*/  IMAD.HI.U32 R0, R7.reuse, R14, RZ ;  /* 0x0000000e07007227 */ /* 0x040fe200078e00ff */
[----:B------:R-:W-:Y:S01]  /*12c0*/  IABS R16, R15 ;  /* 0x0000000f00107213 */ /* 0x000fe20000000000 */
[----:B------:R-:W-:Y:S01]  /*12d0*/  STL [R1+0xd30], R81 ;  /* 0x000d305101007387 */ /* 0x000fe20000100800 */
[----:B------:R-:W-:Y:S01]  /*12e0*/  IABS R76, R13 ;  /* 0x0000000d004c7213 */ /* 0x000fe20000000000 */
[C---:B------:R-:W-:Y:S01]  /*12f0*/  IMAD.HI.U32 R2, R7.reuse, R78, RZ ;  /* 0x0000004e07027227 */ /* 0x040fe200078e00ff */
[----:B------:R-:W-:Y:S01]  /*1300*/  IABS R74, R20 ;  /* 0x00000014004a7213 */ /* 0x000fe20000000000 */
[----:B------:R-:W-:Y:S02]  /*1310*/  STL [R1+0xd34], R80 ;  /* 0x000d345001007387 */ /* 0x000fe40000100800 */
[----:B------:R-:W-:-:S02]  /*1320*/  IMAD.HI.U32 R8, R7, R16, RZ ;  /* 0x0000001007087227 */ /* 0x000fc400078e00ff */
[----:B------:R0:W-:Y:S02]  /*1330*/  STL [R1+0xd8], R18 ;  /* 0x0000d81201007387 */ /* 0x0001e40000100800 */
[----:B------:R-:W-:Y:S02]  /*1340*/  IMAD.HI.U32 R9, R7, R76, RZ ;  /* 0x0000004c07097227 */ /* 0x000fe400078e00ff */
[----:B------:R1:W-:Y:S02]  /*1350*/  STL [R1+0x170], R17 ;  /* 0x0001701101007387 */ /* 0x0003e40000100800 */
[----:B------:R-:W-:Y:S02]  /*1360*/  IMAD.MOV R0, RZ, RZ, -R0 ;  /* 0x000000ffff007224 */ /* 0x000fe400078e0a00 */
[----:B------:R-:W-:Y:S01]  /*1370*/  IMAD.MOV R2, RZ, RZ, -R2 ;  /* 0x000000ffff027224 */ /* 0x000fe200078e0a02 */
[----:B------:R2:W-:Y:S01]  /*1380*/  STL [R1+0x174], R15 ;  /* 0x0001740f01007387 */ /* 0x0005e20000100800 */
[----:B0-----:R-:W-:Y:S01]  /*1390*/  IABS R18, R12 ;  /* 0x0000000c00127213 */ /* 0x001fe20000000000 */
[----:B------:R-:W-:-:S02]  /*13a0*/  IMAD.MOV R8, RZ, RZ, -R8 ;  /* 0x000000ffff087224 */ /* 0x000fc400078e0a08 */
[----:B------:R-:W-:Y:S01]  /*13b0*/  IMAD.MOV R9, RZ, RZ, -R9 ;  /* 0x000000ffff097224 */ /* 0x000fe200078e0a09 */
[C---:B-1----:R-:W-:Y:S01]  /*13c0*/  LOP3.LUT R17, R6.reuse, 0x30, RZ, 0xfc, !PT ;  /* 0x0000003006117812 */ /* 0x042fe200078efcff */
[----:B------:R-:W-:Y:S01]  /*13d0*/  IMAD.HI.U32 R11, R7, R18, RZ ;  /* 0x00000012070b7227 */ /* 0x000fe200078e00ff */
[----:B------:R0:W-:Y:S03]  /*13e0*/  STL [R1+0x178], R13 ;  /* 0x0001780d01007387 */ /* 0x0001e60000100800 */
[----:B------:R-:W-:Y:S01]  /*13f0*/  IMAD.MOV R11, RZ, RZ, -R11 ;  /* 0x000000ffff0b7224 */ /* 0x000fe200078e0a0b */
[----:B------:R1:W-:Y:S01]  /*1400*/  STL [R1+0x17c], R12 ;  /* 0x00017c0c01007387 */ /* 0x0003e20000100800 */
[C---:B------:R-:W-:Y:S01]  /*1410*/  IMAD R79, R5.reuse, R0, R14 ;  /* 0x00000000054f7224 */ /* 0x040fe200078e020e */
[----:B------:R-:W-:Y:S01]  /*1420*/  IABS R14, R17 ;  /* 0x00000011000e7213 */ /* 0x000fe20000000000 */
[C---:B------:R-:W-:Y:S01]  /*1430*/  IMAD R78, R5.reuse, R2, R78 ;  /* 0x00000002054e7224 */ /* 0x040fe200078e024e */
[C---:B--2---:R-:W-:Y:S01]  /*1440*/  LOP3.LUT R15, R6.reuse, 0x32, RZ, 0xfc, !PT ;  /* 0x00000032060f7812 */ /* 0x044fe200078efcff */
[C---:B------:R-:W-:Y:S01]  /*1450*/  IMAD R77, R5.reuse, R8, R16 ;  /* 0x00000008054d7224 */ /* 0x040fe200078e0210 */
[C---:B0-----:R-:W-:Y:S01]  /*1460*/  LOP3.LUT R13, R6.reuse, 0x34, RZ, 0xfc, !PT ;  /* 0x00000034060d7812 */ /* 0x041fe200078efcff */
[C---:B------:R-:W-:Y:S01]  /*1470*/  IMAD R76, R5.reuse, R9, R76 ;  /* 0x00000009054c7224 */ /* 0x040fe200078e024c */
[----:B------:R-:W-:Y:S01]  /*1480*/  STL [R1+0xd38], R79 ;  /* 0x000d384f01007387 */ /* 0x000fe20000100800 */
[----:B------:R-:W-:Y:S01]  /*1490*/  IMAD R75, R5, R11, R18 ;  /* 0x0000000b054b7224 */ /* 0x000fe200078e0212 */
[----:B------:R-:W-:Y:S01]  /*14a0*/  IABS R16, R13 ;  /* 0x0000000d00107213 */ /* 0x000fe20000000000 */
[----:B------:R-:W-:Y:S01]  /*14b0*/  IMAD.HI.U32 R2, R7, R14, RZ ;  /* 0x0000000e07027227 */ /* 0x000fe200078e00ff */
[----:B------:R-:W-:Y:S01]  /*14c0*/  STL [R1+0xd3c], R78 ;  /* 0x000d3c4e01007387 */ /* 0x000fe20000100800 */
[----:B-1----:R-:W-:-:S02]  /*14d0*/  LOP3.LUT R12, R6, 0x36, RZ, 0xfc, !PT ;  /* 0x00000036060c7812 */ /* 0x002fc400078efcff */
[----:B------:R-:W-:Y:S01]  /*14e0*/  IABS R72, R15 ;  /* 0x0000000f00487213 */ /* 0x000fe20000000000 */
[----:B------:R-:W-:Y:S01]  /*14f0*/  STL [R1+0xd40], R77 ;  /* 0x000d404d01007387 */ /* 0x000fe20000100800 */
[----:B------:R-:W-:Y:S01]  /*1500*/  IABS R18, R12 ;  /* 0x0000000c00127213 */ /* 0x000fe20000000000 */
[C---:B------:R-:W-:Y:S02]  /*1510*/  IMAD.HI.U32 R9, R7.reuse, R16, RZ ;  /* 0x0000001007097227 */ /* 0x040fe400078e00ff */
[----:B------:R-:W-:Y:S02]  /*1520*/  STL [R1+0xd44], R76 ;  /* 0x000d444c01007387 */ /* 0x000fe40000100800 */
[----:B------:R-:W-:Y:S02]  /*1530*/  IMAD.HI.U32 R0, R7, R74, RZ ;  /* 0x0000004a07007227 */ /* 0x000fe400078e00ff */
[----:B------:R-:W-:Y:S02]  /*1540*/  STL [R1+0xd48], R75 ;  /* 0x000d484b01007387 */ /* 0x000fe40000100800 */
[----:B------:R-:W-:-:S02]  /*1550*/  IMAD.MOV R2, RZ, RZ, -R2 ;  /* 0x000000ffff027224 */ /* 0x000fc400078e0a02 */
[----:B------:R0:W-:Y:S01]  /*1560*/  STL [R1+0x180], R20 ;  /* 0x0001801401007387 */ /* 0x0001e20000100800 */
[----:B------:R-:W-:-:S03]  /*1570*/  IMAD.HI.U32 R8, R7, R72, RZ ;  /* 0x0000004807087227 */ /* 0x000fc600078e00ff */
[----:B------:R1:W-:Y:S01]  /*1580*/  STL [R1+0x198], R17 ;  /* 0x0001981101007387 */ /* 0x0003e20000100800 */
[----:B------:R-:W-:Y:S02]  /*1590*/  IMAD.MOV R9, RZ, RZ, -R9 ;  /* 0x000000ffff097224 */ /* 0x000fe400078e0a09 */
[----:B------:R-:W-:Y:S01]  /*15a0*/  IMAD.HI.U32 R11, R7, R18, RZ ;  /* 0x00000012070b7227 */ /* 0x000fe200078e00ff */
[----:B------:R2:W-:Y:S01]  /*15b0*/  STL [R1+0x1a0], R15 ;  /* 0x0001a00f01007387 */ /* 0x0005e20000100800 */
[C---:B0-----:R-:W-:Y:S02]  /*15c0*/  LOP3.LUT R20, R6.reuse, 0x38, RZ, 0xfc, !PT ;  /* 0x0000003806147812 */ /* 0x041fe400078efcff */
[----:B------:R-:W-:Y:S01]  /*15d0*/  IMAD.MOV R0, RZ, RZ, -R0 ;  /* 0x000000ffff007224 */ /* 0x000fe200078e0a00 */
[----:B------:R0:W-:Y:S01]  /*15e0*/  STL [R1+0x1a8], R13 ;  /* 0x0001a80d01007387 */ /* 0x0001e20000100800 */
[C---:B------:R-:W-:Y:S01]  /*15f0*/  IMAD R73, R5.reuse, R2, R14 ;  /* 0x0000000205497224 */ /* 0x040fe200078e020e */
[C---:B-1----:R-:W-:Y:S01]  /*1600*/  LOP3.LUT R17, R6.reuse, 0x3a, RZ, 0xfc, !PT ;  /* 0x0000003a06117812 */ /* 0x042fe200078efcff */
[----:B------:R-:W-:Y:S01]  /*1610*/  IMAD.MOV R8, RZ, RZ, -R8 ;  /* 0x000000ffff087224 */ /* 0x000fe200078e0a08 */
[----:B------:R-:W-:Y:S01]  /*1620*/  IABS R66, R20 ;  /* 0x0000001400427213 */ /* 0x000fe20000000000 */
[C---:B------:R-:W-:Y:S01]  /*1630*/  IMAD R71, R5.reuse, R9, R16 ;  /* 0x0000000905477224 */ /* 0x040fe200078e0210 */
[----:B--2---:R-:W-:Y:S01]  /*1640*/  LOP3.LUT R15, R6, 0x3c, RZ, 0xfc, !PT ;  /* 0x0000003c060f7812 */ /* 0x004fe200078efcff */
[----:B------:R-:W-:Y:S01]  /*1650*/  IMAD.MOV R11, RZ, RZ, -R11 ;  /* 0x000000ffff0b7224 */ /* 0x000fe200078e0a0b */
[----:B------:R-:W-:Y:S01]  /*1660*/  IABS R14, R17 ;  /* 0x00000011000e7213 */ /* 0x000fe20000000000 */
[C---:B------:R-:W-:Y:S01]  /*1670*/  IMAD R74, R5.reuse, R0, R74 ;  /* 0x00000000054a7224 */ /* 0x040fe200078e024a */
[----:B------:R-:W-:Y:S01]  /*1680*/  IABS R64, R15 ;  /* 0x0000000f00407213 */ /* 0x000fe20000000000 */
[----:B0-----:R-:W-:Y:S01]  /*1690*/  VIADD R13, R10, 0x3e ;  /* 0x0000003e0a0d7836 */ /* 0x001fe20000000000 */
[----:B------:R0:W-:Y:S01]  /*16a0*/  STL [R1+0x1b0], R12 ;  /* 0x0001b00c01007387 */ /* 0x0001e20000100800 */
[----:B------:R-:W-:-:S02]  /*16b0*/  IMAD R72, R5, R8, R72 ;  /* 0x0000000805487224 */ /* 0x000fc400078e0248 */
[C---:B------:R-:W-:Y:S01]  /*16c0*/  IMAD.HI.U32 R0, R7.reuse, R66, RZ ;  /* 0x0000004207007227 */ /* 0x040fe200078e00ff */
[----:B------:R-:W-:Y:S01]  /*16d0*/  IABS R16, R13 ;  /* 0x0000000d00107213 */ /* 0x000fe20000000000 */
[----:B------:R1:W-:Y:S02]  /*16e0*/  STL [R1+0xd4c], R74 ;  /* 0x000d4c4a01007387 */ /* 0x0003e40000100800 */
[----:B------:R-:W-:Y:S02]  /*16f0*/  IMAD.HI.U32 R2, R7, R14, RZ ;  /* 0x0000000e07027227 */ /* 0x000fe400078e00ff */
[----:B------:R-:W-:Y:S01]  /*1700*/  STL [R1+0xd50], R73 ;  /* 0x000d504901007387 */ /* 0x000fe20000100800 */
[C---:B0-----:R-:W-:Y:S01]  /*1710*/  LOP3.LUT R12, R6.reuse, 0x40, RZ, 0xfc, !PT ;  /* 0x00000040060c7812 */ /* 0x041fe200078efcff */
[----:B------:R-:W-:Y:S01]  /*1720*/  IMAD R67, R5, R11, R18 ;  /* 0x0000000b05437224 */ /* 0x000fe200078e0212 */
[----:B------:R-:W-:Y:S01]  /*1730*/  LOP3.LUT R18, R6, 0x42, RZ, 0xfc, !PT ;  /* 0x0000004206127812 */ /* 0x000fe200078efcff */
[C---:B------:R-:W-:Y:S01]  /*1740*/  IMAD.HI.U32 R8, R7.reuse, R64, RZ ;  /* 0x0000004007087227 */ /* 0x040fe200078e00ff */
[----:B------:R-:W-:Y:S01]  /*1750*/  STL [R1+0xd54], R72 ;  /* 0x000d544801007387 */ /* 0x000fe20000100800 */
[----:B------:R-:W-:Y:S01]  /*1760*/  IABS R62, R12 ;  /* 0x0000000c003e7213 */ /* 0x000fe20000000000 */
[----:B-1----:R-:W0:Y:S01]  /*1770*/  LDC R74, c[0x0][0x3a0] ;  /* 0x0000e800ff4a7b82 */ /* 0x002e220000000800 */
[----:B------:R-:W-:Y:S01]  /*1780*/  IMAD.HI.U32 R9, R7, R16, RZ ;  /* 0x0000001007097227 */ /* 0x000fe200078e00ff */
[----:B------:R-:W-:Y:S03]  /*1790*/  STL [R1+0xd58], R71 ;  /* 0x000d584701007387 */ /* 0x000fe60000100800 */
[----:B------:R-:W-:Y:S01]  /*17a0*/  IMAD.MOV R0, RZ, RZ, -R0 ;  /* 0x000000ffff007224 */ /* 0x000fe200078e0a00 */
[----:B------:R-:W-:Y:S01]  /*17b0*/  STL [R1+0xd5c], R67 ;  /* 0x000d5c4301007387 */ /* 0x000fe20000100800 */
[----:B------:R-:W-:-:S02]  /*17c0*/  IMAD.MOV R2, RZ, RZ, -R2 ;  /* 0x000000ffff027224 */ /* 0x000fc400078e0a02 */
[----:B------:R-:W-:Y:S01]  /*17d0*/  IMAD.MOV R8, RZ, RZ, -R8 ;  /* 0x000000ffff087224 */ /* 0x000fe200078e0a08 */
[----:B------:R-:W-:Y:S01]  /*17e0*/  STL [R1+0x1b4], R20 ;  /* 0x0001b41401007387 */ /* 0x000fe20000100800 */
[----:B------:R-:W-:Y:S02]  /*17f0*/  IMAD.MOV R9, RZ, RZ, -R9 ;  /* 0x000000ffff097224 */ /* 0x000fe400078e0a09 */
[C---:B------:R-:W-:Y:S01]  /*1800*/  IMAD R66, R5.reuse, R0, R66 ;  /* 0x0000000005427224 */ /* 0x040fe200078e0242 */
[----:B------:R1:W-:Y:S01]  /*1810*/  STL [R1+0x1cc], R17 ;  /* 0x0001cc1101007387 */ /* 0x0003e20000100800 */
[C---:B------:R-:W-:Y:S01]  /*1820*/  IMAD R65, R5.reuse, R2, R14 ;  /* 0x0000000205417224 */ /* 0x040fe200078e020e */
[----:B------:R-:W-:Y:S01]  /*1830*/  IABS R14, R18 ;  /* 0x00000012000e7213 */ /* 0x000fe20000000000 */
[C---:B------:R-:W-:Y:S01]  /*1840*/  IMAD R64, R5.reuse, R8, R64 ;  /* 0x0000000805407224 */ /* 0x040fe200078e0240 */
[----:B------:R2:W-:Y:S01]  /*1850*/  STL [R1+0x1d0], R15 ;  /* 0x0001d00f01007387 */ /* 0x0005e20000100800 */
[----:B------:R-:W-:Y:S01]  /*1860*/  IMAD R63, R5, R9, R16 ;  /* 0x00000009053f7224 */ /* 0x000fe200078e0210 */
[C---:B------:R-:W-:Y:S01]  /*1870*/  LOP3.LUT R16, R6.reuse, 0x4c, RZ, 0xfc, !PT ;  /* 0x0000004c06107812 */ /* 0x040fe200078efcff */
[----:B------:R-:W-:Y:S01]  /*1880*/  IMAD.HI.U32 R11, R7, R62, RZ ;  /* 0x0000003e070b7227 */ /* 0x000fe200078e00ff */
[----:B------:R4:W-:Y:S01]  /*1890*/  STL [R1+0x1d4], R13 ;  /* 0x0001d40d01007387 */ /* 0x0009e20000100800 */
[----:B-1----:R-:W-:-:S02]  /*18a0*/  LOP3.LUT R17, R6, 0x44, RZ, 0xfc, !PT ;  /* 0x0000004406117812 */ /* 0x002fc400078efcff */
[----:B------:R-:W-:Y:S01]  /*18b0*/  IMAD.MOV R11, RZ, RZ, -R11 ;  /* 0x000000ffff0b7224 */ /* 0x000fe200078e0a0b */
[----:B------:R1:W-:Y:S01]  /*18c0*/  STL [R1+0x1d8], R12 ;  /* 0x0001d80c01007387 */ /* 0x0003e20000100800 */
[----:B------:R-:W-:Y:S01]  /*18d0*/  IMAD.HI.U32 R61, R7, R14, RZ ;  /* 0x0000000e073d7227 */ /* 0x000fe200078e00ff */
[C---:B--2---:R-:W-:Y:S02]  /*18e0*/  LOP3.LUT R15, R6.reuse, 0x46, RZ, 0xfc, !PT ;  /* 0x00000046060f7812 */ /* 0x044fe400078efcff */
[----:B------:R-:W-:Y:S01]  /*18f0*/  STL [R1+0xd60], R66 ;  /* 0x000d604201007387 */ /* 0x000fe20000100800 */
[----:B------:R-:W-:Y:S01]  /*1900*/  IMAD R62, R5, R11, R62 ;  /* 0x0000000b053e7224 */ /* 0x000fe200078e023e */
[----:B----4-:R-:W-:Y:S01]  /*1910*/  LOP3.LUT R13, R6, 0x48, RZ, 0xfc, !PT ;  /* 0x00000048060d7812 */ /* 0x010fe200078efcff */
[----:B------:R-:W-:Y:S01]  /*1920*/  IMAD.MOV R61, RZ, RZ, -R61 ;  /* 0x000000ffff3d7224 */ /* 0x000fe200078e0a3d */
[----:B------:R-:W-:Y:S01]  /*1930*/  STL [R1+0xd64], R65 ;  /* 0x000d644101007387 */ /* 0x000fe20000100800 */
[----:B------:R-:W-:Y:S01]  /*1940*/  IABS R8, R15 ;  /* 0x0000000f00087213 */ /* 0x000fe20000000000 */
[----:B0-----:R-:W-:Y:S01]  /*1950*/  VIADD R20, R74, 0xffffffc4 ;  /* 0xffffffc44a147836 */ /* 0x001fe20000000000 */
[C---:B-1----:R-:W-:Y:S01]  /*1960*/  LOP3.LUT R12, R6.reuse, 0x4a, RZ, 0xfc, !PT ;  /* 0x0000004a060c7812 */ /* 0x042fe200078efcff */
[----:B------:R-:W-:Y:S01]  /*1970*/  STL [R1+0xd68], R64 ;  /* 0x000d684001007387 */ /* 0x000fe20000100800 */
[----:B------:R-:W-:Y:S01]  /*1980*/  IABS R58, R13 ;  /* 0x0000000d003a7213 */ /* 0x000fe20000000000 */
[C---:B------:R-:W-:Y:S01]  /*1990*/  IMAD.HI.U32 R59, R7.reuse, R8, RZ ;  /* 0x00000008073b7227 */ /* 0x040fe200078e00ff */
[----:B------:R-:W-:Y:S01]  /*19a0*/  IABS R0, R12 ;  /* 0x0000000c00007213 */ /* 0x000fe20000000000 */
[----:B------:R-:W-:Y:S01]  /*19b0*/  STL [R1+0xd6c], R63 ;  /* 0x000d6c3f01007387 */ /* 0x000fe20000100800 */
[----:B------:R-:W-:Y:S01]  /*19c0*/  LOP3.LUT R11, R6, 0x54, RZ, 0xfc, !PT ;  /* 0x00000054060b7812 */ /* 0x000fe200078efcff */
[C---:B------:R-:W-:Y:S01]  /*19d0*/  IMAD.HI.U32 R2, R7.reuse, R58, RZ ;  /* 0x0000003a07027227 */ /* 0x040fe200078e00ff */
[----:B------:R-:W-:Y:S01]  /*19e0*/  IABS R56, R16 ;  /* 0x0000001000387213 */ /* 0x000fe20000000000 */
[----:B------:R-:W-:Y:S01]  /*19f0*/  STL [R1+0x1e0], R18 ;  /* 0x0001e01201007387 */ /* 0x000fe20000100800 */
[----:B------:R-:W-:Y:S01]  /*1a00*/  IABS R52, R11 ;  /* 0x0000000b00347213 */ /* 0x000fe20000000000 */
[----:B------:R-:W-:Y:S01]  /*1a10*/  IMAD.HI.U32 R57, R7, R0, RZ ;  /* 0x0000000007397227 */ /* 0x000fe200078e00ff */
[----:B------:R-:W-:Y:S01]  /*1a20*/  IABS R60, R17 ;  /* 0x00000011003c7213 */ /* 0x000fe20000000000 */
[----:B------:R-:W-:Y:S02]  /*1a30*/  STL [R1+0x208], R17 ;  /* 0x0002081101007387 */ /* 0x000fe40000100800 */
[----:B------:R-:W-:-:S02]  /*1a40*/  IMAD.MOV R59, RZ, RZ, -R59 ;  /* 0x000000ffff3b7224 */ /* 0x000fc400078e0a3b */
[----:B------:R0:W-:Y:S01]  /*1a50*/  STL [R1+0x20c], R15 ;  /* 0x00020c0f01007387 */ /* 0x0001e20000100800 */
[----:B------:R-:W-:Y:S02]  /*1a60*/  IMAD.MOV R2, RZ, RZ, -R2 ;  /* 0x000000ffff027224 */ /* 0x000fe400078e0a02 */
[----:B------:R-:W-:Y:S01]  /*1a70*/  IMAD.MOV R57, RZ, RZ, -R57 ;  /* 0x000000ffff397224 */ /* 0x000fe200078e0a39 */
[----:B------:R1:W-:Y:S01]  /*1a80*/  STL [R1+0x210], R13 ;  /* 0x0002100d01007387 */ /* 0x0003e20000100800 */
[C---:B------:R-:W-:Y:S01]  /*1a90*/  IMAD R61, R5.reuse, R61, R14 ;  /* 0x0000003d053d7224 */ /* 0x040fe200078e020e */
[----:B------:R-:W-:Y:S01]  /*1aa0*/  LOP3.LUT R14, R6, 0x5a, RZ, 0xfc, !PT ;  /* 0x0000005a060e7812 */ /* 0x000fe200078efcff */
[C---:B------:R-:W-:Y:S01]  /*1ab0*/  IMAD R59, R5.reuse, R59, R8 ;  /* 0x0000003b053b7224 */ /* 0x040fe200078e0208 */
[----:B------:R2:W-:Y:S01]  /*1ac0*/  STL [R1+0x214], R12 ;  /* 0x0002140c01007387 */ /* 0x0005e20000100800 */
[C---:B------:R-:W-:Y:S01]  /*1ad0*/  IMAD R58, R5.reuse, R2, R58 ;  /* 0x00000002053a7224 */ /* 0x040fe200078e023a */
[----:B------:R-:W-:Y:S01]  /*1ae0*/  IABS R49, R14 ;  /* 0x0000000e00317213 */ /* 0x000fe20000000000 */
[----:B0-----:R-:W-:Y:S01]  /*1af0*/  VIADD R15, R10, 0x4e ;  /* 0x0000004e0a0f7836 */ /* 0x001fe20000000000 */
[----:B------:R0:W-:Y:S01]  /*1b00*/  STL [R1+0x218], R16 ;  /* 0x0002181001007387 */ /* 0x0001e20000100800 */
[----:B------:R-:W-:Y:S01]  /*1b10*/  IMAD R57, R5, R57, R0 ;  /* 0x0000003905397224 */ /* 0x000fe200078e0200 */
[----:B-1----:R-:W-:Y:S01]  /*1b20*/  LOP3.LUT R13, R6, 0x50, RZ, 0xfc, !PT ;  /* 0x00000050060d7812 */ /* 0x002fe200078efcff */
[----:B------:R-:W-:Y:S01]  /*1b30*/  IMAD.HI.U32 R0, R7, R52, RZ ;  /* 0x0000003407007227 */ /* 0x000fe200078e00ff */
[----:B------:R1:W-:Y:S01]  /*1b40*/  STL [R1+0x21c], R15 ;  /* 0x00021c0f01007387 */ /* 0x0003e20000100800 */
[----:B------:R-:W-:-:S02]  /*1b50*/  IABS R55, R15 ;  /* 0x0000000f00377213 */ /* 0x000fc40000000000 */
[C---:B--2---:R-:W-:Y:S01]  /*1b60*/  LOP3.LUT R12, R6.reuse, 0x52, RZ, 0xfc, !PT ;  /* 0x00000052060c7812 */ /* 0x044fe200078efcff */
[----:B------:R2:W-:Y:S01]  /*1b70*/  STL [R1+0x220], R13 ;  /* 0x0002200d01007387 */ /* 0x0005e20000100800 */
[----:B------:R-:W-:Y:S01]  /*1b80*/  IABS R54, R13 ;  /* 0x0000000d00367213 */ /* 0x000fe20000000000 */
[----:B------:R-:W-:Y:S01]  /*1b90*/  IMAD.MOV R0, RZ, RZ, -R0 ;  /* 0x000000ffff007224 */ /* 0x000fe200078e0a00 */
[----:B------:R-:W-:Y:S01]  /*1ba0*/  IABS R53, R12 ;  /* 0x0000000c00357213 */ /* 0x000fe20000000000 */
[----:B------:R4:W-:Y:S01]  /*1bb0*/  STL [R1+0x224], R12 ;  /* 0x0002240c01007387 */ /* 0x0009e20000100800 */
[C---:B0-----:R-:W-:Y:S01]  /*1bc0*/  LOP3.LUT R16, R6.reuse, 0x56, RZ, 0xfc, !PT ;  /* 0x0000005606107812 */ /* 0x041fe200078efcff */
[C---:B------:R-:W-:Y:S01]  /*1bd0*/  IMAD.HI.U32 R8, R7.reuse, R54, RZ ;  /* 0x0000003607087227 */ /* 0x040fe200078e00ff */
[C---:B-1----:R-:W-:Y:S01]  /*1be0*/  LOP3.LUT R15, R6.reuse, 0x58, RZ, 0xfc, !PT ;  /* 0x00000058060f7812 */ /* 0x042fe200078efcff */
[----:B------:R-:W-:Y:S01]  /*1bf0*/  STL [R1+0x228], R11 ;  /* 0x0002280b01007387 */ /* 0x000fe20000100800 */
[----:B------:R-:W-:Y:S01]  /*1c00*/  IABS R51, R16 ;  /* 0x0000001000337213 */ /* 0x000fe20000000000 */
[----:B------:R-:W-:Y:S01]  /*1c10*/  IMAD.HI.U32 R2, R7, R53, RZ ;  /* 0x0000003507027227 */ /* 0x000fe200078e00ff */
[----:B--2---:R-:W-:Y:S01]  /*1c20*/  LOP3.LUT R13, R6, 0x5c, RZ, 0xfc, !PT ;  /* 0x0000005c060d7812 */ /* 0x004fe200078efcff */
[----:B------:R0:W-:Y:S01]  /*1c30*/  STL [R1+0x1f4], R16 ;  /* 0x0001f41001007387 */ /* 0x0001e20000100800 */
[----:B------:R-:W-:Y:S01]  /*1c40*/  IABS R50, R15 ;  /* 0x0000000f00327213 */ /* 0x000fe20000000000 */
[----:B----4-:R-:W-:Y:S01]  /*1c50*/  VIADD R12, R10, 0x5e ;  /* 0x0000005e0a0c7836 */ /* 0x010fe20000000000 */
[----:B------:R-:W-:Y:S01]  /*1c60*/  IABS R48, R13 ;  /* 0x0000000d00307213 */ /* 0x000fe20000000000 */
[----:B------:R-:W-:Y:S01]  /*1c70*/  IMAD.MOV R8, RZ, RZ, -R8 ;  /* 0x000000ffff087224 */ /* 0x000fe200078e0a08 */
[----:B------:R-:W-:Y:S01]  /*1c80*/  STL [R1+0x1f8], R15 ;  /* 0x0001f80f01007387 */ /* 0x000fe20000100800 */
[----:B------:R-:W-:Y:S01]  /*1c90*/  IMAD.MOV R2, RZ, RZ, -R2 ;  /* 0x000000ffff027224 */ /* 0x000fe200078e0a02 */
[----:B------:R-:W-:Y:S01]  /*1ca0*/  IABS R47, R12 ;  /* 0x0000000c002f7213 */ /* 0x000fe20000000000 */
[C---:B------:R-:W-:Y:S01]  /*1cb0*/  IMAD R54, R5.reuse, R8, R54 ;  /* 0x0000000805367224 */ /* 0x040fe200078e0236 */
[----:B------:R1:W-:Y:S01]  /*1cc0*/  STL [R1+0x1fc], R14 ;  /* 0x0001fc0e01007387 */ /* 0x0003e20000100800 */
[----:B------:R-:W-:Y:S01]  /*1cd0*/  IMAD R53, R5, R2, R53 ;  /* 0x0000000205357224 */ /* 0x000fe200078e0235 */
[C---:B0-----:R-:W-:Y:S01]  /*1ce0*/  LOP3.LUT R16, R6.reuse, 0x60, RZ, 0xfc, !PT ;  /* 0x0000006006107812 */ /* 0x041fe200078efcff */
[----:B------:R-:W-:Y:S01]  /*1cf0*/  IMAD.HI.U32 R8, R7, R49, RZ ;  /* 0x0000003107087227 */ /* 0x000fe200078e00ff */
[----:B------:R0:W-:Y:S01]  /*1d00*/  STL [R1+0x200], R13 ;  /* 0x0002000d01007387 */ /* 0x0001e20000100800 */
[----:B------:R-:W-:-:S02]  /*1d10*/  LOP3.LUT R17, R6, 0x84, RZ, 0xfc, !PT ;  /* 0x0000008406117812 */ /* 0x000fc400078efcff */
[----:B------:R-:W-:Y:S01]  /*1d20*/  IMAD R52, R5, R0, R52 ;  /* 0x0000000005347224 */ /* 0x000fe200078e0234 */
[----:B------:R2:W-:Y:S01]  /*1d30*/  STL [R1+0x204], R12 ;  /* 0x0002040c01007387 */ /* 0x0005e20000100800 */
[C---:B------:R-:W-:Y:S01]  /*1d40*/  IMAD.HI.U32 R2, R7.reuse, R48, RZ ;  /* 0x0000003007027227 */ /* 0x040fe200078e00ff */
[C---:B-1----:R-:W-:Y:S02]  /*1d50*/  LOP3.LUT R14, R6.reuse, 0x64, RZ, 0xfc, !PT ;  /* 0x00000064060e7812 */ /* 0x042fe400078efcff */
[C---:B------:R-:W-:Y:S01]  /*1d60*/  LOP3.LUT R15, R6.reuse, 0x62, RZ, 0xfc, !PT ;  /* 0x00000062060f7812 */ /* 0x040fe200078efcff */
[----:B------:R-:W-:Y:S01]  /*1d70*/  IMAD.HI.U32 R0, R7, R47, RZ ;  /* 0x0000002f07007227 */ /* 0x000fe200078e00ff */
[C---:B0-----:R-:W-:Y:S01]  /*1d80*/  LOP3.LUT R13, R6.reuse, 0x66, RZ, 0xfc, !PT ;  /* 0x00000066060d7812 */ /* 0x041fe200078efcff */
[----:B------:R0:W-:Y:S01]  /*1d90*/  STL [R1+0x1dc], R16 ;  /* 0x0001dc1001007387 */ /* 0x0001e20000100800 */
[----:B------:R-:W-:Y:S01]  /*1da0*/  IABS R44, R14 ;  /* 0x0000000e002c7213 */ /* 0x000fe20000000000 */
[----:B------:R-:W-:Y:S01]  /*1db0*/  IMAD.MOV R8, RZ, RZ, -R8 ;  /* 0x000000ffff087224 */ /* 0x000fe200078e0a08 */
[C---:B--2---:R-:W-:Y:S01]  /*1dc0*/  LOP3.LUT R12, R6.reuse, 0x68, RZ, 0xfc, !PT ;  /* 0x00000068060c7812 */ /* 0x044fe200078efcff */
[----:B------:R-:W-:Y:S01]  /*1dd0*/  IMAD.MOV R2, RZ, RZ, -R2 ;  /* 0x000000ffff027224 */ /* 0x000fe200078e0a02 */
[----:B------:R-:W-:Y:S01]  /*1de0*/  IABS R43, R13 ;  /* 0x0000000d002b7213 */ /* 0x000fe20000000000 */
[----:B------:R-:W-:Y:S01]  /*1df0*/  IMAD.MOV R0, RZ, RZ, -R0 ;  /* 0x000000ffff007224 */ /* 0x000fe200078e0a00 */
[----:B------:R1:W-:Y:S01]  /*1e00*/  STL [R1+0x1e4], R15 ;  /* 0x0001e40f01007387 */ /* 0x0003e20000100800 */
[----:B------:R-:W-:Y:S01]  /*1e10*/  IABS R42, R12 ;  /* 0x0000000c002a7213 */ /* 0x000fe20000000000 */
[C---:B------:R-:W-:Y:S01]  /*1e20*/  IMAD R49, R5.reuse, R8, R49 ;  /* 0x0000000805317224 */ /* 0x040fe200078e0231 */
[----:B------:R-:W-:Y:S01]  /*1e30*/  IABS R46, R16 ;  /* 0x00000010002e7213 */ /* 0x000fe20000000000 */
[----:B------:R2:W-:Y:S01]  /*1e40*/  STL [R1+0x1e8], R14 ;  /* 0x0001e80e01007387 */ /* 0x0005e20000100800 */
[----:B------:R-:W-:Y:S01]  /*1e50*/  IMAD R48, R5, R2, R48 ;  /* 0x0000000205307224 */ /* 0x000fe200078e0230 */
[----:B------:R-:W-:Y:S01]  /*1e60*/  IABS R45, R15 ;  /* 0x0000000f002d7213 */ /* 0x000fe20000000000 */
[----:B------:R-:W-:Y:S01]  /*1e70*/  IMAD.HI.U32 R8, R7, R44, RZ ;  /* 0x0000002c07087227 */ /* 0x000fe200078e00ff */
[----:B------:R4:W-:Y:S01]  /*1e80*/  STL [R1+0x1ec], R13 ;  /* 0x0001ec0d01007387 */ /* 0x0009e20000100800 */
[----:B0-----:R-:W-:-:S02]  /*1e90*/  LOP3.LUT R16, R6, 0x6a, RZ, 0xfc, !PT ;  /* 0x0000006a06107812 */ /* 0x001fc400078efcff */
[----:B------:R-:W-:Y:S01]  /*1ea0*/  IMAD R47, R5, R0, R47 ;  /* 0x00000000052f7224 */ /* 0x000fe200078e022f */
[----:B------:R0:W-:Y:S01]  /*1eb0*/  STL [R1+0x1f0], R12 ;  /* 0x0001f00c01007387 */ /* 0x0001e20000100800 */
[C---:B------:R-:W-:Y:S01]  /*1ec0*/  IMAD.HI.U32 R2, R7.reuse, R43, RZ ;  /* 0x0000002b07027227 */ /* 0x040fe200078e00ff */
[----:B-1----:R-:W-:Y:S02]  /*1ed0*/  LOP3.LUT R15, R6, 0x6c, RZ, 0xfc, !PT ;  /* 0x0000006c060f7812 */ /* 0x002fe400078efcff */
[----:B------:R1:W-:Y:S01]  /*1ee0*/  STL [R1+0x1b8], R16 ;  /* 0x0001b81001007387 */ /* 0x0003e20000100800 */
[----:B--2---:R-:W-:Y:S01]  /*1ef0*/  VIADD R14, R10, 0x6e ;  /* 0x0000006e0a0e7836 */ /* 0x004fe20000000000 */
[----:B----4-:R-:W-:Y:S01]  /*1f00*/  LOP3.LUT R13, R6, 0x70, RZ, 0xfc, !PT ;  /* 0x00000070060d7812 */ /* 0x010fe200078efcff */
[----:B------:R-:W-:Y:S01]  /*1f10*/  IMAD.HI.U32 R0, R7, R42, RZ ;  /* 0x0000002a07007227 */ /* 0x000fe200078e00ff */
[----:B------:R-:W-:Y:S01]  /*1f20*/  STL [R1+0x1bc], R15 ;  /* 0x0001bc0f01007387 */ /* 0x000fe20000100800 */
[----:B------:R-:W-:-:S02]  /*1f30*/  IABS R41, R16 ;  /* 0x0000001000297213 */ /* 0x000fc40000000000 */
[C---:B0-----:R-:W-:Y:S01]  /*1f40*/  LOP3.LUT R12, R6.reuse, 0x72, RZ, 0xfc, !PT ;  /* 0x00000072060c7812 */ /* 0x041fe200078efcff */
[----:B------:R-:W-:Y:S01]  /*1f50*/  IMAD.MOV R8, RZ, RZ, -R8 ;  /* 0x000000ffff087224 */ /* 0x000fe200078e0a08 */
[----:B------:R-:W-:Y:S01]  /*1f60*/  IABS R39, R14 ;  /* 0x0000000e00277213 */ /* 0x000fe20000000000 */
[----:B------:R-:W-:Y:S01]  /*1f70*/  IMAD.MOV R2, RZ, RZ, -R2 ;  /* 0x000000ffff027224 */ /* 0x000fe200078e0a02 */
[----:B------:R-:W-:Y:S01]  /*1f80*/  IABS R38, R13 ;  /* 0x0000000d00267213 */ /* 0x000fe20000000000 */
[----:B------:R-:W-:Y:S01]  /*1f90*/  IMAD.MOV R0, RZ, RZ, -R0 ;  /* 0x000000ffff007224 */ /* 0x000fe200078e0a00 */
[----:B------:R-:W-:Y:S01]  /*1fa0*/  IABS R37, R12 ;  /* 0x0000000c00257213 */ /* 0x000fe20000000000 */
[C---:B------:R-:W-:Y:S01]  /*1fb0*/  IMAD R44, R5.reuse, R8, R44 ;  /* 0x00000008052c7224 */ /* 0x040fe200078e022c */
[----:B------:R0:W-:Y:S01]  /*1fc0*/  STL [R1+0x1c0], R14 ;  /* 0x0001c00e01007387 */ /* 0x0001e20000100800 */
[----:B------:R-:W-:Y:S01]  /*1fd0*/  IMAD R43, R5, R2, R43 ;  /* 0x00000002052b7224 */ /* 0x000fe200078e022b */
[----:B------:R-:W-:Y:S01]  /*1fe0*/  IABS R40, R15 ;  /* 0x0000000f00287213 */ /* 0x000fe20000000000 */
[----:B------:R-:W-:Y:S01]  /*1ff0*/  IMAD.HI.U32 R8, R7, R39, RZ ;  /* 0x0000002707087227 */ /* 0x000fe200078e00ff */
[----:B------:R2:W-:Y:S01]  /*2000*/  STL [R1+0x1c4], R13 ;  /* 0x0001c40d01007387 */ /* 0x0005e20000100800 */
[----:B-1----:R-:W-:-:S02]  /*2010*/  LOP3.LUT R16, R6, 0x74, RZ, 0xfc, !PT ;  /* 0x0000007406107812 */ /* 0x002fc400078efcff */
[----:B------:R-:W-:Y:S01]  /*2020*/  IMAD R42, R5, R0, R42 ;  /* 0x00000000052a7224 */ /* 0x000fe200078e022a */
[----:B------:R1:W-:Y:S01]  /*2030*/  STL [R1+0x1c8], R12 ;  /* 0x0001c80c01007387 */ /* 0x0003e20000100800 */
[C---:B------:R-:W-:Y:S01]  /*2040*/  IMAD.HI.U32 R2, R7.reuse, R38, RZ ;  /* 0x0000002607027227 */ /* 0x040fe200078e00ff */
[C---:B0-----:R-:W-:Y:S02]  /*2050*/  LOP3.LUT R14, R6.reuse, 0x78, RZ, 0xfc, !PT ;  /* 0x00000078060e7812 */ /* 0x041fe400078efcff */
[C---:B------:R-:W-:Y:S01]  /*2060*/  LOP3.LUT R15, R6.reuse, 0x76, RZ, 0xfc, !PT ;  /* 0x00000076060f7812 */ /* 0x040fe200078efcff */
[----:B------:R-:W-:Y:S01]  /*2070*/  IMAD.HI.U32 R0, R7, R37, RZ ;  /* 0x0000002507007227 */ /* 0x000fe200078e00ff */
[C---:B--2---:R-:W-:Y:S01]  /*2080*/  LOP3.LUT R13, R6.reuse, 0x7a, RZ, 0xfc, !PT ;  /* 0x0000007a060d7812 */ /* 0x044fe200078efcff */
[----:B------:R-:W-:Y:S01]  /*2090*/  STL [R1+0x190], R16 ;  /* 0x0001901001007387 */ /* 0x000fe20000100800 */
[----:B------:R-:W-:Y:S01]  /*20a0*/  IABS R34, R14 ;  /* 0x0000000e00227213 */ /* 0x000fe20000000000 */
[----:B------:R-:W-:Y:S01]  /*20b0*/  IMAD.MOV R8, RZ, RZ, -R8 ;  /* 0x000000ffff087224 */ /* 0x000fe200078e0a08 */
[----:B-1----:R-:W-:Y:S01]  /*20c0*/  LOP3.LUT R12, R6, 0x7c, RZ, 0xfc, !PT ;  /* 0x0000007c060c7812 */ /* 0x002fe200078efcff */
        /* <DEDUP_REMOVED lines=9> */
[----:B------:R-:W-:Y:S01]  /*2160*/  STL [R1+0x19c], R14 ;  /* 0x00019c0e01007387 */ /* 0x000fe20000100800 */
[----:B------:R-:W-:-:S02]  /*2170*/  IABS R36, R16 ;  /* 0x0000001000247213 */ /* 0x000fc40000000000 */
[----:B------:R-:W-:Y:S01]  /*2180*/  IMAD R37, R5, R0, R37 ;  /* 0x0000000005257224 */ /* 0x000fe200078e0225 */
[----:B------:R1:W-:Y:S01]  /*2190*/  STL [R1+0x1a4], R13 ;  /* 0x0001a40d01007387 */ /* 0x0003e20000100800 */
[C---:B------:R-:W-:Y:S01]  /*21a0*/  IMAD.HI.U32 R2, R7.reuse, R33, RZ ;  /* 0x0000002107027227 */ /* 0x040fe200078e00ff */
[C---:B0-----:R-:W-:Y:S02]  /*21b0*/  LOP3.LUT R15, R6.reuse, 0x88, RZ, 0xfc, !PT ;  /* 0x00000088060f7812 */ /* 0x041fe400078efcff */
[----:B------:R0:W-:Y:S01]  /*21c0*/  STL [R1+0x1ac], R12 ;  /* 0x0001ac0c01007387 */ /* 0x0001e20000100800 */
[----:B------:R-:W-:Y:S01]  /*21d0*/  IMAD.HI.U32 R0, R7, R32, RZ ;  /* 0x0000002007007227 */ /* 0x000fe200078e00ff */
[----:B------:R-:W-:Y:S02]  /*21e0*/  IABS R26, R15 ;  /* 0x0000000f001a7213 */ /* 0x000fe40000000000 */
[C---:B------:R-:W-:Y:S01]  /*21f0*/  LOP3.LUT R16, R6.reuse, 0x86, RZ, 0xfc, !PT ;  /* 0x0000008606107812 */ /* 0x040fe200078efcff */
[----:B------:R-:W-:Y:S01]  /*2200*/  IMAD.MOV R8, RZ, RZ, -R8 ;  /* 0x000000ffff087224 */ /* 0x000fe200078e0a08 */
[----:B-1----:R-:W-:Y:S01]  /*2210*/  LOP3.LUT R13, R6, 0x8a, RZ, 0xfc, !PT ;  /* 0x0000008a060d7812 */ /* 0x002fe200078efcff */
[----:B------:R-:W-:Y:S01]  /*2220*/  IMAD.MOV R2, RZ, RZ, -R2 ;  /* 0x000000ffff027224 */ /* 0x000fe200078e0a02 */
[----:B------:R-:W-:Y:S01]  /*2230*/  IABS R27, R16 ;  /* 0x00000010001b7213 */ /* 0x000fe20000000000 */
[----:B------:R-:W-:Y:S01]  /*2240*/  IMAD.MOV R0, RZ, RZ, -R0 ;  /* 0x000000ffff007224 */ /* 0x000fe200078e0a00 */
[----:B0-----:R-:W-:Y:S01]  /*2250*/  LOP3.LUT R12, R19, 0x7f, RZ, 0xc0, !PT ;  /* 0x0000007f130c7812 */ /* 0x001fe200078ec0ff */
[----:B------:R-:W-:Y:S01]  /*2260*/  IMAD.HI.U32 R9, R7, R60, RZ ;  /* 0x0000003c07097227 */ /* 0x000fe200078e00ff */
[----:B------:R-:W-:-:S02]  /*2270*/  IABS R25, R13 ;  /* 0x0000000d00197213 */ /* 0x000fc40000000000 */
[----:B------:R-:W-:Y:S01]  /*2280*/  IABS R28, R17 ;  /* 0x00000011001c7213 */ /* 0x000fe20000000000 */
[C---:B------:R-:W-:Y:S02]  /*2290*/  IMAD R34, R5.reuse, R8, R34 ;  /* 0x0000000805227224 */ /* 0x040fe400078e0222 */
[----:B------:R-:W-:Y:S01]  /*22a0*/  IMAD R33, R5, R2, R33 ;  /* 0x0000000205217224 */ /* 0x000fe200078e0221 */
[----:B------:R-:W-:Y:S01]  /*22b0*/  LOP3.LUT R2, R6, 0x80, RZ, 0xfc, !PT ;  /* 0x0000008006027812 */ /* 0x000fe200078efcff */
[----:B------:R-:W-:Y:S02]  /*22c0*/  VIADD R8, R10, 0x7e ;  /* 0x0000007e0a087836 */ /* 0x000fe40000000000 */
[----:B------:R-:W-:Y:S01]  /*22d0*/  IMAD R69, R69, 0x100, R12 ;  /* 0x0000010045457824 */ /* 0x000fe200078e020c */
[----:B------:R-:W-:Y:S01]  /*22e0*/  IABS R30, R2 ;  /* 0x00000002001e7213 */ /* 0x000fe20000000000 */
[----:B------:R-:W-:Y:S01]  /*22f0*/  IMAD R32, R5, R0, R32 ;  /* 0x0000000005207224 */ /* 0x000fe200078e0220 */
[----:B------:R-:W-:Y:S01]  /*2300*/  LOP3.LUT R0, R6, 0x82, RZ, 0xfc, !PT ;  /* 0x0000008206007812 */ /* 0x000fe200078efcff */
[----:B------:R-:W-:Y:S01]  /*2310*/  IMAD.MOV R9, RZ, RZ, -R9 ;  /* 0x000000ffff097224 */ /* 0x000fe200078e0a09 */
[----:B------:R-:W-:Y:S01]  /*2320*/  STL [R1+0x184], R8 ;  /* 0x0001840801007387 */ /* 0x000fe20000100800 */
[----:B------:R-:W-:Y:S01]  /*2330*/  VIADD R70, R69, 0x80 ;  /* 0x0000008045467836 */ /* 0x000fe20000000000 */
[----:B------:R-:W-:Y:S01]  /*2340*/  IABS R29, R0 ;  /* 0x00000000001d7213 */ /* 0x000fe20000000000 */
[----:B------:R-:W-:Y:S01]  /*2350*/  IMAD R60, R5, R9, R60 ;  /* 0x00000009053c7224 */ /* 0x000fe200078e023c */
[----:B------:R0:W-:Y:S01]  /*2360*/  STL [R1+0x18c], R2 ;  /* 0x00018c0201007387 */ /* 0x0001e20000100800 */
[----:B------:R-:W-:Y:S01]  /*2370*/  IMAD.HI.U32 R9, R7, R55, RZ ;  /* 0x0000003707097227 */ /* 0x000fe200078e00ff */
[----:B------:R-:W-:-:S02]  /*2380*/  IABS R31, R8 ;  /* 0x00000008001f7213 */ /* 0x000fc40000000000 */
[----:B------:R1:W-:Y:S01]  /*2390*/  STL [R1+0x188], R0 ;  /* 0x0001880001007387 */ /* 0x0003e20000100800 */
[----:B------:R-:W-:Y:S01]  /*23a0*/  IMAD.MOV R9, RZ, RZ, -R9 ;  /* 0x000000ffff097224 */ /* 0x000fe200078e0a09 */
[----:B------:R-:W-:Y:S01]  /*23b0*/  LOP3.LUT R12, R6, 0x8c, RZ, 0xfc, !PT ;  /* 0x0000008c060c7812 */ /* 0x000fe200078efcff */
[----:B------:R-:W-:Y:S01]  /*23c0*/  IMAD.HI.U32 R11, R7, R56, RZ ;  /* 0x00000038070b7227 */ /* 0x000fe200078e00ff */
[----:B------:R-:W-:Y:S01]  /*23d0*/  STL [R1+0xdc], R17 ;  /* 0x0000dc1101007387 */ /* 0x000fe20000100800 */
[----:B0-----:R-:W-:Y:S02]  /*23e0*/  IABS R2, R70 ;  /* 0x0000004600027213 */ /* 0x001fe40000000000 */
[----:B------:R-:W-:Y:S01]  /*23f0*/  IMAD R55, R5, R9, R55 ;  /* 0x0000000905377224 */ /* 0x000fe200078e0237 */
[----:B------:R-:W-:Y:S01]  /*2400*/  IABS R24, R12 ;  /* 0x0000000c00187213 */ /* 0x000fe20000000000 */
[----:B------:R-:W-:Y:S01]  /*2410*/  IMAD.HI.U32 R9, R7, R50, RZ ;  /* 0x0000003207097227 */ /* 0x000fe200078e00ff */
[----:B-1----:R-:W-:Y:S01]  /*2420*/  IABS R0, R69 ;  /* 0x0000004500007213 */ /* 0x002fe20000000000 */
[----:B------:R-:W-:Y:S02]  /*2430*/  STL [R1+0xe0], R16 ;  /* 0x0000e01001007387 */ /* 0x000fe40000100800 */
[----:B------:R-:W-:-:S02]  /*2440*/  IMAD.MOV R11, RZ, RZ, -R11 ;  /* 0x000000ffff0b7224 */ /* 0x000fc400078e0a0b */
[C---:B------:R-:W-:Y:S01]  /*2450*/  IMAD.HI.U32 R8, R4.reuse, R0, RZ ;  /* 0x0000000004087227 */ /* 0x040fe200078e00ff */
[----:B------:R-:W-:Y:S03]  /*2460*/  STL [R1+0xe4], R15 ;  /* 0x0000e40f01007387 */ /* 0x000fe60000100800 */
[----:B------:R-:W-:Y:S01]  /*2470*/  IMAD.HI.U32 R4, R4, R2, RZ ;  /* 0x0000000204047227 */ /* 0x000fe200078e00ff */
[----:B------:R0:W-:Y:S03]  /*2480*/  STL [R1+0x168], R13 ;  /* 0x0001680d01007387 */ /* 0x0001e60000100800 */
[----:B------:R-:W-:Y:S01]  /*2490*/  IMAD.MOV R8, RZ, RZ, -R8 ;  /* 0x000000ffff087224 */ /* 0x000fe200078e0a08 */
[----:B------:R1:W-:Y:S01]  /*24a0*/  STL [R1+0x16c], R12 ;  /* 0x00016c0c01007387 */ /* 0x0003e20000100800 */
[----:B------:R-:W-:-:S02]  /*24b0*/  IMAD.MOV R4, RZ, RZ, -R4 ;  /* 0x000000ffff047224 */ /* 0x000fc400078e0a04 */
[----:B------:R-:W-:Y:S02]  /*24c0*/  IMAD.MOV R9, RZ, RZ, -R9 ;  /* 0x000000ffff097224 */ /* 0x000fe400078e0a09 */
[C---:B------:R-:W-:Y:S02]  /*24d0*/  IMAD R0, R3.reuse, R8, R0 ;  /* 0x0000000803007224 */ /* 0x040fe400078e0200 */
[----:B------:R-:W-:Y:S02]  /*24e0*/  IMAD R2, R3, R4, R2 ;  /* 0x0000000403027224 */ /* 0x000fe400078e0202 */
[----:B------:R-:W-:Y:S01]  /*24f0*/  IMAD R56, R5, R11, R56 ;  /* 0x0000000b05387224 */ /* 0x000fe200078e0238 */
[----:B------:R-:W-:Y:S01]  /*2500*/  ISETP.GT.U32.AND P0, PT, R3, R0, PT ;  /* 0x000000000300720c */ /* 0x000fe20003f04070 */
[----:B------:R-:W-:Y:S01]  /*2510*/  IMAD.HI.U32 R11, R7, R51, RZ ;  /* 0x00000033070b7227 */ /* 0x000fe200078e00ff */
[----:B------:R-:W-:-:S03]  /*2520*/  ISETP.GT.U32.AND P1, PT, R3, R2, PT ;  /* 0x000000020300720c */ /* 0x000fc60003f24070 */
[----:B------:R-:W-:Y:S02]  /*2530*/  IMAD R50, R5, R9, R50 ;  /* 0x0000000905327224 */ /* 0x000fe400078e0232 */
[----:B------:R-:W-:-:S04]  /*2540*/  IMAD.HI.U32 R9, R7, R45, RZ ;  /* 0x0000002d07097227 */ /* 0x000fc800078e00ff */
[----:B------:R-:W-:Y:S02]  /*2550*/  IMAD.MOV R11, RZ, RZ, -R11 ;  /* 0x000000ffff0b7224 */ /* 0x000fe400078e0a0b */
[----:B------:R-:W-:Y:S02]  /*2560*/  IMAD.MOV R9, RZ, RZ, -R9 ;  /* 0x000000ffff097224 */ /* 0x000fe400078e0a09 */
[----:B------:R-:W-:Y:S02]  /*2570*/  IMAD R51, R5, R11, R51 ;  /* 0x0000000b05337224 */ /* 0x000fe400078e0233 */
[----:B------:R-:W-:-:S04]  /*2580*/  IMAD.HI.U32 R11, R7, R46, RZ ;  /* 0x0000002e070b7227 */ /* 0x000fc800078e00ff */
[----:B------:R-:W-:Y:S02]  /*2590*/  IMAD R45, R5, R9, R45 ;  /* 0x00000009052d7224 */ /* 0x000fe400078e022d */
[----:B------:R-:W-:-:S04]  /*25a0*/  IMAD.HI.U32 R9, R7, R40, RZ ;  /* 0x0000002807097227 */ /* 0x000fc800078e00ff */
[----:B------:R-:W-:Y:S02]  /*25b0*/  IMAD.MOV R11, RZ, RZ, -R11 ;  /* 0x000000ffff0b7224 */ /* 0x000fe400078e0a0b */
[----:B------:R-:W-:Y:S02]  /*25c0*/  IMAD.MOV R9, RZ, RZ, -R9 ;  /* 0x000000ffff097224 */ /* 0x000fe400078e0a09 */
[--C-:B------:R-:W-:Y:S02]  /*25d0*/  @!P0 IMAD.IADD R0, R0, 0x1, -R3.reuse ;  /* 0x0000000100008824 */ /* 0x100fe400078e0a03 */
[----:B------:R-:W-:Y:S02]  /*25e0*/  @!P1 IMAD.IADD R2, R2, 0x1, -R3 ;  /* 0x0000000102029824 */ /* 0x000fe400078e0a03 */
[----:B------:R-:W-:Y:S01]  /*25f0*/  IMAD R46, R5, R11, R46 ;  /* 0x0000000b052e7224 */ /* 0x000fe200078e022e */
[----:B------:R-:W-:Y:S01]  /*2600*/  ISETP.GT.U32.AND P0, PT, R3, R0, PT ;  /* 0x000000000300720c */ /* 0x000fe20003f04070 */
[----:B------:R-:W-:Y:S01]  /*2610*/  IMAD.HI.U32 R8, R7, R25, RZ ;  /* 0x0000001907087227 */ /* 0x000fe200078e00ff */
[----:B------:R-:W-:-:S03]  /*2620*/  ISETP.GT.U32.AND P1, PT, R3, R2, PT ;  /* 0x000000020300720c */ /* 0x000fc60003f24070 */
[----:B------:R-:W-:-:S04]  /*2630*/  IMAD.HI.U32 R11, R7, R41, RZ ;  /* 0x00000029070b7227 */ /* 0x000fc800078e00ff */
[----:B------:R-:W-:Y:S02]  /*2640*/  IMAD R40, R5, R9, R40 ;  /* 0x0000000905287224 */ /* 0x000fe400078e0228 */
[----:B------:R-:W-:-:S04]  /*2650*/  IMAD.HI.U32 R9, R7, R35, RZ ;  /* 0x0000002307097227 */ /* 0x000fc800078e00ff */
[----:B------:R-:W-:-:S04]  /*2660*/  IMAD.HI.U32 R4, R7, R24, RZ ;  /* 0x0000001807047227 */ /* 0x000fc800078e00ff */
[----:B------:R-:W-:Y:S02]  /*2670*/  IMAD.MOV R8, RZ, RZ, -R8 ;  /* 0x000000ffff087224 */ /* 0x000fe400078e0a08 */
[----:B------:R-:W-:Y:S02]  /*2680*/  IMAD.MOV R11, RZ, RZ, -R11 ;  /* 0x000000ffff0b7224 */ /* 0x000fe400078e0a0b */
[----:B------:R-:W-:Y:S02]  /*2690*/  IMAD.MOV R9, RZ, RZ, -R9 ;  /* 0x000000ffff097224 */ /* 0x000fe400078e0a09 */
[----:B------:R-:W-:Y:S02]  /*26a0*/  IMAD.MOV R4, RZ, RZ, -R4 ;  /* 0x000000ffff047224 */ /* 0x000fe400078e0a04 */
[C---:B------:R-:W-:Y:S02]  /*26b0*/  IMAD R25, R5.reuse, R8, R25 ;  /* 0x0000000805197224 */ /* 0x040fe400078e0219 */
[----:B------:R-:W-:-:S02]  /*26c0*/  IMAD R41, R5, R11, R41 ;  /* 0x0000000b05297224 */ /* 0x000fc400078e0229 */
[----:B------:R-:W-:Y:S02]  /*26d0*/  VIADD R8, R74, 0xffffffff ;  /* 0xffffffff4a087836 */ /* 0x000fe40000000000 */
[----:B------:R-:W-:-:S03]  /*26e0*/  IMAD.HI.U32 R11, R7, R36, RZ ;  /* 0x00000024070b7227 */ /* 0x000fc600078e00ff */
[----:B------:R-:W-:Y:S01]  /*26f0*/  ISETP.GE.U32.AND P3, PT, R8, 0x7fffffc0, PT ;  /* 0x7fffffc00800780c */ /* 0x000fe20003f66070 */
[----:B------:R-:W-:Y:S02]  /*2700*/  IMAD R35, R5, R9, R35 ;  /* 0x0000000905237224 */ /* 0x000fe400078e0223 */
[----:B------:R-:W-:-:S04]  /*2710*/  IMAD.HI.U32 R9, R7, R29, RZ ;  /* 0x0000001d07097227 */ /* 0x000fc800078e00ff */
[----:B------:R-:W-:Y:S02]  /*2720*/  IMAD R24, R5, R4, R24 ;  /* 0x0000000405187224 */ /* 0x000fe400078e0218 */
[----:B------:R-:W-:Y:S02]  /*2730*/  VIADD R4, R74, 0xfffffff7 ;  /* 0xfffffff74a047836 */ /* 0x000fe40000000000 */
[----:B------:R-:W-:Y:S02]  /*2740*/  IMAD.MOV R11, RZ, RZ, -R11 ;  /* 0x000000ffff0b7224 */ /* 0x000fe400078e0a0b */
[----:B------:R-:W-:Y:S01]  /*2750*/  IMAD.MOV R9, RZ, RZ, -R9 ;  /* 0x000000ffff097224 */ /* 0x000fe200078e0a09 */
[----:B------:R-:W-:Y:S01]  /*2760*/  ISETP.GE.U32.AND P4, PT, R4, 0x7fffffb8, PT ;  /* 0x7fffffb80400780c */ /* 0x000fe20003f86070 */
[----:B------:R-:W-:Y:S02]  /*2770*/  VIADD R8, R74, 0xffffffed ;  /* 0xffffffed4a087836 */ /* 0x000fe40000000000 */
[----:B------:R-:W-:-:S02]  /*2780*/  @!P0 IMAD.IADD R0, R0, 0x1, -R3 ;  /* 0x0000000100008824 */ /* 0x000fc400078e0a03 */
[----:B------:R-:W-:Y:S01]  /*2790*/  @!P1 IMAD.IADD R2, R2, 0x1, -R3 ;  /* 0x0000000102029824 */ /* 0x000fe200078e0a03 */
[----:B------:R-:W-:Y:S01]  /*27a0*/  ISETP.GE.U32.AND P6, PT, R8, 0x7fffffae, PT ;  /* 0x7fffffae0800780c */ /* 0x000fe20003fc6070 */
[----:B------:R-:W-:Y:S02]  /*27b0*/  VIADD R3, R74, 0xffffffec ;  /* 0xffffffec4a037836 */ /* 0x000fe40000000000 */
[----:B------:R-:W-:Y:S02]  /*27c0*/  IMAD R36, R5, R11, R36 ;  /* 0x0000000b05247224 */ /* 0x000fe400078e0224 */
[----:B------:R-:W-:Y:S01]  /*27d0*/  IMAD.HI.U32 R11, R7, R30, RZ ;  /* 0x0000001e070b7227 */ /* 0x000fe200078e00ff */
[----:B------:R-:W-:-:S03]  /*27e0*/  ISETP.GE.U32.AND P5, PT, R3, 0x7fffffad, PT ;  /* 0x7fffffad0300780c */ /* 0x000fc60003fa6070 */
[----:B------:R-:W-:Y:S02]  /*27f0*/  IMAD R29, R5, R9, R29 ;  /* 0x00000009051d7224 */ /* 0x000fe400078e021d */
[----:B------:R-:W-:Y:S02]  /*2800*/  VIADD R4, R74, 0xffffffef ;  /* 0xffffffef4a047836 */ /* 0x000fe40000000000 */
[----:B------:R-:W-:-:S03]  /*2810*/  IMAD.HI.U32 R9, R7, R26, RZ ;  /* 0x0000001a07097227 */ /* 0x000fc600078e00ff */
[----:B------:R-:W-:Y:S01]  /*2820*/  ISETP.GE.U32.AND P1, PT, R4, 0x7fffffb0, PT ;  /* 0x7fffffb00400780c */ /* 0x000fe20003f26070 */
[----:B------:R-:W-:-:S03]  /*2830*/  IMAD.HI.U32 R14, R7, R31, RZ ;  /* 0x0000001f070e7227 */ /* 0x000fc600078e00ff */
[----:B0-----:R-:W-:Y:S01]  /*2840*/  SEL R13, RZ, 0x7fff8, P1 ;  /* 0x0007fff8ff0d7807 */ /* 0x001fe20000800000 */
[C---:B------:R-:W-:Y:S02]  /*2850*/  VIADD R8, R74.reuse, 0xffffffe8 ;  /* 0xffffffe84a087836 */ /* 0x040fe40000000000 */
[----:B------:R-:W-:Y:S02]  /*2860*/  IMAD.MOV R11, RZ, RZ, -R11 ;  /* 0x000000ffff0b7224 */ /* 0x000fe400078e0a0b */
[----:B------:R-:W-:Y:S01]  /*2870*/  VIADD R3, R74, 0xffffffee ;  /* 0xffffffee4a037836 */ /* 0x000fe20000000000 */
[----:B------:R-:W-:Y:S01]  /*2880*/  ISETP.GE.U32.AND P2, PT, R8, 0x7fffffa9, PT ;  /* 0x7fffffa90800780c */ /* 0x000fe20003f46070 */
[----:B------:R-:W-:Y:S02]  /*2890*/  IMAD.MOV R9, RZ, RZ, -R9 ;  /* 0x000000ffff097224 */ /* 0x000fe400078e0a09 */
[----:B------:R-:W-:Y:S01]  /*28a0*/  IMAD.MOV R14, RZ, RZ, -R14 ;  /* 0x000000ffff0e7224 */ /* 0x000fe200078e0a0e */
[----:B------:R-:W-:Y:S01]  /*28b0*/  ISETP.GE.U32.AND P0, PT, R3, 0x7fffffaf, PT ;  /* 0x7fffffaf0300780c */ /* 0x000fe20003f06070 */
[C---:B------:R-:W-:Y:S01]  /*28c0*/  VIADD R4, R74.reuse, 0xffffffe9 ;  /* 0xffffffe94a047836 */ /* 0x040fe20000000000 */
[----:B------:R-:W-:Y:S01]  /*28d0*/  SEL R3, RZ, 0x1, P5 ;  /* 0x00000001ff037807 */ /* 0x000fe20002800000 */
[----:B------:R-:W-:Y:S01]  /*28e0*/  IMAD R30, R5, R11, R30 ;  /* 0x0000000b051e7224 */ /* 0x000fe200078e021e */
[----:B------:R-:W-:Y:S01]  /*28f0*/  SEL R75, RZ, 0x4, P0 ;  /* 0x00000004ff4b7807 */ /* 0x000fe20000000000 */
[----:B------:R-:W-:Y:S01]  /*2900*/  VIADD R8, R74, 0xffffffea ;  /* 0xffffffea4a087836 */ /* 0x000fe20000000000 */
[----:B------:R-:W-:Y:S01]  /*2910*/  ISETP.GE.U32.AND P5, PT, R4, 0x7fffffaa, PT ;  /* 0x7fffffaa0400780c */ /* 0x000fe20003fa6070 */
[----:B------:R-:W-:Y:S01]  /*2920*/  IMAD.HI.U32 R11, R7, R27, RZ ;  /* 0x0000001b070b7227 */ /* 0x000fe200078e00ff */
[----:B------:R-:W-:-:S02]  /*2930*/  SEL R4, RZ, 0x1fffe, P6 ;  /* 0x0001fffeff047807 */ /* 0x000fc40003000000 */
[----:B------:R-:W-:Y:S01]  /*2940*/  ISETP.GE.U32.AND P6, PT, R8, 0x7fffffab, PT ;  /* 0x7fffffab0800780c */ /* 0x000fe20003fc6070 */
[C---:B------:R-:W-:Y:S02]  /*2950*/  IMAD R26, R5.reuse, R9, R26 ;  /* 0x00000009051a7224 */ /* 0x040fe400078e021a */
[----:B------:R-:W-:Y:S01]  /*2960*/  IMAD R31, R5, R14, R31 ;  /* 0x0000000e051f7224 */ /* 0x000fe200078e021f */
[----:B------:R-:W-:Y:S01]  /*2970*/  SEL R76, RZ, 0x4, P6 ;  /* 0x00000004ff4c7807 */ /* 0x000fe20003000000 */
[----:B------:R-:W-:Y:S02]  /*2980*/  VIADD R9, R74, 0xffffffeb ;  /* 0xffffffeb4a097836 */ /* 0x000fe40000000000 */
[----:B------:R-:W-:-:S03]  /*2990*/  IMAD.HI.U32 R14, R7, R28, RZ ;  /* 0x0000001c070e7227 */ /* 0x000fc600078e00ff */
[----:B------:R-:W-:Y:S01]  /*29a0*/  ISETP.GE.U32.AND P0, PT, R9, 0x7fffffac, PT ;  /* 0x7fffffac0900780c */ /* 0x000fe20003f06070 */
[----:B------:R-:W-:Y:S02]  /*29b0*/  IMAD.MOV R11, RZ, RZ, -R11 ;  /* 0x000000ffff0b7224 */ /* 0x000fe400078e0a0b */
[C---:B------:R-:W-:Y:S01]  /*29c0*/  VIADD R8, R74.reuse, 0xffffffe4 ;  /* 0xffffffe44a087836 */ /* 0x040fe20000000000 */
[----:B-1----:R-:W-:Y:S01]  /*29d0*/  SEL R12, RZ, 0x7fff8, P0 ;  /* 0x0007fff8ff0c7807 */ /* 0x002fe20000000000 */
[----:B------:R-:W-:Y:S02]  /*29e0*/  IMAD.MOV R14, RZ, RZ, -R14 ;  /* 0x000000ffff0e7224 */ /* 0x000fe400078e0a0e */
[----:B------:R-:W-:Y:S01]  /*29f0*/  VIADD R9, R74, 0xffffffe5 ;  /* 0xffffffe54a097836 */ /* 0x000fe20000000000 */
[----:B------:R-:W-:Y:S01]  /*2a00*/  ISETP.GE.U32.AND P1, PT, R8, 0x7fffffa5, PT ;  /* 0x7fffffa50800780c */ /* 0x000fe20003f26070 */
[----:B------:R-:W-:Y:S01]  /*2a10*/  IMAD R27, R5, R11, R27 ;  /* 0x0000000b051b7224 */ /* 0x000fe200078e021b */
[----:B------:R-:W-:Y:S01]  /*2a20*/  SEL R8, RZ, 0x1, P2 ;  /* 0x00000001ff087807 */ /* 0x000fe20001000000 */
[C---:B------:R-:W-:Y:S01]  /*2a30*/  VIADD R11, R74.reuse, 0xffffffe6 ;  /* 0xffffffe64a0b7836 */ /* 0x040fe20000000000 */
[----:B------:R-:W-:Y:S01]  /*2a40*/  ISETP.GE.U32.AND P2, PT, R9, 0x7fffffa6, PT ;  /* 0x7fffffa60900780c */ /* 0x000fe20003f46070 */
[----:B------:R-:W-:Y:S01]  /*2a50*/  IMAD R28, R5, R14, R28 ;  /* 0x0000000e051c7224 */ /* 0x000fe200078e021c */
[----:B------:R-:W-:Y:S01]  /*2a60*/  SEL R9, RZ, 0x1fffe, P5 ;  /* 0x0001fffeff097807 */ /* 0x000fe20002800000 */
[C---:B------:R-:W-:Y:S01]  /*2a70*/  VIADD R14, R74.reuse, 0xffffffe7 ;  /* 0xffffffe74a0e7836 */ /* 0x040fe20000000000 */
[----:B------:R-:W-:Y:S01]  /*2a80*/  ISETP.GE.U32.AND P5, PT, R11, 0x7fffffa7, PT ;  /* 0x7fffffa70b00780c */ /* 0x000fe20003fa6070 */
[----:B------:R-:W-:-:S02]  /*2a90*/  VIADD R11, R74, 0xffffffe1 ;  /* 0xffffffe14a0b7836 */ /* 0x000fc40000000000 */
[----:B------:R-:W-:Y:S01]  /*2aa0*/  VIADD R15, R74, 0xffffffe2 ;  /* 0xffffffe24a0f7836 */ /* 0x000fe20000000000 */
[----:B------:R-:W-:Y:S01]  /*2ab0*/  ISETP.GE.U32.AND P6, PT, R14, 0x7fffffa8, PT ;  /* 0x7fffffa80e00780c */ /* 0x000fe20003fc6070 */
[C---:B------:R-:W-:Y:S01]  /*2ac0*/  VIADD R14, R74.reuse, 0xffffffe0 ;  /* 0xffffffe04a0e7836 */ /* 0x040fe20000000000 */
[----:B------:R-:W-:Y:S01]  /*2ad0*/  ISETP.GE.U32.AND P0, PT, R11, 0x7fffffa2, PT ;  /* 0x7fffffa20b00780c */ /* 0x000fe20003f06070 */
[C---:B------:R-:W-:Y:S01]  /*2ae0*/  VIADD R16, R74.reuse, 0xffffffe3 ;  /* 0xffffffe34a107836 */ /* 0x040fe20000000000 */
[----:B------:R-:W-:Y:S01]  /*2af0*/  SEL R11, RZ, 0x1, P1 ;  /* 0x00000001ff0b7807 */ /* 0x000fe20000800000 */
[----:B------:R-:W-:Y:S01]  /*2b00*/  VIADD R17, R74, 0xffffffcd ;  /* 0xffffffcd4a117836 */ /* 0x000fe20000000000 */
[----:B------:R-:W-:Y:S01]  /*2b10*/  ISETP.GE.U32.AND P1, PT, R14, 0x7fffffa1, PT ;  /* 0x7fffffa10e00780c */ /* 0x000fe20003f26070 */
[C---:B------:R-:W-:Y:S01]  /*2b20*/  VIADD R18, R74.reuse, 0xffffffc8 ;  /* 0xffffffc84a127836 */ /* 0x040fe20000000000 */
[----:B------:R-:W-:Y:S01]  /*2b30*/  SEL R14, RZ, 0x1fffe, P2 ;  /* 0x0001fffeff0e7807 */ /* 0x000fe20001000000 */
        /* <DEDUP_REMOVED lines=10> */
[----:B------:R-:W-:Y:S01]  /*2be0*/  VIADD R66, R74, 0xffffffd1 ;  /* 0xffffffd14a427836 */ /* 0x000fe20000000000 */
[----:B------:R-:W-:Y:S01]  /*2bf0*/  SEL R15, RZ, 0x1fffe, P0 ;  /* 0x0001fffeff0f7807 */ /* 0x000fe20000000000 */
[----:B------:R-:W-:Y:S01]  /*2c00*/  IMAD.IADD R8, R8, 0x1, R9 ;  /* 0x0000000108087824 */ /* 0x000fe200078e0209 */
[----:B------:R-:W-:Y:S01]  /*2c10*/  ISETP.GE.U32.AND P0, PT, R17, 0x7fffff8e, PT ;  /* 0x7fffff8e1100780c */ /* 0x000fe20003f06070 */
[----:B------:R-:W-:Y:S01]  /*2c20*/  VIADD R17, R74, 0xffffffcf ;  /* 0xffffffcf4a117836 */ /* 0x000fe20000000000 */
[----:B------:R-:W-:Y:S01]  /*2c30*/  SEL R79, RZ, 0x4, P2 ;  /* 0x00000004ff4f7807 */ /* 0x000fe20001000000 */
[----:B------:R-:W-:Y:S01]  /*2c40*/  IMAD.IADD R11, R11, 0x1, R14 ;  /* 0x000000010b0b7824 */ /* 0x000fe200078e020e */
[----:B------:R-:W-:-:S02]  /*2c50*/  ISETP.GE.U32.AND P2, PT, R16, 0x7fffff8f, PT ;  /* 0x7fffff8f1000780c */ /* 0x000fc40003f46070 */
[----:B------:R-:W-:Y:S02]  /*2c60*/  SEL R16, RZ, 0x1, P6 ;  /* 0x00000001ff107807 */ /* 0x000fe40003000000 */
[----:B------:R-:W-:Y:S02]  /*2c70*/  SEL R80, RZ, 0x7fff8, P5 ;  /* 0x0007fff8ff507807 */ /* 0x000fe40002800000 */
[----:B------:R-:W-:Y:S01]  /*2c80*/  ISETP.GE.U32.AND P6, PT, R18, 0x7fffff89, PT ;  /* 0x7fffff891200780c */ /* 0x000fe20003fc6070 */
[C---:B------:R-:W-:Y:S01]  /*2c90*/  VIADD R18, R74.reuse, 0xffffffca ;  /* 0xffffffca4a127836 */ /* 0x040fe20000000000 */
[----:B------:R-:W-:Y:S02]  /*2ca0*/  ISETP.GE.U32.AND P5, PT, R17, 0x7fffff90, PT ;  /* 0x7fffff901100780c */ /* 0x000fe40003fa6070 */
[----:B------:R-:W-:Y:S02]  /*2cb0*/  SEL R17, RZ, 0x1fffe, P0 ;  /* 0x0001fffeff117807 */ /* 0x000fe40000000000 */
        /* <DEDUP_REMOVED lines=15> */
[----:B------:R-:W-:Y:S01]  /*2db0*/  ISETP.GE.U32.AND P2, PT, R20, 0x7fffff87, PT ;  /* 0x7fffff871400780c */ /* 0x000fe20003f46070 */
[----:B------:R-:W-:Y:S01]  /*2dc0*/  VIADD R20, R74, 0xffffffc1 ;  /* 0xffffffc14a147836 */ /* 0x000fe20000000000 */
[----:B------:R-:W-:-:S02]  /*2dd0*/  SEL R84, RZ, 0x7fff8, P5 ;  /* 0x0007fff8ff547807 */ /* 0x000fc40002800000 */
[----:B------:R-:W-:Y:S01]  /*2de0*/  ISETP.GE.U32.AND P5, PT, R21, 0x7fffff88, PT ;  /* 0x7fffff881500780c */ /* 0x000fe20003fa6070 */
[----:B------:R-:W-:Y:S01]  /*2df0*/  VIADD R21, R74, 0xffffffc2 ;  /* 0xffffffc24a157836 */ /* 0x000fe20000000000 */
[----:B------:R-:W-:Y:S02]  /*2e00*/  SEL R22, RZ, 0x1, P6 ;  /* 0x00000001ff167807 */ /* 0x000fe40003000000 */
        /* <DEDUP_REMOVED lines=10> */
[C---:B------:R-:W-:Y:S01]  /*2eb0*/  VIADD R23, R74.reuse, 0xffffffdd ;  /* 0xffffffdd4a177836 */ /* 0x040fe20000000000 */
[----:B------:R-:W-:Y:S02]  /*2ec0*/  SEL R63, RZ, 0x1fffe, P6 ;  /* 0x0001fffeff3f7807 */ /* 0x000fe40003000000 */
[----:B------:R-:W-:Y:S01]  /*2ed0*/  ISETP.GE.U32.AND P6, PT, R21, 0x7fffff9d, PT ;  /* 0x7fffff9d1500780c */ /* 0x000fe20003fc6070 */
[C---:B------:R-:W-:Y:S01]  /*2ee0*/  VIADD R21, R74.reuse, 0xffffffde ;  /* 0xffffffde4a157836 */ /* 0x040fe20000000000 */
[----:B------:R-:W-:Y:S02]  /*2ef0*/  SEL R87, RZ, 0x4, P2 ;  /* 0x00000004ff577807 */ /* 0x000fe40001000000 */
        /* <DEDUP_REMOVED lines=30> */
[----:B------:R-:W-:Y:S02]  /*30e0*/  ISETP.GE.U32.AND P5, PT, R23, 0x7fffff98, PT ;  /* 0x7fffff981700780c */ /* 0x000fe40003fa6070 */
[----:B------:R-:W-:Y:S02]  /*30f0*/  SEL R72, RZ, 0x1fffe, P6 ;  /* 0x0001fffeff487807 */ /* 0x000fe40003000000 */
[----:B------:R-:W-:Y:S01]  /*3100*/  ISETP.GE.U32.AND P6, PT, R21, 0x7fffff91, PT ;  /* 0x7fffff911500780c */ /* 0x000fe20003fc6070 */
[----:B------:R-:W-:Y:S01]  /*3110*/  VIADD R21, R74, 0xffffffd2 ;  /* 0xffffffd24a157836 */ /* 0x000fe20000000000 */
[----:B------:R-:W-:Y:S02]  /*3120*/  SEL R23, RZ, 0x4, P2 ;  /* 0x00000004ff177807 */ /* 0x000fe40001000000 */
[----:B------:R-:W-:Y:S01]  /*3130*/  ISETP.GE.U32.AND P2, PT, R66, 0x7fffff92, PT ;  /* 0x7fffff924200780c */ /* 0x000fe20003f46070 */
[----:B------:R-:W-:Y:S01]  /*3140*/  VIADD R66, R74, 0xffffffd3 ;  /* 0xffffffd34a427836 */ /* 0x000fe20000000000 */
[----:B------:R-:W-:-:S02]  /*3150*/  SEL R68, RZ, 0x7fff8, P5 ;  /* 0x0007fff8ff447807 */ /* 0x000fc40002800000 */
[----:B------:R-:W-:Y:S01]  /*3160*/  ISETP.GE.U32.AND P5, PT, R21, 0x7fffff93, PT ;  /* 0x7fffff931500780c */ /* 0x000fe20003fa6070 */
[----:B------:R-:W-:Y:S01]  /*3170*/  VIADD R21, R74, 0xfffffffe ;  /* 0xfffffffe4a157836 */ /* 0x000fe20000000000 */
[----:B------:R-:W-:Y:S02]  /*3180*/  SEL R91, RZ, 0x1, P6 ;  /* 0x00000001ff5b7807 */ /* 0x000fe40003000000 */
[----:B------:R-:W-:Y:S01]  /*3190*/  ISETP.GE.U32.AND P6, PT, R66, 0x7fffff94, PT ;  /* 0x7fffff944200780c */ /* 0x000fe20003fc6070 */
[----:B------:R-:W-:Y:S01]  /*31a0*/  IMAD.IADD R66, R3, 0x1, R4 ;  /* 0x0000000103427824 */ /* 0x000fe200078e0204 */
[----:B------:R-:W-:Y:S02]  /*31b0*/  SEL R3, RZ, 0x1, P0 ;  /* 0x00000001ff037807 */ /* 0x000fe40000000000 */
[----:B------:R-:W-:Y:S02]  /*31c0*/  SEL R74, RZ, 0x1fffe, P2 ;  /* 0x0001fffeff4a7807 */ /* 0x000fe40001000000 */
[----:B------:R-:W-:Y:S01]  /*31d0*/  ISETP.GE.U32.AND P2, PT, R21, 0x7fffffbf, PT ;  /* 0x7fffffbf1500780c */ /* 0x000fe20003f46070 */
[----:B------:R-:W-:Y:S01]  /*31e0*/  IMAD.IADD R4, R3, 0x1, R63 ;  /* 0x0000000103047824 */ /* 0x000fe200078e023f */
[----:B------:R-:W-:Y:S01]  /*31f0*/  SEL R21, RZ, 0x1, P1 ;  /* 0x00000001ff157807 */ /* 0x000fe20000800000 */
[----:B------:R0:W5:Y:S01]  /*3200*/  LDL.LU R63, [R1+0xd6c] ;  /* 0x000d6c00013f7983 */ /* 0x0001620000300800 */
[----:B------:R-:W-:Y:S01]  /*3210*/  IMAD.IADD R9, R65, 0x1, R64 ;  /* 0x0000000141097824 */ /* 0x000fe200078e0240 */
[----:B------:R-:W-:-:S02]  /*3220*/  LOP3.LUT R3, R66, 0x3, RZ, 0xc0, !PT ;  /* 0x0000000342037812 */ /* 0x000fc400078ec0ff */
[----:B------:R0:W5:Y:S01]  /*3230*/  LDL.LU R64, [R1+0xd68] ;  /* 0x000d680001407983 */ /* 0x0001620000300800 */
[----:B------:R-:W-:Y:S02]  /*3240*/  IMAD.IADD R15, R21, 0x1, R15 ;  /* 0x00000001150f7824 */ /* 0x000fe400078e020f */
[----:B------:R-:W-:Y:S01]  /*3250*/  IMAD.IADD R19, R71, 0x1, R67 ;  /* 0x0000000147137824 */ /* 0x000fe200078e0243 */
[----:B------:R0:W5:Y:S01]  /*3260*/  LDL.LU R65, [R1+0xd64] ;  /* 0x000d640001417983 */ /* 0x0001620000300800 */
[----:B------:R-:W-:Y:S01]  /*3270*/  IMAD.IADD R22, R73, 0x1, R72 ;  /* 0x0000000149167824 */ /* 0x000fe200078e0248 */
[----:B------:R-:W-:Y:S02]  /*3280*/  LOP3.LUT R8, R8, 0x3, RZ, 0xc0, !PT ;  /* 0x0000000308087812 */ /* 0x000fe400078ec0ff */
[----:B------:R0:W5:Y:S01]  /*3290*/  LDL.LU R66, [R1+0xd60] ;  /* 0x000d600001427983 */ /* 0x0001620000300800 */
[----:B------:R-:W-:-:S03]  /*32a0*/  LOP3.LUT R11, R11, 0x3, RZ, 0xc0, !PT ;  /* 0x000000030b0b7812 */ /* 0x000fc600078ec0ff */
[----:B------:R0:W5:Y:S01]  /*32b0*/  LDL.LU R67, [R1+0xd5c] ;  /* 0x000d5c0001437983 */ /* 0x0001620000300800 */
[----:B------:R-:W-:Y:S01]  /*32c0*/  IMAD.IADD R91, R91, 0x1, R74 ;  /* 0x000000015b5b7824 */ /* 0x000fe200078e024a */
[----:B------:R-:W-:Y:S02]  /*32d0*/  IADD3 R13, PT, PT, R3, R13, R75 ;  /* 0x0000000d030d7210 */ /* 0x000fe40007ffe04b */
[----:B------:R0:W5:Y:S01]  /*32e0*/  LDL.LU R71, [R1+0xd58] ;  /* 0x000d580001477983 */ /* 0x0001620000300800 */
[----:B------:R-:W-:-:S03]  /*32f0*/  LOP3.LUT R3, R15, 0x3, RZ, 0xc0, !PT ;  /* 0x000000030f037812 */ /* 0x000fc600078ec0ff */
[----:B------:R0:W5:Y:S01]  /*3300*/  LDL.LU R72, [R1+0xd54] ;  /* 0x000d540001487983 */ /* 0x0001620000300800 */
[----:B------:R-:W-:-:S03]  /*3310*/  IADD3 R12, PT, PT, R8, R12, R76 ;  /* 0x0000000c080c7210 */ /* 0x000fc60007ffe04c */
[----:B------:R0:W5:Y:S01]  /*3320*/  LDL.LU R73, [R1+0xd50] ;  /* 0x000d500001497983 */ /* 0x0001620000300800 */
[----:B------:R-:W-:-:S03]  /*3330*/  LOP3.LUT R18, R18, 0x3, RZ, 0xc0, !PT ;  /* 0x0000000312127812 */ /* 0x000fc600078ec0ff */
[----:B------:R0:W5:Y:S01]  /*3340*/  LDL.LU R74, [R1+0xd4c] ;  /* 0x000d4c00014a7983 */ /* 0x0001620000300800 */
[----:B------:R-:W-:Y:S02]  /*3350*/  LOP3.LUT R16, R16, 0x3, RZ, 0xc0, !PT ;  /* 0x0000000310107812 */ /* 0x000fe400078ec0ff */
[----:B------:R-:W-:Y:S01]  /*3360*/  IADD3 R21, PT, PT, R11, R78, R77 ;  /* 0x0000004e0b157210 */ /* 0x000fe20007ffe04d */
[----:B------:R0:W5:Y:S01]  /*3370*/  LDL.LU R75, [R1+0xd48] ;  /* 0x000d4800014b7983 */ /* 0x0001620000300800 */
[----:B------:R-:W-:-:S03]  /*3380*/  IADD3 R3, PT, PT, R3, R80, R79 ;  /* 0x0000005003037210 */ /* 0x000fc60007ffe04f */
[----:B------:R0:W5:Y:S01]  /*3390*/  LDL.LU R76, [R1+0xd44] ;  /* 0x000d4400014c7983 */ /* 0x0001620000300800 */
[----:B------:R-:W-:-:S03]  /*33a0*/  LOP3.LUT R8, R4, 0x3, RZ, 0xc0, !PT ;  /* 0x0000000304087812 */ /* 0x000fc600078ec0ff */
[----:B------:R0:W5:Y:S01]  /*33b0*/  LDL.LU R77, [R1+0xd40] ;  /* 0x000d4000014d7983 */ /* 0x0001620000300800 */
[----:B------:R-:W-:-:S03]  /*33c0*/  IADD3 R4, PT, PT, R18, R84, R83 ;  /* 0x0000005412047210 */ /* 0x000fc60007ffe053 */
[----:B------:R0:W5:Y:S01]  /*33d0*/  LDL.LU R78, [R1+0xd3c] ;  /* 0x000d3c00014e7983 */ /* 0x0001620000300800 */
[----:B------:R-:W-:Y:S02]  /*33e0*/  IADD3 R11, PT, PT, R16, R82, R81 ;  /* 0x00000052100b7210 */ /* 0x000fe40007ffe051 */
[----:B------:R-:W-:Y:S01]  /*33f0*/  LOP3.LUT R15, R20, 0x3, RZ, 0xc0, !PT ;  /* 0x00000003140f7812 */ /* 0x000fe200078ec0ff */
[----:B------:R0:W5:Y:S04]  /*3400*/  LDL.LU R79, [R1+0xd38] ;  /* 0x000d3800014f7983 */ /* 0x0001680000300800 */
[----:B------:R0:W5:Y:S01]  /*3410*/  LDL.LU R80, [R1+0xd34] ;  /* 0x000d340001507983 */ /* 0x0001620000300800 */
[----:B------:R-:W-:-:S03]  /*3420*/  LOP3.LUT R9, R9, 0x3, RZ, 0xc0, !PT ;  /* 0x0000000309097812 */ /* 0x000fc600078ec0ff */
[----:B------:R0:W5:Y:S01]  /*3430*/  LDL.LU R81, [R1+0xd30] ;  /* 0x000d300001517983 */ /* 0x0001620000300800 */
[----:B------:R-:W-:Y:S01]  /*3440*/  IADD3 R15, PT, PT, R15, R86, R85 ;  /* 0x000000560f0f7210 */ /* 0x000fe20007ffe055 */
[----:B------:R-:W-:Y:S02]  /*3450*/  IMAD.SHL.U32 R4, R4, 0x100, RZ ;  /* 0x0000010004047824 */ /* 0x000fe400078e00ff */
[----:B------:R0:W5:Y:S01]  /*3460*/  LDL.LU R82, [R1+0xd2c] ;  /* 0x000d2c0001527983 */ /* 0x0001620000300800 */
[----:B------:R-:W-:-:S03]  /*3470*/  IADD3 R8, PT, PT, R8, R88, R87 ;  /* 0x0000005808087210 */ /* 0x000fc60007ffe057 */
[----:B------:R0:W5:Y:S01]  /*3480*/  LDL.LU R83, [R1+0xd28] ;  /* 0x000d280001537983 */ /* 0x0001620000300800 */
[----:B------:R-:W-:-:S03]  /*3490*/  LOP3.LUT R19, R19, 0x3, RZ, 0xc0, !PT ;  /* 0x0000000313137812 */ /* 0x000fc600078ec0ff */
[----:B------:R0:W5:Y:S01]  /*34a0*/  LDL.LU R84, [R1+0xd24] ;  /* 0x000d240001547983 */ /* 0x0001620000300800 */
[----:B------:R-:W-:-:S03]  /*34b0*/  IADD3 R9, PT, PT, R9, R90, R89 ;  /* 0x0000005a09097210 */ /* 0x000fc60007ffe059 */
[----:B------:R0:W5:Y:S01]  /*34c0*/  LDL.LU R85, [R1+0xd20] ;  /* 0x000d200001557983 */ /* 0x0001620000300800 */
[----:B------:R-:W-:-:S03]  /*34d0*/  LOP3.LUT R18, R22, 0x3, RZ, 0xc0, !PT ;  /* 0x0000000316127812 */ /* 0x000fc600078ec0ff */
[----:B------:R0:W5:Y:S01]  /*34e0*/  LDL.LU R86, [R1+0xd1c] ;  /* 0x000d1c0001567983 */ /* 0x0001620000300800 */
[----:B------:R-:W-:-:S03]  /*34f0*/  LOP3.LUT R4, R4, 0xf00, RZ, 0xe2, !PT ;  /* 0x00000f0004047812 */ /* 0x000fc600078ee2ff */
[----:B------:R0:W5:Y:S01]  /*3500*/  LDL.LU R87, [R1+0xd18] ;  /* 0x000d180001577983 */ /* 0x0001620000300800 */
[----:B------:R-:W-:-:S03]  /*3510*/  LOP3.LUT R16, R91, 0x3, RZ, 0xc0, !PT ;  /* 0x000000035b107812 */ /* 0x000fc600078ec0ff */
[----:B------:R0:W5:Y:S01]  /*3520*/  LDL.LU R88, [R1+0xd14] ;  /* 0x000d140001587983 */ /* 0x0001620000300800 */
[----:B------:R-:W-:-:S03]  /*3530*/  IADD3 R19, PT, PT, R19, R93, R92 ;  /* 0x0000005d13137210 */ /* 0x000fc60007ffe05c */
[----:B------:R0:W5:Y:S01]  /*3540*/  LDL.LU R89, [R1+0xd10] ;  /* 0x000d100001597983 */ /* 0x0001620000300800 */
[----:B------:R-:W-:-:S03]  /*3550*/  IADD3 R18, PT, PT, R18, R68, R23 ;  /* 0x0000004412127210 */ /* 0x000fc60007ffe017 */
[----:B------:R0:W5:Y:S01]  /*3560*/  LDL.LU R90, [R1+0xd0c] ;  /* 0x000d0c00015a7983 */ /* 0x0001620000300800 */
[----:B------:R-:W-:-:S03]  /*3570*/  IMAD R4, R11, 0x1000, R4 ;  /* 0x000010000b047824 */ /* 0x000fc600078e0204 */
[----:B------:R0:W5:Y:S01]  /*3580*/  LDL.LU R91, [R1+0xd08] ;  /* 0x000d0800015b7983 */ /* 0x0001620000300800 */
[----:B------:R-:W-:-:S03]  /*3590*/  IMAD.SHL.U32 R11, R12, 0x100, RZ ;  /* 0x000001000c0b7824 */ /* 0x000fc600078e00ff */
[----:B------:R0:W5:Y:S04]  /*35a0*/  LDL.LU R92, [R1+0xd04] ;  /* 0x000d0400015c7983 */ /* 0x0001680000300800 */
[----:B------:R0:W5:Y:S04]  /*35b0*/  LDL.LU R93, [R1+0xd00] ;  /* 0x000d0000015d7983 */ /* 0x0001680000300800 */
[----:B------:R0:W5:Y:S04]  /*35c0*/  LDL.LU R23, [R1+0xcfc] ;  /* 0x000cfc0001177983 */ /* 0x0001680000300800 */
[----:B------:R0:W5:Y:S04]  /*35d0*/  LDL.LU R68, [R1+0xcf8] ;  /* 0x000cf80001447983 */ /* 0x0001680000300800 */
[----:B------:R-:W2:Y:S01]  /*35e0*/  LDL.LU R12, [R1+0xcf4] ;  /* 0x000cf400010c7983 */ /* 0x000ea20000300800 */
[----:B------:R-:W-:-:S02]  /*35f0*/  SEL R14, RZ, 0x4, P5 ;  /* 0x00000004ff0e7807 */ /* 0x000fc40002800000 */
[----:B------:R-:W-:-:S04]  /*3600*/  SEL R17, RZ, 0x7fff8, P6 ;  /* 0x0007fff8ff117807 */ /* 0x000fc80003000000 */
[----:B------:R-:W-:Y:S01]  /*3610*/  IADD3 R14, PT, PT, R16, R17, R14 ;  /* 0x00000011100e7210 */ /* 0x000fe20007ffe00e */
[----:B------:R-:W-:Y:S01]  /*3620*/  IMAD.SHL.U32 R19, R19, 0x100, RZ ;  /* 0x0000010013137824 */ /* 0x000fe200078e00ff */
[----:B------:R-:W-:Y:S02]  /*3630*/  LOP3.LUT R3, R3, 0xf, RZ, 0xc0, !PT ;  /* 0x0000000f03037812 */ /* 0x000fe400078ec0ff */
[----:B------:R-:W-:Y:S01]  /*3640*/  LOP3.LUT R14, R14, 0xf, RZ, 0xc0, !PT ;  /* 0x0000000f0e0e7812 */ /* 0x000fe200078ec0ff */
[----:B------:R-:W1:Y:S01]  /*3650*/  S2R R20, SR_TID.X ;  /* 0x0000000000147919 */ /* 0x000e620000002100 */
[----:B------:R-:W-:Y:S01]  /*3660*/  LOP3.LUT R19, R19, 0xf00, RZ, 0xe2, !PT ;  /* 0x00000f0013137812 */ /* 0x000fe200078ee2ff */
[----:B------:R-:W-:Y:S02]  /*3670*/  IMAD R3, R21, 0x10, R3 ;  /* 0x0000001015037824 */ /* 0x000fe400078e0203 */
[----:B------:R-:W-:Y:S01]  /*3680*/  IMAD R14, R18, 0x10, R14 ;  /* 0x00000010120e7824 */ /* 0x000fe200078e020e */
[----:B------:R-:W-:Y:S01]  /*3690*/  LOP3.LUT R11, R11, 0xf00, RZ, 0xe2, !PT ;  /* 0x00000f000b0b7812 */ /* 0x000fe200078ee2ff */
[----:B------:R-:W-:Y:S01]  /*36a0*/  IMAD R9, R9, 0x1000, R19 ;  /* 0x0000100009097824 */ /* 0x000fe200078e0213 */
[----:B------:R-:W-:-:S02]  /*36b0*/  LOP3.LUT R3, R3, 0xff, RZ, 0xc0, !PT ;  /* 0x000000ff03037812 */ /* 0x000fc400078ec0ff */
[----:B------:R-:W-:Y:S01]  /*36c0*/  LOP3.LUT R14, R14, 0xff, RZ, 0xc0, !PT ;  /* 0x000000ff0e0e7812 */ /* 0x000fe200078ec0ff */
[----:B------:R-:W-:Y:S01]  /*36d0*/  IMAD R11, R13, 0x1000, R11 ;  /* 0x000010000d0b7824 */ /* 0x000fe200078e020b */
[----:B------:R-:W-:Y:S01]  /*36e0*/  LOP3.LUT R8, R8, 0xf, RZ, 0xc0, !PT ;  /* 0x0000000f08087812 */ /* 0x000fe200078ec0ff */
[----:B------:R0:W5:Y:S02]  /*36f0*/  LDL.LU R13, [R1+0xcf0] ;  /* 0x000cf000010d7983 */ /* 0x0001640000300800 */
[----:B------:R-:W-:Y:S02]  /*3700*/  IMAD.IADD R14, R9, 0x1, R14 ;  /* 0x00000001090e7824 */ /* 0x000fe400078e020e */
[--C-:B------:R-:W-:Y:S01]  /*3710*/  IMAD.IADD R9, R11, 0x1, R3.reuse ;  /* 0x000000010b097824 */ /* 0x100fe200078e0203 */
[----:B------:R-:W-:Y:S02]  /*3720*/  PRMT R3, RZ, 0x7610, R3 ;  /* 0x00007610ff037816 */ /* 0x000fe40000000003 */
[----:B------:R-:W-:-:S03]  /*3730*/  ISETP.GE.AND P6, PT, R70, RZ, PT ;  /* 0x000000ff4600720c */ /* 0x000fc60003fc6270 */
[----:B------:R0:W-:Y:S01]  /*3740*/  STL.S16 [R1+0x244], R3 ;  /* 0x0002440301007387 */ /* 0x0001e20000100600 */
[----:B------:R-:W-:Y:S01]  /*3750*/  ISETP.GE.AND P5, PT, R69, RZ, PT ;  /* 0x000000ff4500720c */ /* 0x000fe20003fa6270 */
[----:B------:R-:W-:Y:S01]  /*3760*/  IMAD R8, R15, 0x10, R8 ;  /* 0x000000100f087824 */ /* 0x000fe200078e0208 */
[----:B------:R-:W-:-:S04]  /*3770*/  USHF.L.U32 UR4, UR7, 0x15, URZ ;  /* 0x0000001507047899 */ /* 0x000fc800080006ff */
[----:B------:R-:W-:Y:S01]  /*3780*/  LOP3.LUT R8, R8, 0xff, RZ, 0xc0, !PT ;  /* 0x000000ff08087812 */ /* 0x000fe200078ec0ff */
[----:B------:R-:W-:Y:S02]  /*3790*/  ULOP3.LUT UR4, UR4, 0x600000, URZ, 0xc0, !UPT ;  /* 0x0060000004047892 */ /* 0x000fe4000f8ec0ff */
[----:B------:R-:W-:Y:S01]  /*37a0*/  @!P6 IMAD.MOV R2, RZ, RZ, -R2 ;  /* 0x000000ffff02e224 */ /* 0x000fe200078e0a02 */
[----:B-1----:R-:W-:Y:S01]  /*37b0*/  LOP3.LUT R20, R20, 0x7f, RZ, 0xc0, !PT ;  /* 0x0000007f14147812 */ /* 0x002fe200078ec0ff */
[----:B------:R-:W-:Y:S02]  /*37c0*/  IMAD.IADD R8, R4, 0x1, R8 ;  /* 0x0000000104087824 */ /* 0x000fe400078e0208 */
[----:B------:R-:W-:Y:S01]  /*37d0*/  @!P5 IMAD.MOV R0, RZ, RZ, -R0 ;  /* 0x000000ffff00d224 */ /* 0x000fe200078e0a00 */
[----:B------:R-:W-:Y:S02]  /*37e0*/  ISETP.NE.U32.AND P5, PT, R20, RZ, PT ;  /* 0x000000ff1400720c */ /* 0x000fe40003fa5070 */
[----:B------:R-:W-:Y:S01]  /*37f0*/  PRMT R8, R8, 0x5410, R14 ;  /* 0x0000541008087816 */ /* 0x000fe2000000000e */
[----:B------:R-:W-:-:S02]  /*3800*/  UIADD3 UR9, UPT, UPT, UR8, UR4, URZ ;  /* 0x0000000408097290 */ /* 0x000fc4000fffe0ff */
[----:B------:R-:W-:Y:S01]  /*3810*/  UIADD3 UR11, UPT, UPT, UR10, 0x10000, URZ ;  /* 0x000100000a0b7890 */ /* 0x000fe2000fffe0ff */
[----:B------:R-:W-:Y:S01]  /*3820*/  UMOV UR4, 0x1 ;  /* 0x0000000100047882 */ /* 0x000fe20000000000 */
[----:B--2---:R-:W-:Y:S02]  /*3830*/  ISETP.NE.AND P6, PT, R12, RZ, PT ;  /* 0x000000ff0c00720c */ /* 0x004fe40003fc5270 */
[----:B------:R-:W-:-:S04]  /*3840*/  LOP3.LUT R12, RZ, R12, RZ, 0x33, !PT ;  /* 0x0000000cff0c7212 */ /* 0x000fc800078e33ff */
[C---:B------:R-:W-:Y:S02]  /*3850*/  SEL R0, R12.reuse, R0, !P6 ;  /* 0x000000000c007207 */ /* 0x040fe40007000000 */
[----:B------:R-:W-:Y:S01]  /*3860*/  SEL R2, R12, R2, !P6 ;  /* 0x000000020c027207 */ /* 0x000fe20007000000 */
[----:B0--3--:R-:W-:Y:S06]  /*3870*/  BRA.U UP0, `(.L_x_5) ;  /* 0x0000000100187547 */ /* 0x009fec000b800000 */
[----:B------:R-:W-:Y:S01]  /*3880*/  ELECT P6, URZ, PT ;  /* 0x0000000000ff782f */ /* 0x000fe200038c0000 */
[----:B------:R-:W-:Y:S01]  /*3890*/  IMAD.MOV.U32 R3, RZ, RZ, 0x1 ;  /* 0x00000001ff037424 */ /* 0x000fe200078e00ff */
[----:B------:R-:W-:Y:S01]  /*38a0*/  UMOV UR6, 0x40 ;  /* 0x0000004000067882 */ /* 0x000fe20000000000 */
[----:B------:R-:W-:Y:S01]  /*38b0*/  UVIRTCOUNT.DEALLOC.SMPOOL 0x80 ;  /* 0x000000800000784c */ /* 0x000fe20000000000 */
[----:B------:R-:W-:-:S09]  /*38c0*/  ULEA UR6, UR5, UR6, 0x18 ;  /* 0x0000000605067291 */ /* 0x000fd2000f8ec0ff */
[----:B------:R0:W-:Y:S03]  /*38d0*/  @P6 STS.U8 [UR6], R3 ;  /* 0x00000003ff006988 */ /* 0x0001e60008000006 */
.L_x_5:
[----:B------:R-:W2:Y:S01]  /*38e0*/  LDL.LU R20, [R1+0x8] ;  /* 0x0000080001147983 */ /* 0x000ea20000300800 */
[----:B------:R-:W-:Y:S01]  /*38f0*/  STTM.x64 tmem[UR9], RZ ;  /* 0x000000ff000079ed */ /* 0x000fe20008340009 */
[----:B------:R-:W-:Y:S01]  /*3900*/  VOTEU.ALL UP1, P5 ;  /* 0x0000000000ff7886 */ /* 0x000fe20002820000 */
[----:B------:R-:W-:Y:S01]  /*3910*/  VOTEU.ALL UP2, P5 ;  /* 0x0000000000ff7886 */ /* 0x000fe20002840000 */
[----:B0-----:R-:W-:Y:S02]  /*3920*/  IMAD R3, R0, UR20, RZ ;  /* 0x0000001400037c24 */ /* 0x001fe4000f8e02ff */
[----:B------:R-:W-:Y:S01]  /*3930*/  IMAD R4, R2, UR20, RZ ;  /* 0x0000001402047c24 */ /* 0x000fe2000f8e02ff */
[----:B------:R-:W-:Y:S01]  /*3940*/  USHF.L.U32 UR5, UR12, 0x3, URZ ;  /* 0x000000030c057899 */ /* 0x000fe200080006ff */
[----:B------:R-:W-:Y:S01]  /*3950*/  LOP3.LUT R9, R9, 0xffff, RZ, 0xc0, !PT ;  /* 0x0000ffff09097812 */ /* 0x000fe200078ec0ff */
[----:B------:R-:W-:Y:S01]  /*3960*/  USHF.L.U32 UR6, UR12, 0x4, URZ ;  /* 0x000000040c067899 */ /* 0x000fe200080006ff */
[----:B------:R-:W0:Y:S01]  /*3970*/  LDCU UR39, c[0x0][0x3b0] ;  /* 0x00007600ff2777ac */ /* 0x000e220008000800 */
[----:B------:R-:W1:Y:S01]  /*3980*/  LDCU UR26, c[0x0][0x3b0] ;  /* 0x00007600ff1a77ac */ /* 0x000e620008000800 */
[----:B------:R-:W3:Y:S01]  /*3990*/  LDCU UR30, c[0x0][0x3b0] ;  /* 0x00007600ff1e77ac */ /* 0x000ee20008000800 */
[----:B------:R-:W4:Y:S01]  /*39a0*/  LDCU UR32, c[0x0][0x3b0] ;  /* 0x00007600ff2077ac */ /* 0x000f220008000800 */
[----:B------:R-:W0:Y:S01]  /*39b0*/  LDCU UR33, c[0x0][0x3b0] ;  /* 0x00007600ff2177ac */ /* 0x000e220008000800 */
        /* <DEDUP_REMOVED lines=12> */
[----:B--2---:R-:W-:Y:S01]  /*3a80*/  STL [R1+0x107c], R20 ;  /* 0x00107c1401007387 */ /* 0x004fe20000100800 */
[----:B------:R-:W-:Y:S03]  /*3a90*/  STTM.x64 tmem[UR9+0x40], RZ ;  /* 0x000040ff000079ed */ /* 0x000fe60008340009 */
[----:B------:R-:W2:Y:S01]  /*3aa0*/  LDL.LU R18, [R1+0xa8] ;  /* 0x0000a80001127983 */ /* 0x000ea20000300800 */
[----:B------:R-:W-:-:S04]  /*3ab0*/  @!UP1 UIADD3 UR14, UPT, UPT, -UR4, 0x100000, URZ ;  /* 0x00100000040e9890 */ /* 0x000fc8000fffe1ff */
[----:B------:R-:W-:Y:S02]  /*3ac0*/  @!UP1 USHF.L.U32 UR15, UR14, 0xb, URZ ;  /* 0x0000000b0e0f9899 */ /* 0x000fe400080006ff */
[----:B------:R-:W-:Y:S01]  /*3ad0*/  @!UP1 USHF.L.U32 UR14, UR14, 0x1, URZ ;  /* 0x000000010e0e9899 */ /* 0x000fe200080006ff */
[----:B------:R-:W0:Y:S01]  /*3ae0*/  LDCU UR20, c[0x0][0x3b0] ;  /* 0x00007600ff1477ac */ /* 0x000e220008000800 */
[----:B------:R-:W2:Y:S04]  /*3af0*/  LDL.LU R19, [R1+0xa4] ;  /* 0x0000a40001137983 */ /* 0x000ea80000300800 */
[----:B------:R-:W2:Y:S04]  /*3b00*/  LDL.LU R21, [R1+0x4] ;  /* 0x0000040001157983 */ /* 0x000ea80000300800 */
[----:B------:R-:W2:Y:S04]  /*3b10*/  LDL.LU R12, [R1+0xa0] ;  /* 0x0000a000010c7983 */ /* 0x000ea80000300800 */
[----:B------:R-:W2:Y:S04]  /*3b20*/  LDL.LU R17, [R1+0x9c] ;  /* 0x00009c0001117983 */ /* 0x000ea80000300800 */
[----:B------:R-:W-:Y:S04]  /*3b30*/  STL [R1+0x1074], R8 ;  /* 0x0010740801007387 */ /* 0x000fe80000100800 */
        /* <DEDUP_REMOVED lines=46> */
[----:B-----5:R-:W-:Y:S04]  /*3e20*/  STL [R1+0xfbc], R23 ;  /* 0x000fbc1701007387 */ /* 0x020fe80000100800 */
        /* <DEDUP_REMOVED lines=57> */
[----:B------:R0:W-:Y:S04]  /*41c0*/  STL [R1+0xed4], R36 ;  /* 0x000ed42401007387 */ /* 0x0001e80000100800 */
[----:B0-----:R-:W2:Y:S04]  /*41d0*/  LDL.LU R36, [R1] ;  /* 0x0000000001247983 */ /* 0x001ea80000300800 */
[----:B------:R-:W2:Y:S04]  /*41e0*/  LDL.LU R16, [R1+0x90] ;  /* 0x0000900001107983 */ /* 0x000ea80000300800 */
[----:B------:R-:W2:Y:S01]  /*41f0*/  LDL R11, [R1+0x244] ;  /* 0x00024400010b7983 */ /* 0x000ea20000100800 */
[C---:B------:R-:W-:Y:S01]  /*4200*/  IADD3 R0, P6, PT, R3.reuse, UR16, RZ ;  /* 0x0000001003007c10 */ /* 0x040fe2000ffde0ff */
[----:B------:R-:W-:Y:S01]  /*4210*/  STTM.x64 tmem[UR9+0x80], RZ ;  /* 0x000080ff000079ed */ /* 0x000fe20008340009 */
[----:B------:R-:W-:Y:S01]  /*4220*/  STTM.x64 tmem[UR9+0xc0], RZ ;  /* 0x0000c0ff000079ed */ /* 0x000fe20008340009 */
[----:B------:R-:W-:Y:S01]  /*4230*/  STTM.x64 tmem[UR9+0x100], RZ ;  /* 0x000100ff000079ed */ /* 0x000fe20008340009 */
[----:B------:R-:W-:Y:S01]  /*4240*/  STTM.x64 tmem[UR9+0x140], RZ ;  /* 0x000140ff000079ed */ /* 0x000fe20008340009 */
[----:B------:R-:W-:Y:S01]  /*4250*/  STTM.x64 tmem[UR9+0x180], RZ ;  /* 0x000180ff000079ed */ /* 0x000fe20008340009 */
[----:B------:R-:W-:Y:S01]  /*4260*/  STTM.x64 tmem[UR9+0x1c0], RZ ;  /* 0x0001c0ff000079ed */ /* 0x000fe20008340009 */
[----:B------:R-:W0:Y:S02]  /*4270*/  FENCE.VIEW.ASYNC.T ;  /* 0x00000000000073c6 */ /* 0x000e240000000200 */
[----:B0-----:R-:W-:Y:S01]  /*4280*/  BAR.SYNC.DEFER_BLOCKING 0x0 ;  /* 0x0000000000007b1d */ /* 0x001fe20000010000 */
[----:B------:R-:W-:Y:S01]  /*4290*/  LEA.HI.X.SX32 R2, R3, UR17, 0x1, P6 ;  /* 0x0000001103027c11 */ /* 0x000fe2000b0f0eff */
[----:B------:R-:W-:Y:S01]  /*42a0*/  @!P3 IMAD.MOV.U32 R14, RZ, RZ, R0 ;  /* 0x000000ffff0eb224 */ /* 0x000fe200078e0000 */
[----:B------:R-:W-:-:S03]  /*42b0*/  IADD3 R3, P6, PT, R4, UR16, RZ ;  /* 0x0000001004037c10 */ /* 0x000fc6000ffde0ff */
[----:B------:R-:W-:Y:S01]  /*42c0*/  @!P3 IMAD.MOV.U32 R15, RZ, RZ, R2 ;  /* 0x000000ffff0fb224 */ /* 0x000fe200078e0002 */
[----:B------:R-:W-:Y:S01]  /*42d0*/  PRMT R20, RZ, 0x7610, R20 ;  /* 0x00007610ff147816 */ /* 0x000fe20000000014 */
[----:B------:R-:W-:Y:S04]  /*42e0*/  STL [R1+0xed0], R35 ;  /* 0x000ed02301007387 */ /* 0x000fe80000100800 */
[----:B------:R-:W0:Y:S02]  /*42f0*/  FENCE.VIEW.ASYNC.S ;  /* 0x00000000000073c6 */ /* 0x000e240000000000 */
[----:B0-----:R0:W0:Y:S02]  /*4300*/  @!UP2 SYNCS.EXCH.64 URZ, [UR11], UR14 ;  /* 0x0000000e0bffa5b2 */ /* 0x0010240008000100 */
[----:B0-----:R-:W-:Y:S01]  /*4310*/  BAR.SYNC.DEFER_BLOCKING 0x0 ;  /* 0x0000000000007b1d */ /* 0x001fe20000010000 */
[----:B------:R-:W-:-:S05]  /*4320*/  LEA.HI.X.SX32 R4, R4, UR17, 0x1, P6 ;  /* 0x0000001104047c11 */ /* 0x000fca000b0f0eff */
[----:B------:R-:W-:Y:S04]  /*4330*/  STL [R1+0xecc], R34 ;  /* 0x000ecc2201007387 */ /* 0x000fe80000100800 */
[----:B------:R-:W-:Y:S04]  /*4340*/  STL [R1+0xec8], R33 ;  /* 0x000ec82101007387 */ /* 0x000fe80000100800 */
[----:B------:R-:W-:Y:S04]  /*4350*/  STL [R1+0xec4], R32 ;  /* 0x000ec42001007387 */ /* 0x000fe80000100800 */
[----:B------:R-:W-:Y:S04]  /*4360*/  STL [R1+0xec0], R31 ;  /* 0x000ec01f01007387 */ /* 0x000fe80000100800 */
[----:B------:R-:W-:Y:S04]  /*4370*/  STL [R1+0xebc], R30 ;  /* 0x000ebc1e01007387 */ /* 0x000fe80000100800 */
[----:B------:R-:W-:Y:S04]  /*4380*/  STL [R1+0xeb8], R29 ;  /* 0x000eb81d01007387 */ /* 0x000fe80000100800 */
[----:B------:R-:W-:Y:S01]  /*4390*/  STL [R1+0xeb4], R28 ;  /* 0x000eb41c01007387 */ /* 0x000fe20000100800 */
[----:B------:R-:W-:-:S03]  /*43a0*/  USHF.R.S32.HI UR14, URZ, 0x1f, UR5 ;  /* 0x0000001fff0e7899 */ /* 0x000fc60008011405 */
[----:B------:R-:W-:Y:S04]  /*43b0*/  STL [R1+0xeb0], R27 ;  /* 0x000eb01b01007387 */ /* 0x000fe80000100800 */
[----:B------:R-:W-:Y:S04]  /*43c0*/  STL [R1+0xeac], R26 ;  /* 0x000eac1a01007387 */ /* 0x000fe80000100800 */
[----:B------:R0:W-:Y:S04]  /*43d0*/  STL [R1+0xea8], R25 ;  /* 0x000ea81901007387 */ /* 0x0001e80000100800 */
[----:B------:R-:W-:Y:S04]  /*43e0*/  STL [R1+0xea4], R24 ;  /* 0x000ea41801007387 */ /* 0x000fe80000100800 */
[----:B------:R-:W-:Y:S04]  /*43f0*/  STL [R1+0xe88], R13 ;  /* 0x000e880d01007387 */ /* 0x000fe80000100800 */
[----:B--2---:R2:W3:Y:S01]  /*4400*/  @!P3 LDG.E.U8 R11, desc[UR24][R14.64] ;  /* 0x000000180e0bb981 */ /* 0x0044e2000c1e1100 */
[----:B0-----:R-:W-:-:S03]  /*4410*/  IADD3 R25, P6, PT, R0, UR5, RZ ;  /* 0x0000000500197c10 */ /* 0x001fc6000ffde0ff */
[----:B------:R-:W-:Y:S04]  /*4420*/  STL [R1+0xcf8], R70 ;  /* 0x000cf84601007387 */ /* 0x000fe80000100800 */
[----:B------:R-:W-:Y:S01]  /*4430*/  STL [R1+0xd54], R70 ;  /* 0x000d544601007387 */ /* 0x000fe20000100800 */
[----:B--2---:R-:W-:Y:S02]  /*4440*/  @!P3 IMAD.MOV.U32 R14, RZ, RZ, R3 ;  /* 0x000000ffff0eb224 */ /* 0x004fe400078e0003 */
[----:B------:R-:W-:Y:S01]  /*4450*/  @!P3 IMAD.MOV.U32 R15, RZ, RZ, R4 ;  /* 0x000000ffff0fb224 */ /* 0x000fe200078e0004 */
[----:B------:R-:W-:Y:S04]  /*4460*/  STL [R1+0xcf4], R69 ;  /* 0x000cf44501007387 */ /* 0x000fe80000100800 */
[----:B------:R0:W2:Y:S04]  /*4470*/  @!P3 LDG.E.U8 R20, desc[UR24][R14.64] ;  /* 0x000000180e14b981 */ /* 0x0000a8000c1e1100 */
[----:B------:R-:W-:Y:S04]  /*4480*/  STL [R1+0xd50], R69 ;  /* 0x000d504501007387 */ /* 0x000fe80000100800 */
[----:B------:R-:W-:Y:S01]  /*4490*/  STL [R1+0xcf0], R68 ;  /* 0x000cf04401007387 */ /* 0x000fe20000100800 */
[----:B0-----:R-:W-:Y:S01]  /*44a0*/  IMAD.MOV.U32 R15, RZ, RZ, R25 ;  /* 0x000000ffff0f7224 */ /* 0x001fe200078e0019 */
[----:B------:R-:W-:-:S02]  /*44b0*/  IADD3.X R14, PT, PT, R2, UR14, RZ, P6, !PT ;  /* 0x0000000e020e7c10 */ /* 0x000fc4000b7fe4ff */
[----:B------:R-:W-:Y:S02]  /*44c0*/  STL [R1+0xe80], R68 ;  /* 0x000e804401007387 */ /* 0x000fe40000100800 */
[----:B------:R-:W-:Y:S02]  /*44d0*/  @!P4 LOP3.LUT R15, R15, R14, RZ, 0x3c, !PT ;  /* 0x0000000e0f0fc212 */ /* 0x000fe400078e3cff */
[----:B------:R-:W-:Y:S02]  /*44e0*/  PRMT R22, RZ, 0x7610, R22 ;  /* 0x00007610ff167816 */ /* 0x000fe40000000016 */
[----:B------:R-:W-:Y:S01]  /*44f0*/  PRMT R8, RZ, 0x7610, R8 ;  /* 0x00007610ff087816 */ /* 0x000fe20000000008 */
[----:B---3--:R0:W-:Y:S02]  /*4500*/  @!P3 STL [R1+0x244], R11 ;  /* 0x0002440b0100b387 */ /* 0x0081e40000100800 */
[----:B0-----:R-:W-:Y:S02]  /*4510*/  SHF.R.U32.HI R11, RZ, 0xf, R9 ;  /* 0x0000000fff0b7819 */ /* 0x001fe40000011609 */
[----:B--2---:R0:W-:Y:S02]  /*4520*/  STL [R1+0x250], R20 ;  /* 0x0002501401007387 */ /* 0x0041e40000100800 */
[----:B------:R-:W-:-:S02]  /*4530*/  LOP3.LUT P3, RZ, R11, 0x1, RZ, 0xc0, !PT ;  /* 0x000000010bff7812 */ /* 0x000fc4000786c0ff */
[----:B0-----:R-:W2:Y:S04]  /*4540*/  LDL.LU R20, [R1+0x107c] ;  /* 0x00107c0001147983 */ /* 0x001ea80000300800 */
[----:B------:R0:W-:Y:S04]  /*4550*/  STL [R1+0x160], R25 ;  /* 0x0001601901007387 */ /* 0x0001e80000100800 */
[----:B------:R3:W-:Y:S01]  /*4560*/  STL [R1+0x15c], R14 ;  /* 0x00015c0e01007387 */ /* 0x0007e20000100800 */
[----:B0-----:R-:W-:Y:S02]  /*4570*/  IADD3 R25, P6, PT, R3, UR5, RZ ;  /* 0x0000000503197c10 */ /* 0x001fe4000ffde0ff */
[----:B---3--:R-:W-:-:S02]  /*4580*/  @!P4 LOP3.LUT R14, R15, R14, RZ, 0x3c, !PT ;  /* 0x0000000e0f0ec212 */ /* 0x008fc400078e3cff */
[----:B------:R-:W-:Y:S02]  /*4590*/  IADD3.X R11, PT, PT, R4, UR14, RZ, P6, !PT ;  /* 0x0000000e040b7c10 */ /* 0x000fe4000b7fe4ff */
[----:B------:R-:W-:-:S05]  /*45a0*/  @!P4 LOP3.LUT R15, R15, R14, RZ, 0x3c, !PT ;  /* 0x0000000e0f0fc212 */ /* 0x000fca00078e3cff */
[----:B------:R0:W3:Y:S02]  /*45b0*/  @!P4 LDG.E.U8 R22, desc[UR24][R14.64] ;  /* 0x000000180e16c981 */ /* 0x0000e4000c1e1100 */
[----:B0-----:R-:W-:Y:S02]  /*45c0*/  IMAD.MOV.U32 R14, RZ, RZ, R11 ;  /* 0x000000ffff0e7224 */ /* 0x001fe400078e000b */
[----:B------:R-:W-:-:S05]  /*45d0*/  IMAD.MOV.U32 R15, RZ, RZ, R25 ;  /* 0x000000ffff0f7224 */ /* 0x000fca00078e0019 */
[----:B------:R-:W-:-:S04]  /*45e0*/  @!P4 LOP3.LUT R15, R15, R14, RZ, 0x3c, !PT ;  /* 0x0000000e0f0fc212 */ /* 0x000fc800078e3cff */
[----:B------:R-:W-:-:S04]  /*45f0*/  @!P4 LOP3.LUT R14, R15, R14, RZ, 0x3c, !PT ;  /* 0x0000000e0f0ec212 */ /* 0x000fc800078e3cff */
[----:B------:R-:W-:-:S05]  /*4600*/  @!P4 LOP3.LUT R15, R15, R14, RZ, 0x3c, !PT ;  /* 0x0000000e0f0fc212 */ /* 0x000fca00078e3cff */
[----:B------:R0:W2:Y:S01]  /*4610*/  @!P4 LDG.E.U8 R8, desc[UR24][R14.64] ;  /* 0x000000180e08c981 */ /* 0x0000a2000c1e1100 */
[----:B------:R-:W-:-:S03]  /*4620*/  USHF.R.S32.HI UR15, URZ, 0x1f, UR6 ;  /* 0x0000001fff0f7899 */ /* 0x000fc60008011406 */
[----:B------:R0:W-:Y:S02]  /*4630*/  STL [R1+0x568], R25 ;  /* 0x0005681901007387 */ /* 0x0001e40000100800 */
[----:B0-----:R-:W-:-:S04]  /*4640*/  IADD3 R25, P6, PT, R0, UR6, RZ ;  /* 0x0000000600197c10 */ /* 0x001fc8000ffde0ff */
[----:B------:R-:W-:Y:S01]  /*4650*/  IADD3.X R14, PT, PT, R2, UR15, RZ, P6, !PT ;  /* 0x0000000f020e7c10 */ /* 0x000fe2000b7fe4ff */
[----:B------:R-:W-:-:S05]  /*4660*/  IMAD.MOV.U32 R15, RZ, RZ, R25 ;  /* 0x000000ffff0f7224 */ /* 0x000fca00078e0019 */
[-C--:B------:R-:W-:Y:S02]  /*4670*/  @P3 LOP3.LUT R15, R15, R14.reuse, RZ, 0x3c, !PT ;  /* 0x0000000e0f0f3212 */ /* 0x080fe400078e3cff */
[----:B------:R-:W-:Y:S01]  /*4680*/  PRMT R5, RZ, 0x7610, R5 ;  /* 0x00007610ff057816 */ /* 0x000fe20000000005 */
[----:B---3--:R0:W-:Y:S04]  /*4690*/  STL [R1+0x24c], R22 ;  /* 0x00024c1601007387 */ /* 0x0081e80000100800 */
[----:B0-----:R-:W3:Y:S04]  /*46a0*/  LDL.LU R22, [R1+0x1078] ;  /* 0x0010780001167983 */ /* 0x001ee80000300800 */
[----:B------:R-:W-:Y:S04]  /*46b0*/  STL [R1+0x164], R11 ;  /* 0x0001640b01007387 */ /* 0x000fe80000100800 */
[----:B--2---:R0:W-:Y:S04]  /*46c0*/  STL [R1+0x258], R8 ;  /* 0x0002580801007387 */ /* 0x0041e80000100800 */
[----:B0-----:R-:W2:Y:S04]  /*46d0*/  LDL.LU R8, [R1+0x1074] ;  /* 0x0010740001087983 */ /* 0x001ea80000300800 */
[----:B------:R-:W-:Y:S04]  /*46e0*/  STL [R1+0x5e0], R25 ;  /* 0x0005e01901007387 */ /* 0x000fe80000100800 */
[----:B------:R0:W-:Y:S02]  /*46f0*/  STL [R1+0x5dc], R14 ;  /* 0x0005dc0e01007387 */ /* 0x0001e40000100800 */
[----:B0-----:R-:W-:-:S04]  /*4700*/  @P3 LOP3.LUT R14, R15, R14, RZ, 0x3c, !PT ;  /* 0x0000000e0f0e3212 */ /* 0x001fc800078e3cff */
[----:B------:R-:W-:-:S05]  /*4710*/  @P3 LOP3.LUT R15, R15, R14, RZ, 0x3c, !PT ;  /* 0x0000000e0f0f3212 */ /* 0x000fca00078e3cff */
[----:B------:R0:W2:Y:S01]  /*4720*/  @P3 LDG.E.U8 R5, desc[UR24][R14.64] ;  /* 0x000000180e053981 */ /* 0x0000a2000c1e1100 */
[----:B------:R-:W-:-:S05]  /*4730*/  IADD3 R25, P6, PT, R3, UR6, RZ ;  /* 0x0000000603197c10 */ /* 0x000fca000ffde0ff */
[----:B0-----:R-:W-:Y:S01]  /*4740*/  IMAD.MOV.U32 R15, RZ, RZ, R25 ;  /* 0x000000ffff0f7224 */ /* 0x001fe200078e0019 */
[----:B------:R-:W-:-:S04]  /*4750*/  IADD3.X R14, PT, PT, R4, UR15, RZ, P6, !PT ;  /* 0x0000000f040e7c10 */ /* 0x000fc8000b7fe4ff */
[-C--:B------:R-:W-:Y:S02]  /*4760*/  @P3 LOP3.LUT R15, R15, R14.reuse, RZ, 0x3c, !PT ;  /* 0x0000000e0f0f3212 */ /* 0x080fe400078e3cff */
[----:B---3--:R-:W-:Y:S01]  /*4770*/  PRMT R22, RZ, 0x7610, R22 ;  /* 0x00007610ff167816 */ /* 0x008fe20000000016 */
[----:B--2---:R0:W-:Y:S04]  /*4780*/  STL [R1+0x254], R5 ;  /* 0x0002540501007387 */ /* 0x0041e80000100800 */
[----:B0-----:R-:W2:Y:S04]  /*4790*/  LDL.LU R5, [R1+0x1070] ;  /* 0x0010700001057983 */ /* 0x001ea80000300800 */
[----:B------:R-:W-:Y:S04]  /*47a0*/  STL [R1+0x5e8], R25 ;  /* 0x0005e81901007387 */ /* 0x000fe80000100800 */
[----:B------:R0:W-:Y:S02]  /*47b0*/  STL [R1+0x5e4], R14 ;  /* 0x0005e40e01007387 */ /* 0x0001e40000100800 */
[----:B0-----:R-:W-:-:S04]  /*47c0*/  @P3 LOP3.LUT R14, R15, R14, RZ, 0x3c, !PT ;  /* 0x0000000e0f0e3212 */ /* 0x001fc800078e3cff */
[----:B------:R-:W-:-:S05]  /*47d0*/  @P3 LOP3.LUT R15, R15, R14, RZ, 0x3c, !PT ;  /* 0x0000000e0f0f3212 */ /* 0x000fca00078e3cff */
[----:B------:R0:W3:Y:S01]  /*47e0*/  @P3 LDG.E.U8 R22, desc[UR24][R14.64] ;  /* 0x000000180e163981 */ /* 0x0000e2000c1e1100 */
[----:B------:R-:W-:Y:S01]  /*47f0*/  SHF.R.U32.HI R11, RZ, 0x7, R9 ;  /* 0x00000007ff0b7819 */ /* 0x000fe20000011609 */
[----:B------:R-:W-:-:S03]  /*4800*/  UIMAD UR5, UR12, 0x18, URZ ;  /* 0x000000180c0578a4 */ /* 0x000fc6000f8e02ff */
[----:B------:R-:W-:Y:S01]  /*4810*/  LOP3.LUT P4, RZ, R11, 0x1, RZ, 0xc0, !PT ;  /* 0x000000010bff7812 */ /* 0x000fe2000788c0ff */
[----:B------:R-:W-:Y:S02]  /*4820*/  USHF.R.S32.HI UR14, URZ, 0x1f, UR5 ;  /* 0x0000001fff0e7899 */ /* 0x000fe40008011405 */
[----:B------:R-:W-:-:S04]  /*4830*/  IADD3 R25, P6, PT, R0, UR5, RZ ;  /* 0x0000000500197c10 */ /* 0x000fc8000ffde0ff */
[----:B0-----:R-:W-:Y:S01]  /*4840*/  IADD3.X R14, PT, PT, R2, UR14, RZ, P6, !PT ;  /* 0x0000000e020e7c10 */ /* 0x001fe2000b7fe4ff */
[----:B------:R-:W-:-:S05]  /*4850*/  IMAD.MOV.U32 R15, RZ, RZ, R25 ;  /* 0x000000ffff0f7224 */ /* 0x000fca00078e0019 */
[-C--:B------:R-:W-:Y:S02]  /*4860*/  @P4 LOP3.LUT R15, R15, R14.reuse, RZ, 0x3c, !PT ;  /* 0x0000000e0f0f4212 */ /* 0x080fe400078e3cff */
[----:B--2---:R-:W-:Y:S01]  /*4870*/  PRMT R5, RZ, 0x7610, R5 ;  /* 0x00007610ff057816 */ /* 0x004fe20000000005 */
[----:B---3--:R0:W-:Y:S04]  /*4880*/  STL [R1+0x260], R22 ;  /* 0x0002601601007387 */ /* 0x0081e80000100800 */
[----:B0-----:R-:W2:Y:S04]  /*4890*/  LDL.LU R22, [R1+0x106c] ;  /* 0x00106c0001167983 */ /* 0x001ea80000300800 */
[----:B------:R-:W-:Y:S04]  /*48a0*/  STL [R1+0x6b0], R25 ;  /* 0x0006b01901007387 */ /* 0x000fe80000100800 */
[----:B------:R0:W-:Y:S02]  /*48b0*/  STL [R1+0x6ac], R14 ;  /* 0x0006ac0e01007387 */ /* 0x0001e40000100800 */
[----:B0-----:R-:W-:-:S04]  /*48c0*/  @P4 LOP3.LUT R14, R15, R14, RZ, 0x3c, !PT ;  /* 0x0000000e0f0e4212 */ /* 0x001fc800078e3cff */
[----:B------:R-:W-:-:S05]  /*48d0*/  @P4 LOP3.LUT R15, R15, R14, RZ, 0x3c, !PT ;  /* 0x0000000e0f0f4212 */ /* 0x000fca00078e3cff */
[----:B------:R0:W3:Y:S01]  /*48e0*/  @P4 LDG.E.U8 R5, desc[UR24][R14.64] ;  /* 0x000000180e054981 */ /* 0x0000e2000c1e1100 */
[----:B------:R-:W-:Y:S02]  /*48f0*/  SHF.R.U64 R11, R8, 0x1f, RZ ;  /* 0x0000001f080b7819 */ /* 0x000fe400000012ff */
[----:B------:R-:W-:Y:S02]  /*4900*/  IADD3 R25, P6, PT, R3, UR5, RZ ;  /* 0x0000000503197c10 */ /* 0x000fe4000ffde0ff */
[----:B------:R-:W-:Y:S02]  /*4910*/  LOP3.LUT P3, RZ, R11, 0x1, RZ, 0xc0, !PT ;  /* 0x000000010bff7812 */ /* 0x000fe4000786c0ff */
[----:B------:R-:W-:Y:S01]  /*4920*/  IADD3.X R11, PT, PT, R4, UR14, RZ, P6, !PT ;  /* 0x0000000e040b7c10 */ /* 0x000fe2000b7fe4ff */
[----:B0-----:R-:W-:-:S04]  /*4930*/  IMAD.MOV.U32 R15, RZ, RZ, R25 ;  /* 0x000000ffff0f7224 */ /* 0x001fc800078e0019 */
[----:B------:R-:W-:-:S05]  /*4940*/  IMAD.MOV.U32 R14, RZ, RZ, R11 ;  /* 0x000000ffff0e7224 */ /* 0x000fca00078e000b */
[----:B------:R-:W-:-:S04]  /*4950*/  @P4 LOP3.LUT R15, R15, R14, RZ, 0x3c, !PT ;  /* 0x0000000e0f0f4212 */ /* 0x000fc800078e3cff */
[----:B------:R-:W-:-:S04]  /*4960*/  @P4 LOP3.LUT R14, R15, R14, RZ, 0x3c, !PT ;  /* 0x0000000e0f0e4212 */ /* 0x000fc800078e3cff */
[----:B------:R-:W-:Y:S01]  /*4970*/  @P4 LOP3.LUT R15, R15, R14, RZ, 0x3c, !PT ;  /* 0x0000000e0f0f4212 */ /* 0x000fe200078e3cff */
[----:B------:R-:W-:Y:S01]  /*4980*/  STL [R1+0x6b8], R25 ;  /* 0x0006b81901007387 */ /* 0x000fe20000100800 */
[----:B--2---:R-:W-:-:S06]  /*4990*/  PRMT R22, RZ, 0x7610, R22 ;  /* 0x00007610ff167816 */ /* 0x004fcc0000000016 */
[----:B------:R0:W2:Y:S04]  /*49a0*/  @P4 LDG.E.U8 R22, desc[UR24][R14.64] ;  /* 0x000000180e164981 */ /* 0x0000a8000c1e1100 */
[----:B---3--:R3:W-:Y:S04]  /*49b0*/  STL [R1+0x25c], R5 ;  /* 0x00025c0501007387 */ /* 0x0087e80000100800 */
[----:B---3--:R-:W3:Y:S01]  /*49c0*/  LDL.LU R5, [R1+0x1068] ;  /* 0x0010680001057983 */ /* 0x008ee20000300800 */
[----:B------:R-:W-:-:S04]  /*49d0*/  USHF.L.U32 UR6, UR12, 0x5, URZ ;  /* 0x000000050c067899 */ /* 0x000fc800080006ff */
[----:B------:R-:W-:Y:S02]  /*49e0*/  USHF.R.S32.HI UR15, URZ, 0x1f, UR6 ;  /* 0x0000001fff0f7899 */ /* 0x000fe40008011406 */
[----:B------:R-:W-:Y:S01]  /*49f0*/  IADD3 R25, P6, PT, R0, UR6, RZ ;  /* 0x0000000600197c10 */ /* 0x000fe2000ffde0ff */
[----:B------:R-:W-:Y:S03]  /*4a00*/  STL [R1+0x6b4], R11 ;  /* 0x0006b40b01007387 */ /* 0x000fe60000100800 */
[----:B0-----:R-:W-:Y:S01]  /*4a10*/  IADD3.X R14, PT, PT, R2, UR15, RZ, P6, !PT ;  /* 0x0000000f020e7c10 */ /* 0x001fe2000b7fe4ff */
[----:B------:R-:W-:-:S05]  /*4a20*/  IMAD.MOV.U32 R15, RZ, RZ, R25 ;  /* 0x000000ffff0f7224 */ /* 0x000fca00078e0019 */
[-C--:B------:R-:W-:Y:S01]  /*4a30*/  @P3 LOP3.LUT R15, R15, R14.reuse, RZ, 0x3c, !PT ;  /* 0x0000000e0f0f3212 */ /* 0x080fe200078e3cff */
[----:B--2---:R0:W-:Y:S04]  /*4a40*/  STL [R1+0x268], R22 ;  /* 0x0002681601007387 */ /* 0x0041e80000100800 */
[----:B0-----:R-:W2:Y:S04]  /*4a50*/  LDL.LU R22, [R1+0x1064] ;  /* 0x0010640001167983 */ /* 0x001ea80000300800 */
[----:B------:R-:W-:Y:S04]  /*4a60*/  STL [R1+0x720], R25 ;  /* 0x0007201901007387 */ /* 0x000fe80000100800 */
[----:B------:R0:W-:Y:S02]  /*4a70*/  STL [R1+0x71c], R14 ;  /* 0x00071c0e01007387 */ /* 0x0001e40000100800 */
[----:B0-----:R-:W-:-:S02]  /*4a80*/  @P3 LOP3.LUT R14, R15, R14, RZ, 0x3c, !PT ;  /* 0x0000000e0f0e3212 */ /* 0x001fc400078e3cff */
[----:B---3--:R-:W-:Y:S02]  /*4a90*/  PRMT R5, RZ, 0x7610, R5 ;  /* 0x00007610ff057816 */ /* 0x008fe40000000005 */
[----:B------:R-:W-:-:S05]  /*4aa0*/  @P3 LOP3.LUT R15, R15, R14, RZ, 0x3c, !PT ;  /* 0x0000000e0f0f3212 */ /* 0x000fca00078e3cff */
[----:B------:R0:W3:Y:S01]  /*4ab0*/  @P3 LDG.E.U8 R5, desc[UR24][R14.64] ;  /* 0x000000180e053981 */ /* 0x0000e2000c1e1100 */
[----:B------:R-:W-:-:S05]  /*4ac0*/  IADD3 R25, P6, PT, R3, UR6, RZ ;  /* 0x0000000603197c10 */ /* 0x000fca000ffde0ff */
[----:B0-----:R-:W-:Y:S01]  /*4ad0*/  IMAD.MOV.U32 R15, RZ, RZ, R25 ;  /* 0x000000ffff0f7224 */ /* 0x001fe200078e0019 */
[----:B------:R-:W-:-:S04]  /*4ae0*/  IADD3.X R14, PT, PT, R4, UR15, RZ, P6, !PT ;  /* 0x0000000f040e7c10 */ /* 0x000fc8000b7fe4ff */
        /* <DEDUP_REMOVED lines=9> */
[----:B------:R-:W-:Y:S01]  /*4b80*/  SHF.R.U64 R11, R8, 0x17, RZ ;  /* 0x00000017080b7819 */ /* 0x000fe200000012ff */
[----:B------:R-:W-:-:S03]  /*4b90*/  UIMAD UR5, UR12, 0x28, URZ ;  /* 0x000000280c0578a4 */ /* 0x000fc6000f8e02ff */
[----:B------:R-:W-:Y:S01]  /*4ba0*/  LOP3.LUT P4, RZ, R11, 0x1, RZ, 0xc0, !PT ;  /* 0x000000010bff7812 */ /* 0x000fe2000788c0ff */
[----:B------:R-:W-:Y:S02]  /*4bb0*/  USHF.R.S32.HI UR14, URZ, 0x1f, UR5 ;  /* 0x0000001fff0e7899 */ /* 0x000fe40008011405 */
[----:B------:R-:W-:-:S04]  /*4bc0*/  IADD3 R25, P6, PT, R0, UR5, RZ ;  /* 0x0000000500197c10 */ /* 0x000fc8000ffde0ff */
[----:B0-----:R-:W-:Y:S01]  /*4bd0*/  IADD3.X R14, PT, PT, R2, UR14, RZ, P6, !PT ;  /* 0x0000000e020e7c10 */ /* 0x001fe2000b7fe4ff */
[----:B------:R-:W-:Y:S01]  /*4be0*/  IMAD.MOV.U32 R15, RZ, RZ, R25 ;  /* 0x000000ffff0f7224 */ /* 0x000fe200078e0019 */
[----:B------:R-:W-:-:S04]  /*4bf0*/  SHF.R.U64 R11, R8, 0xf, RZ ;  /* 0x0000000f080b7819 */ /* 0x000fc800000012ff */
[----:B------:R-:W-:Y:S01]  /*4c00*/  @P4 LOP3.LUT R15, R15, R14, RZ, 0x3c, !PT ;  /* 0x0000000e0f0f4212 */ /* 0x000fe200078e3cff */
[----:B---3--:R0:W-:Y:S04]  /*4c10*/  STL [R1+0x270], R22 ;  /* 0x0002701601007387 */ /* 0x0081e80000100800 */
[----:B0-----:R-:W3:Y:S04]  /*4c20*/  LDL.LU R22, [R1+0x105c] ;  /* 0x00105c0001167983 */ /* 0x001ee80000300800 */
[----:B------:R0:W-:Y:S04]  /*4c30*/  STL [R1+0x790], R25 ;  /* 0x0007901901007387 */ /* 0x0001e80000100800 */
[----:B------:R1:W-:Y:S01]  /*4c40*/  STL [R1+0x78c], R14 ;  /* 0x00078c0e01007387 */ /* 0x0003e20000100800 */
[----:B--2---:R-:W-:-:S02]  /*4c50*/  PRMT R5, RZ, 0x7610, R5 ;  /* 0x00007610ff057816 */ /* 0x004fc40000000005 */
[----:B------:R-:W-:Y:S02]  /*4c60*/  LOP3.LUT P3, RZ, R11, 0x1, RZ, 0xc0, !PT ;  /* 0x000000010bff7812 */ /* 0x000fe4000786c0ff */
[----:B0-----:R-:W-:Y:S02]  /*4c70*/  IADD3 R25, P6, PT, R3, UR5, RZ ;  /* 0x0000000503197c10 */ /* 0x001fe4000ffde0ff */
[C---:B-1----:R-:W-:Y:S02]  /*4c80*/  @P4 LOP3.LUT R14, R15.reuse, R14, RZ, 0x3c, !PT ;  /* 0x0000000e0f0e4212 */ /* 0x042fe400078e3cff */
[----:B------:R-:W-:Y:S02]  /*4c90*/  IADD3.X R11, PT, PT, R4, UR14, RZ, P6, !PT ;  /* 0x0000000e040b7c10 */ /* 0x000fe4000b7fe4ff */
[----:B------:R-:W-:-:S05]  /*4ca0*/  @P4 LOP3.LUT R15, R15, R14, RZ, 0x3c, !PT ;  /* 0x0000000e0f0f4212 */ /* 0x000fca00078e3cff */
[----:B------:R0:W2:Y:S02]  /*4cb0*/  @P4 LDG.E.U8 R5, desc[UR24][R14.64] ;  /* 0x000000180e054981 */ /* 0x0000a4000c1e1100 */
[----:B0-----:R-:W-:Y:S02]  /*4cc0*/  IMAD.MOV.U32 R14, RZ, RZ, R11 ;  /* 0x000000ffff0e7224 */ /* 0x001fe400078e000b */
[----:B------:R-:W-:-:S05]  /*4cd0*/  IMAD.MOV.U32 R15, RZ, RZ, R25 ;  /* 0x000000ffff0f7224 */ /* 0x000fca00078e0019 */
[----:B------:R-:W-:-:S04]  /*4ce0*/  @P4 LOP3.LUT R15, R15, R14, RZ, 0x3c, !PT ;  /* 0x0000000e0f0f4212 */ /* 0x000fc800078e3cff */
[----:B------:R-:W-:-:S04]  /*4cf0*/  @P4 LOP3.LUT R14, R15, R14, RZ, 0x3c, !PT ;  /* 0x0000000e0f0e4212 */ /* 0x000fc800078e3cff */
[----:B------:R-:W-:Y:S02]  /*4d00*/  @P4 LOP3.LUT R15, R15, R14, RZ, 0x3c, !PT ;  /* 0x0000000e0f0f4212 */ /* 0x000fe400078e3cff */
[----:B---3--:R-:W-:-:S06]  /*4d10*/  PRMT R22, RZ, 0x7610, R22 ;  /* 0x00007610ff167816 */ /* 0x008fcc0000000016 */
[----:B------:R-:W3:Y:S04]  /*4d20*/  @P4 LDG.E.U8 R22, desc[UR24][R14.64] ;  /* 0x000000180e164981 */ /* 0x000ee8000c1e1100 */
[----:B------:R-:W-:Y:S04]  /*4d30*/  STL [R1+0x798], R25 ;  /* 0x0007981901007387 */ /* 0x000fe80000100800 */
[----:B--2---:R0:W-:Y:S04]  /*4d40*/  STL [R1+0x26c], R5 ;  /* 0x00026c0501007387 */ /* 0x0041e80000100800 */
[----:B0-----:R-:W2:Y:S04]  /*4d50*/  LDL.LU R5, [R1+0x1058] ;  /* 0x0010580001057983 */ /* 0x001ea80000300800 */
[----:B------:R-:W-:Y:S01]  /*4d60*/  STL [R1+0x794], R11 ;  /* 0x0007940b01007387 */ /* 0x000fe20000100800 */
[----:B------:R-:W-:-:S03]  /*4d70*/  UIMAD UR6, UR12, 0x30, URZ ;  /* 0x000000300c0678a4 */ /* 0x000fc6000f8e02ff */
[----:B---3--:R0:W-:Y:S04]  /*4d80*/  STL [R1+0x278], R22 ;  /* 0x0002781601007387 */ /* 0x0081e80000100800 */
[----:B0-----:R-:W3:Y:S01]  /*4d90*/  LDL.LU R22, [R1+0x1054] ;  /* 0x0010540001167983 */ /* 0x001ee20000300800 */
[----:B------:R-:W-:Y:S02]  /*4da0*/  USHF.R.S32.HI UR15, URZ, 0x1f, UR6 ;  /* 0x0000001fff0f7899 */ /* 0x000fe40008011406 */
[----:B------:R-:W-:-:S05]  /*4db0*/  IADD3 R25, P6, PT, R0, UR6, RZ ;  /* 0x0000000600197c10 */ /* 0x000fca000ffde0ff */
[----:B------:R-:W-:Y:S01]  /*4dc0*/  IMAD.MOV.U32 R15, RZ, RZ, R25 ;  /* 0x000000ffff0f7224 */ /* 0x000fe200078e0019 */
[----:B------:R-:W-:Y:S01]  /*4dd0*/  IADD3.X R14, PT, PT, R2, UR15, RZ, P6, !PT ;  /* 0x0000000f020e7c10 */ /* 0x000fe2000b7fe4ff */
[----:B------:R-:W-:Y:S03]  /*4de0*/  STL [R1+0x800], R25 ;  /* 0x0008001901007387 */ /* 0x000fe60000100800 */
[-C--:B------:R-:W-:Y:S01]  /*4df0*/  @P3 LOP3.LUT R15, R15, R14.reuse, RZ, 0x3c, !PT ;  /* 0x0000000e0f0f3212 */ /* 0x080fe200078e3cff */
[----:B------:R0:W-:Y:S01]  /*4e00*/  STL [R1+0x7fc], R14 ;  /* 0x0007fc0e01007387 */ /* 0x0001e20000100800 */
[----:B------:R-:W-:Y:S02]  /*4e10*/  PRMT R33, RZ, 0x7610, R33 ;  /* 0x00007610ff217816 */ /* 0x000fe40000000021 */
[----:B0-----:R-:W-:Y:S02]  /*4e20*/  @P3 LOP3.LUT R14, R15, R14, RZ, 0x3c, !PT ;  /* 0x0000000e0f0e3212 */ /* 0x001fe400078e3cff */
[----:B------:R-:W-:-:S02]  /*4e30*/  IADD3 R25, P6, PT, R3, UR6, RZ ;  /* 0x0000000603197c10 */ /* 0x000fc4000ffde0ff */
[----:B------:R-:W-:-:S05]  /*4e40*/  @P3 LOP3.LUT R15, R15, R14, RZ, 0x3c, !PT ;  /* 0x0000000e0f0f3212 */ /* 0x000fca00078e3cff */
[----:B------:R0:W4:Y:S02]  /*4e50*/  @P3 LDG.E.U8 R33, desc[UR24][R14.64] ;  /* 0x000000180e213981 */ /* 0x000124000c1e1100 */
[----:B0-----:R-:W-:Y:S01]  /*4e60*/  IMAD.MOV.U32 R15, RZ, RZ, R25 ;  /* 0x000000ffff0f7224 */ /* 0x001fe200078e0019 */
[----:B------:R-:W-:Y:S01]  /*4e70*/  IADD3.X R14, PT, PT, R4, UR15, RZ, P6, !PT ;  /* 0x0000000f040e7c10 */ /* 0x000fe2000b7fe4ff */
[----:B------:R0:W-:Y:S03]  /*4e80*/  STL [R1+0x808], R25 ;  /* 0x0008081901007387 */ /* 0x0001e60000100800 */
[-C--:B------:R-:W-:Y:S01]  /*4e90*/  @P3 LOP3.LUT R15, R15, R14.reuse, RZ, 0x3c, !PT ;  /* 0x0000000e0f0f3212 */ /* 0x080fe200078e3cff */
[----:B------:R1:W-:Y:S01]  /*4ea0*/  STL [R1+0x804], R14 ;  /* 0x0008040e01007387 */ /* 0x0003e20000100800 */
[----:B------:R-:W-:Y:S01]  /*4eb0*/  SHF.R.U64 R11, R8, 0x7, RZ ;  /* 0x00000007080b7819 */ /* 0x000fe200000012ff */
[----:B------:R-:W-:Y:S01]  /*4ec0*/  UIMAD UR5, UR12, 0x38, URZ ;  /* 0x000000380c0578a4 */ /* 0x000fe2000f8e02ff */
[----:B--2---:R-:W-:Y:S01]  /*4ed0*/  PRMT R5, RZ, 0x7610, R5 ;  /* 0x00007610ff057816 */ /* 0x004fe20000000005 */
[----:B0-----:R-:W0:Y:S01]  /*4ee0*/  LDC R25, c[0x0][0x3a0] ;  /* 0x0000e800ff197b82 */ /* 0x001e220000000800 */
[----:B-1----:R-:W-:-:S04]  /*4ef0*/  @P3 LOP3.LUT R14, R15, R14, RZ, 0x3c, !PT ;  /* 0x0000000e0f0e3212 */ /* 0x002fc800078e3cff */
[----:B------:R-:W-:Y:S02]  /*4f00*/  @P3 LOP3.LUT R15, R15, R14, RZ, 0x3c, !PT ;  /* 0x0000000e0f0f3212 */ /* 0x000fe400078e3cff */
[----:B---3--:R-:W-:-:S06]  /*4f10*/  PRMT R22, RZ, 0x7610, R22 ;  /* 0x00007610ff167816 */ /* 0x008fcc0000000016 */
[----:B------:R1:W2:Y:S01]  /*4f20*/  @P3 LDG.E.U8 R22, desc[UR24][R14.64] ;  /* 0x000000180e163981 */ /* 0x0002a2000c1e1100 */
[----:B------:R-:W-:Y:S01]  /*4f30*/  LOP3.LUT P4, RZ, R11, 0x1, RZ, 0xc0, !PT ;  /* 0x000000010bff7812 */ /* 0x000fe2000788c0ff */
[----:B------:R-:W-:Y:S02]  /*4f40*/  USHF.R.S32.HI UR14, URZ, 0x1f, UR5 ;  /* 0x0000001fff0e7899 */ /* 0x000fe40008011405 */
[----:B----4-:R3:W-:Y:S02]  /*4f50*/  STL [R1+0x274], R33 ;  /* 0x0002742101007387 */ /* 0x0107e40000100800 */
[----:B---3--:R-:W-:-:S04]  /*4f60*/  IADD3 R33, P6, PT, R0, UR5, RZ ;  /* 0x0000000500217c10 */ /* 0x008fc8000ffde0ff */
[----:B-1----:R-:W-:Y:S01]  /*4f70*/  IADD3.X R14, PT, PT, R2, UR14, RZ, P6, !PT ;  /* 0x0000000e020e7c10 */ /* 0x002fe2000b7fe4ff */
[----:B------:R-:W-:-:S05]  /*4f80*/  IMAD.MOV.U32 R15, RZ, RZ, R33 ;  /* 0x000000ffff0f7224 */ /* 0x000fca00078e0021 */
[-C--:B------:R-:W-:Y:S01]  /*4f90*/  @P4 LOP3.LUT R15, R15, R14.reuse, RZ, 0x3c, !PT ;  /* 0x0000000e0f0f4212 */ /* 0x080fe200078e3cff */
[----:B--2---:R1:W-:Y:S04]  /*4fa0*/  STL [R1+0x280], R22 ;  /* 0x0002801601007387 */ /* 0x0043e80000100800 */
[----:B-1----:R-:W2:Y:S04]  /*4fb0*/  LDL.LU R22, [R1+0x1050] ;  /* 0x0010500001167983 */ /* 0x002ea80000300800 */
[----:B------:R-:W-:Y:S04]  /*4fc0*/  STL [R1+0x870], R33 ;  /* 0x0008702101007387 */ /* 0x000fe80000100800 */
[----:B------:R1:W-:Y:S02]  /*4fd0*/  STL [R1+0x86c], R14 ;  /* 0x00086c0e01007387 */ /* 0x0003e40000100800 */
[----:B-1----:R-:W-:-:S04]  /*4fe0*/  @P4 LOP3.LUT R14, R15, R14, RZ, 0x3c, !PT ;  /* 0x0000000e0f0e4212 */ /* 0x002fc800078e3cff */
[----:B------:R-:W-:-:S05]  /*4ff0*/  @P4 LOP3.LUT R15, R15, R14, RZ, 0x3c, !PT ;  /* 0x0000000e0f0f4212 */ /* 0x000fca00078e3cff */
[----:B------:R1:W3:Y:S01]  /*5000*/  @P4 LDG.E.U8 R5, desc[UR24][R14.64] ;  /* 0x000000180e054981 */ /* 0x0002e2000c1e1100 */
[----:B0-----:R-:W-:Y:S01]  /*5010*/  VIADD R11, R25, 0xfffffff6 ;  /* 0xfffffff6190b7836 */ /* 0x001fe20000000000 */
[----:B------:R-:W-:-:S04]  /*5020*/  IADD3 R33, P6, PT, R3, UR5, RZ ;  /* 0x0000000503217c10 */ /* 0x000fc8000ffde0ff */
[----:B------:R-:W-:Y:S02]  /*5030*/  ISETP.GE.U32.AND P3, PT, R11, 0x7fffffb7, PT ;  /* 0x7fffffb70b00780c */ /* 0x000fe40003f66070 */
[----:B------:R-:W-:Y:S01]  /*5040*/  IADD3.X R11, PT, PT, R4, UR14, RZ, P6, !PT ;  /* 0x0000000e040b7c10 */ /* 0x000fe2000b7fe4ff */
[----:B-1----:R-:W-:-:S04]  /*5050*/  IMAD.MOV.U32 R15, RZ, RZ, R33 ;  /* 0x000000ffff0f7224 */ /* 0x002fc800078e0021 */
        /* <DEDUP_REMOVED lines=8> */
[----:B-1----:R-:W3:Y:S01]  /*50e0*/  LDL.LU R5, [R1+0x104c] ;  /* 0x00104c0001057983 */ /* 0x002ee20000300800 */
[----:B------:R-:W-:Y:S02]  /*50f0*/  USHF.R.S32.HI UR6, URZ, 0x1f, UR12 ;  /* 0x0000001fff067899 */ /* 0x000fe4000801140c */
[----:B------:R-:W-:-:S05]  /*5100*/  IADD3 R33, P6, PT, R0, UR12, RZ ;  /* 0x0000000c00217c10 */ /* 0x000fca000ffde0ff */
[----:B0-----:R-:W-:Y:S01]  /*5110*/  IMAD.MOV.U32 R15, RZ, RZ, R33 ;  /* 0x000000ffff0f7224 */ /* 0x001fe200078e0021 */
[----:B------:R-:W-:Y:S01]  /*5120*/  IADD3.X R14, PT, PT, R2, UR6, RZ, P6, !PT ;  /* 0x00000006020e7c10 */ /* 0x000fe2000b7fe4ff */
[----:B------:R-:W-:Y:S03]  /*5130*/  STL [R1+0x874], R11 ;  /* 0x0008740b01007387 */ /* 0x000fe60000100800 */
[-C--:B------:R-:W-:Y:S01]  /*5140*/  @!P2 LOP3.LUT R15, R15, R14.reuse, RZ, 0x3c, !PT ;  /* 0x0000000e0f0fa212 */ /* 0x080fe200078e3cff */
[----:B--2---:R0:W-:Y:S04]  /*5150*/  STL [R1+0x298], R22 ;  /* 0x0002981601007387 */ /* 0x0041e80000100800 */
[----:B0-----:R-:W2:Y:S04]  /*5160*/  LDL.LU R22, [R1+0x1048] ;  /* 0x0010480001167983 */ /* 0x001ea80000300800 */
[----:B------:R-:W-:Y:S04]  /*5170*/  STL [R1+0xf0], R33 ;  /* 0x0000f02101007387 */ /* 0x000fe80000100800 */
[----:B------:R0:W-:Y:S02]  /*5180*/  STL [R1+0xec], R14 ;  /* 0x0000ec0e01007387 */ /* 0x0001e40000100800 */
[----:B0-----:R-:W-:-:S02]  /*5190*/  @!P2 LOP3.LUT R14, R15, R14, RZ, 0x3c, !PT ;  /* 0x0000000e0f0ea212 */ /* 0x001fc400078e3cff */
[----:B---3--:R-:W-:Y:S02]  /*51a0*/  PRMT R5, RZ, 0x7610, R5 ;  /* 0x00007610ff057816 */ /* 0x008fe40000000005 */
[----:B------:R-:W-:-:S05]  /*51b0*/  @!P2 LOP3.LUT R15, R15, R14, RZ, 0x3c, !PT ;  /* 0x0000000e0f0fa212 */ /* 0x000fca00078e3cff */
[----:B------:R0:W3:Y:S01]  /*51c0*/  @!P2 LDG.E.U8 R5, desc[UR24][R14.64] ;  /* 0x000000180e05a981 */ /* 0x0000e2000c1e1100 */
[----:B------:R-:W-:-:S05]  /*51d0*/  IADD3 R33, P6, PT, R3, UR12, RZ ;  /* 0x0000000c03217c10 */ /* 0x000fca000ffde0ff */
[----:B0-----:R-:W-:Y:S01]  /*51e0*/  IMAD.MOV.U32 R15, RZ, RZ, R33 ;  /* 0x000000ffff0f7224 */ /* 0x001fe200078e0021 */
[----:B------:R-:W-:-:S04]  /*51f0*/  IADD3.X R14, PT, PT, R4, UR6, RZ, P6, !PT ;  /* 0x00000006040e7c10 */ /* 0x000fc8000b7fe4ff */
[-C--:B------:R-:W-:Y:S02]  /*5200*/  @!P2 LOP3.LUT R15, R15, R14.reuse, RZ, 0x3c, !PT ;  /* 0x0000000e0f0fa212 */ /* 0x080fe400078e3cff */
[----:B--2---:R-:W-:Y:S01]  /*5210*/  PRMT R22, RZ, 0x7610, R22 ;  /* 0x00007610ff167816 */ /* 0x004fe20000000016 */
[----:B---3--:R0:W-:Y:S04]  /*5220*/  STL [R1+0x288], R5 ;  /* 0x0002880501007387 */ /* 0x0081e80000100800 */
[----:B0-----:R-:W2:Y:S04]  /*5230*/  LDL.LU R5, [R1+0x1044] ;  /* 0x0010440001057983 */ /* 0x001ea80000300800 */
[----:B------:R-:W-:Y:S04]  /*5240*/  STL [R1+0xf8], R33 ;  /* 0x0000f82101007387 */ /* 0x000fe80000100800 */
[----:B------:R0:W-:Y:S02]  /*5250*/  STL [R1+0xf4], R14 ;  /* 0x0000f40e01007387 */ /* 0x0001e40000100800 */
[----:B0-----:R-:W-:-:S04]  /*5260*/  @!P2 LOP3.LUT R14, R15, R14, RZ, 0x3c, !PT ;  /* 0x0000000e0f0ea212 */ /* 0x001fc800078e3cff */
[----:B------:R-:W-:-:S05]  /*5270*/  @!P2 LOP3.LUT R15, R15, R14, RZ, 0x3c, !PT ;  /* 0x0000000e0f0fa212 */ /* 0x000fca00078e3cff */
[----:B------:R0:W3:Y:S01]  /*5280*/  @!P2 LDG.E.U8 R22, desc[UR24][R14.64] ;  /* 0x000000180e16a981 */ /* 0x0000e2000c1e1100 */
[----:B------:R-:W-:-:S04]  /*5290*/  UIMAD UR5, UR12, 0x9, URZ ;  /* 0x000000090c0578a4 */ /* 0x000fc8000f8e02ff */
[----:B------:R-:W-:Y:S02]  /*52a0*/  USHF.R.S32.HI UR14, URZ, 0x1f, UR5 ;  /* 0x0000001fff0e7899 */ /* 0x000fe40008011405 */
[----:B------:R-:W-:-:S04]  /*52b0*/  IADD3 R33, P6, PT, R0, UR5, RZ ;  /* 0x0000000500217c10 */ /* 0x000fc8000ffde0ff */
[----:B0-----:R-:W-:Y:S01]  /*52c0*/  IADD3.X R14, PT, PT, R2, UR14, RZ, P6, !PT ;  /* 0x0000000e020e7c10 */ /* 0x001fe2000b7fe4ff */
[----:B------:R-:W-:-:S05]  /*52d0*/  IMAD.MOV.U32 R15, RZ, RZ, R33 ;  /* 0x000000ffff0f7224 */ /* 0x000fca00078e0021 */
        /* <DEDUP_REMOVED lines=9> */
[----:B------:R-:W-:Y:S01]  /*5370*/  VIADD R11, R25, 0xfffffffd ;  /* 0xfffffffd190b7836 */ /* 0x000fe20000000000 */
[----:B------:R-:W-:-:S04]  /*5380*/  IADD3 R33, P6, PT, R3, UR5, RZ ;  /* 0x0000000503217c10 */ /* 0x000fc8000ffde0ff */
[----:B------:R-:W-:Y:S02]  /*5390*/  ISETP.GE.U32.AND P4, PT, R11, 0x7fffffbe, PT ;  /* 0x7fffffbe0b00780c */ /* 0x000fe40003f86070 */
[----:B------:R-:W-:-:S04]  /*53a0*/  SHF.R.U32.HI R11, RZ, 0xe, R9 ;  /* 0x0000000eff0b7819 */ /* 0x000fc80000011609 */
[----:B------:R-:W-:Y:S02]  /*53b0*/  LOP3.LUT P2, RZ, R11, 0x1, RZ, 0xc0, !PT ;  /* 0x000000010bff7812 */ /* 0x000fe4000784c0ff */
[----:B------:R-:W-:Y:S01]  /*53c0*/  IADD3.X R11, PT, PT, R4, UR14, RZ, P6, !PT ;  /* 0x0000000e040b7c10 */ /* 0x000fe2000b7fe4ff */
[----:B0-----:R-:W-:-:S04]  /*53d0*/  IMAD.MOV.U32 R15, RZ, RZ, R33 ;  /* 0x000000ffff0f7224 */ /* 0x001fc800078e0021 */
[----:B------:R-:W-:-:S05]  /*53e0*/  IMAD.MOV.U32 R14, RZ, RZ, R11 ;  /* 0x000000ffff0e7224 */ /* 0x000fca00078e000b */
[----:B------:R-:W-:-:S04]  /*53f0*/  @!P3 LOP3.LUT R15, R15, R14, RZ, 0x3c, !PT ;  /* 0x0000000e0f0fb212 */ /* 0x000fc800078e3cff */
[----:B------:R-:W-:-:S04]  /*5400*/  @!P3 LOP3.LUT R14, R15, R14, RZ, 0x3c, !PT ;  /* 0x0000000e0f0eb212 */ /* 0x000fc800078e3cff */
[----:B------:R-:W-:Y:S01]  /*5410*/  @!P3 LOP3.LUT R15, R15, R14, RZ, 0x3c, !PT ;  /* 0x0000000e0f0fb212 */ /* 0x000fe200078e3cff */
[----:B------:R-:W-:Y:S01]  /*5420*/  STL [R1+0x578], R33 ;  /* 0x0005782101007387 */ /* 0x000fe20000100800 */
[----:B--2---:R-:W-:-:S06]  /*5430*/  PRMT R22, RZ, 0x7610, R22 ;  /* 0x00007610ff167816 */ /* 0x004fcc0000000016 */
[----:B------:R0:W2:Y:S04]  /*5440*/  @!P3 LDG.E.U8 R22, desc[UR24][R14.64] ;  /* 0x000000180e16b981 */ /* 0x0000a8000c1e1100 */
[----:B---3--:R1:W-:Y:S04]  /*5450*/  STL [R1+0x290], R5 ;  /* 0x0002900501007387 */ /* 0x0083e80000100800 */
[----:B-1----:R-:W3:Y:S01]  /*5460*/  LDL.LU R5, [R1+0x103c] ;  /* 0x00103c0001057983 */ /* 0x002ee20000300800 */
[----:B------:R-:W-:-:S04]  /*5470*/  UIMAD UR6, UR12, 0x11, URZ ;  /* 0x000000110c0678a4 */ /* 0x000fc8000f8e02ff */
        /* <DEDUP_REMOVED lines=156> */
[----:B------:R-:W-:Y:S01]  /*5e40*/  VIADD R11, R25, 0xfffffff5 ;  /* 0xfffffff5190b7836 */ /* 0x000fe20000000000 */
[----:B------:R-:W-:-:S04]  /*5e50*/  IADD3 R33, P6, PT, R3, UR6, RZ ;  /* 0x0000000603217c10 */ /* 0x000fc8000ffde0ff */
[----:B------:R-:W-:Y:S02]  /*5e60*/  ISETP.GE.U32.AND P2, PT, R11, 0x7fffffb6, PT ;  /* 0x7fffffb60b00780c */ /* 0x000fe40003f46070 */
        /* <DEDUP_REMOVED lines=11> */
[----:B------:R-:W-:-:S04]  /*5f20*/  USHF.L.U32 UR5, UR12, 0x1, URZ ;  /* 0x000000010c057899 */ /* 0x000fc800080006ff */
[----:B------:R-:W-:Y:S02]  /*5f30*/  USHF.R.S32.HI UR6, URZ, 0x1f, UR5 ;  /* 0x0000001fff067899 */ /* 0x000fe40008011405 */
[----:B------:R-:W-:Y:S01]  /*5f40*/  IADD3 R33, P6, PT, R0, UR5, RZ ;  /* 0x0000000500217c10 */ /* 0x000fe2000ffde0ff */
[----:B------:R-:W-:Y:S03]  /*5f50*/  STL [R1+0x884], R11 ;  /* 0x0008840b01007387 */ /* 0x000fe60000100800 */
[----:B0-----:R-:W-:Y:S01]  /*5f60*/  IADD3.X R14, PT, PT, R2, UR6, RZ, P6, !PT ;  /* 0x00000006020e7c10 */ /* 0x001fe2000b7fe4ff */
[----:B------:R-:W-:-:S05]  /*5f70*/  IMAD.MOV.U32 R15, RZ, RZ, R33 ;  /* 0x000000ffff0f7224 */ /* 0x000fca00078e0021 */
        /* <DEDUP_REMOVED lines=198> */
[----:B------:R-:W-:Y:S02]  /*6be0*/  IMAD.MOV.U32 R15, RZ, RZ, R33 ;  /* 0x000000ffff0f7224 */ /* 0x000fe400078e0021 */
[----:B------:R-:W-:-:S03]  /*6bf0*/  VIADD R11, R25, 0xfffffff4 ;  /* 0xfffffff4190b7836 */ /* 0x000fc60000000000 */
[----:B------:R-:W-:Y:S01]  /*6c00*/  @P2 LOP3.LUT R15, R15, R14, RZ, 0x3c, !PT ;  /* 0x0000000e0f0f2212 */ /* 0x000fe200078e3cff */
[----:B---3--:R0:W-:Y:S04]  /*6c10*/  STL [R1+0x2f8], R22 ;  /* 0x0002f81601007387 */ /* 0x0081e80000100800 */
[----:B0-----:R-:W3:Y:S04]  /*6c20*/  LDL.LU R22, [R1+0xfd0] ;  /* 0x000fd00001167983 */ /* 0x001ee80000300800 */
[----:B------:R0:W-:Y:S04]  /*6c30*/  STL [R1+0x890], R33 ;  /* 0x0008902101007387 */ /* 0x0001e80000100800 */
[----:B------:R1:W-:Y:S01]  /*6c40*/  STL [R1+0x88c], R14 ;  /* 0x00088c0e01007387 */ /* 0x0003e20000100800 */
[----:B--2---:R-:W-:-:S02]  /*6c50*/  PRMT R5, RZ, 0x7610, R5 ;  /* 0x00007610ff057816 */ /* 0x004fc40000000005 */
[----:B------:R-:W-:Y:S02]  /*6c60*/  ISETP.GE.U32.AND P4, PT, R11, 0x7fffffb5, PT ;  /* 0x7fffffb50b00780c */ /* 0x000fe40003f86070 */
        /* <DEDUP_REMOVED lines=15> */
[----:B------:R-:W-:Y:S04]  /*6d60*/  STL [R1+0x894], R11 ;  /* 0x0008940b01007387 */ /* 0x000fe80000100800 */
[----:B---3--:R0:W-:Y:S04]  /*6d70*/  STL [R1+0x318], R22 ;  /* 0x0003181601007387 */ /* 0x0081e80000100800 */
[----:B0-----:R-:W3:Y:S01]  /*6d80*/  LDL.LU R22, [R1+0xfc8] ;  /* 0x000fc80001167983 */ /* 0x001ee20000300800 */
[----:B------:R-:W-:-:S04]  /*6d90*/  UIMAD UR5, UR12, 0x3, URZ ;  /* 0x000000030c0578a4 */ /* 0x000fc8000f8e02ff */
[----:B------:R-:W-:Y:S02]  /*6da0*/  USHF.R.S32.HI UR6, URZ, 0x1f, UR5 ;  /* 0x0000001fff067899 */ /* 0x000fe40008011405 */
[----:B------:R-:W-:-:S04]  /*6db0*/  IADD3 R33, P6, PT, R0, UR5, RZ ;  /* 0x0000000500217c10 */ /* 0x000fc8000ffde0ff */
[----:B------:R-:W-:Y:S01]  /*6dc0*/  IADD3.X R14, PT, PT, R2, UR6, RZ, P6, !PT ;  /* 0x00000006020e7c10 */ /* 0x000fe2000b7fe4ff */
[----:B------:R-:W-:Y:S01]  /*6dd0*/  IMAD.MOV.U32 R15, RZ, RZ, R33 ;  /* 0x000000ffff0f7224 */ /* 0x000fe200078e0021 */
[----:B------:R-:W-:Y:S04]  /*6de0*/  STL [R1+0x110], R33 ;  /* 0x0001102101007387 */ /* 0x000fe80000100800 */
[-C--:B------:R-:W-:Y:S01]  /*6df0*/  @!P3 LOP3.LUT R15, R15, R14.reuse, RZ, 0x3c, !PT ;  /* 0x0000000e0f0fb212 */ /* 0x080fe200078e3cff */
[----:B------:R0:W-:Y:S03]  /*6e00*/  STL [R1+0x10c], R14 ;  /* 0x00010c0e01007387 */ /* 0x0001e60000100800 */
[----:B0-----:R-:W-:-:S04]  /*6e10*/  @!P3 LOP3.LUT R14, R15, R14, RZ, 0x3c, !PT ;  /* 0x0000000e0f0eb212 */ /* 0x001fc800078e3cff */
[----:B------:R-:W-:Y:S02]  /*6e20*/  @!P3 LOP3.LUT R15, R15, R14, RZ, 0x3c, !PT ;  /* 0x0000000e0f0fb212 */ /* 0x000fe400078e3cff */
[----:B---3--:R-:W-:-:S06]  /*6e30*/  PRMT R22, RZ, 0x7610, R22 ;  /* 0x00007610ff167816 */ /* 0x008fcc0000000016 */
        /* <DEDUP_REMOVED lines=15> */
[----:B------:R-:W-:Y:S01]  /*6f30*/  IADD3 R33, P6, PT, R0, UR5, RZ ;  /* 0x0000000500217c10 */ /* 0x000fe2000ffde0ff */
[----:B------:R-:W-:-:S03]  /*6f40*/  VIADD R11, R25, 0xfffffffb ;  /* 0xfffffffb190b7836 */ /* 0x000fc60000000000 */
[----:B0-----:R-:W-:Y:S01]  /*6f50*/  IADD3.X R14, PT, PT, R2, UR14, RZ, P6, !PT ;  /* 0x0000000e020e7c10 */ /* 0x001fe2000b7fe4ff */
[----:B------:R-:W-:Y:S01]  /*6f60*/  IMAD.MOV.U32 R15, RZ, RZ, R33 ;  /* 0x000000ffff0f7224 */ /* 0x000fe200078e0021 */
[----:B------:R-:W-:-:S04]  /*6f70*/  ISETP.GE.U32.AND P2, PT, R11, 0x7fffffbc, PT ;  /* 0x7fffffbc0b00780c */ /* 0x000fc80003f46070 */
[----:B------:R-:W-:Y:S02]  /*6f80*/  @!P4 LOP3.LUT R15, R15, R14, RZ, 0x3c, !PT ;  /* 0x0000000e0f0fc212 */ /* 0x000fe400078e3cff */
[----:B------:R-:W-:Y:S02]  /*6f90*/  SHF.R.U32.HI R11, RZ, 0xc, R9 ;  /* 0x0000000cff0b7819 */ /* 0x000fe40000011609 */
[----:B------:R-:W-:Y:S02]  /*6fa0*/  PRMT R23, RZ, 0x7610, R23 ;  /* 0x00007610ff177816 */ /* 0x000fe40000000017 */
[----:B------:R-:W-:Y:S02]  /*6fb0*/  LOP3.LUT P3, RZ, R11, 0x1, RZ, 0xc0, !PT ;  /* 0x000000010bff7812 */ /* 0x000fe4000786c0ff */
[----:B------:R-:W-:Y:S01]  /*6fc0*/  PRMT R10, RZ, 0x7610, R10 ;  /* 0x00007610ff0a7816 */ /* 0x000fe2000000000a */
[----:B---3--:R0:W-:Y:S04]  /*6fd0*/  STL [R1+0x300], R5 ;  /* 0x0003000501007387 */ /* 0x0081e80000100800 */
[----:B0-----:R-:W3:Y:S04]  /*6fe0*/  LDL.LU R5, [R1+0xfc0] ;  /* 0x000fc00001057983 */ /* 0x001ee80000300800 */
[----:B------:R0:W-:Y:S04]  /*6ff0*/  STL [R1+0x590], R33 ;  /* 0x0005902101007387 */ /* 0x0001e80000100800 */
[----:B------:R1:W-:Y:S01]  /*7000*/  STL [R1+0x58c], R14 ;  /* 0x00058c0e01007387 */ /* 0x0003e20000100800 */
[----:B0-----:R-:W-:-:S02]  /*7010*/  IADD3 R33, P6, PT, R3, UR5, RZ ;  /* 0x0000000503217c10 */ /* 0x001fc4000ffde0ff */
[C---:B-1----:R-:W-:Y:S02]  /*7020*/  @!P4 LOP3.LUT R14, R15.reuse, R14, RZ, 0x3c, !PT ;  /* 0x0000000e0f0ec212 */ /* 0x042fe400078e3cff */
[----:B------:R-:W-:Y:S02]  /*7030*/  IADD3.X R11, PT, PT, R4, UR14, RZ, P6, !PT ;  /* 0x0000000e040b7c10 */ /* 0x000fe4000b7fe4ff */
[----:B------:R-:W-:-:S05]  /*7040*/  @!P4 LOP3.LUT R15, R15, R14, RZ, 0x3c, !PT ;  /* 0x0000000e0f0fc212 */ /* 0x000fca00078e3cff */
[----:B------:R0:W4:Y:S02]  /*7050*/  @!P4 LDG.E.U8 R23, desc[UR24][R14.64] ;  /* 0x000000180e17c981 */ /* 0x000124000c1e1100 */
[----:B0-----:R-:W-:Y:S02]  /*7060*/  IMAD.MOV.U32 R14, RZ, RZ, R11 ;  /* 0x000000ffff0e7224 */ /* 0x001fe400078e000b */
[----:B------:R-:W-:-:S05]  /*7070*/  IMAD.MOV.U32 R15, RZ, RZ, R33 ;  /* 0x000000ffff0f7224 */ /* 0x000fca00078e0021 */
[----:B------:R-:W-:-:S04]  /*7080*/  @!P4 LOP3.LUT R15, R15, R14, RZ, 0x3c, !PT ;  /* 0x0000000e0f0fc212 */ /* 0x000fc800078e3cff */
[----:B------:R-:W-:-:S04]  /*7090*/  @!P4 LOP3.LUT R14, R15, R14, RZ, 0x3c, !PT ;  /* 0x0000000e0f0ec212 */ /* 0x000fc800078e3cff */
[----:B------:R-:W-:-:S05]  /*70a0*/  @!P4 LOP3.LUT R15, R15, R14, RZ, 0x3c, !PT ;  /* 0x0000000e0f0fc212 */ /* 0x000fca00078e3cff */
[----:B------:R0:W2:Y:S01]  /*70b0*/  @!P4 LDG.E.U8 R10, desc[UR24][R14.64] ;  /* 0x000000180e0ac981 */ /* 0x0000a2000c1e1100 */
[----:B------:R-:W-:-:S03]  /*70c0*/  UIMAD UR6, UR12, 0x13, URZ ;  /* 0x000000130c0678a4 */ /* 0x000fc6000f8e02ff */
[----:B------:R1:W-:Y:S01]  /*70d0*/  STL [R1+0x598], R33 ;  /* 0x0005982101007387 */ /* 0x0003e20000100800 */
[----:B------:R-:W-:Y:S02]  /*70e0*/  USHF.R.S32.HI UR15, URZ, 0x1f, UR6 ;  /* 0x0000001fff0f7899 */ /* 0x000fe40008011406 */
[----:B-1----:R-:W-:-:S04]  /*70f0*/  IADD3 R33, P6, PT, R0, UR6, RZ ;  /* 0x0000000600217c10 */ /* 0x002fc8000ffde0ff */
[----:B0-----:R-:W-:Y:S01]  /*7100*/  IADD3.X R14, PT, PT, R2, UR15, RZ, P6, !PT ;  /* 0x0000000f020e7c10 */ /* 0x001fe2000b7fe4ff */
[----:B------:R-:W-:-:S05]  /*7110*/  IMAD.MOV.U32 R15, RZ, RZ, R33 ;  /* 0x000000ffff0f7224 */ /* 0x000fca00078e0021 */
[-C--:B------:R-:W-:Y:S02]  /*7120*/  @P3 LOP3.LUT R15, R15, R14.reuse, RZ, 0x3c, !PT ;  /* 0x0000000e0f0f3212 */ /* 0x080fe400078e3cff */
[----:B------:R-:W-:Y:S01]  /*7130*/  PRMT R6, RZ, 0x7610, R6 ;  /* 0x00007610ff067816 */ /* 0x000fe20000000006 */
[----:B----4-:R0:W-:Y:S04]  /*7140*/  STL [R1+0x314], R23 ;  /* 0x0003141701007387 */ /* 0x0101e80000100800 */
[----:B0-----:R-:W4:Y:S04]  /*7150*/  LDL.LU R23, [R1+0xfbc] ;  /* 0x000fbc0001177983 */ /* 0x001f280000300800 */
        /* <DEDUP_REMOVED lines=12> */
[----:B------:R-:W-:Y:S01]  /*7220*/  PRMT R7, RZ, 0x7610, R7 ;  /* 0x00007610ff077816 */ /* 0x000fe20000000007 */
[----:B--2---:R0:W-:Y:S04]  /*7230*/  STL [R1+0x328], R6 ;  /* 0x0003280601007387 */ /* 0x0041e80000100800 */
[----:B0-----:R-:W2:Y:S04]  /*7240*/  LDL.LU R6, [R1+0xfb4] ;  /* 0x000fb40001067983 */ /* 0x001ea80000300800 */
[----:B------:R-:W-:Y:S04]  /*7250*/  STL [R1+0x618], R33 ;  /* 0x0006182101007387 */ /* 0x000fe80000100800 */
[----:B------:R0:W-:Y:S02]  /*7260*/  STL [R1+0x614], R14 ;  /* 0x0006140e01007387 */ /* 0x0001e40000100800 */
[----:B0-----:R-:W-:-:S04]  /*7270*/  @P3 LOP3.LUT R14, R15, R14, RZ, 0x3c, !PT ;  /* 0x0000000e0f0e3212 */ /* 0x001fc800078e3cff */
[----:B------:R-:W-:-:S05]  /*7280*/  @P3 LOP3.LUT R15, R15, R14, RZ, 0x3c, !PT ;  /* 0x0000000e0f0f3212 */ /* 0x000fca00078e3cff */
[----:B------:R0:W2:Y:S01]  /*7290*/  @P3 LDG.E.U8 R7, desc[UR24][R14.64] ;  /* 0x000000180e073981 */ /* 0x0000a2000c1e1100 */
[----:B------:R-:W-:Y:S01]  /*72a0*/  SHF.R.U32.HI R11, RZ, 0x4, R9 ;  /* 0x00000004ff0b7819 */ /* 0x000fe20000011609 */
[----:B------:R-:W-:-:S03]  /*72b0*/  UIMAD UR5, UR12, 0x1b, URZ ;  /* 0x0000001b0c0578a4 */ /* 0x000fc6000f8e02ff */
[----:B------:R-:W-:Y:S01]  /*72c0*/  LOP3.LUT P4, RZ, R11, 0x1, RZ, 0xc0, !PT ;  /* 0x000000010bff7812 */ /* 0x000fe2000788c0ff */
[----:B------:R-:W-:Y:S02]  /*72d0*/  USHF.R.S32.HI UR14, URZ, 0x1f, UR5 ;  /* 0x0000001fff0e7899 */ /* 0x000fe40008011405 */
[----:B------:R-:W-:-:S04]  /*72e0*/  IADD3 R33, P6, PT, R0, UR5, RZ ;  /* 0x0000000500217c10 */ /* 0x000fc8000ffde0ff */
[----:B0-----:R-:W-:Y:S01]  /*72f0*/  IADD3.X R14, PT, PT, R2, UR14, RZ, P6, !PT ;  /* 0x0000000e020e7c10 */ /* 0x001fe2000b7fe4ff */
[----:B------:R-:W-:Y:S01]  /*7300*/  IMAD.MOV.U32 R15, RZ, RZ, R33 ;  /* 0x000000ffff0f7224 */ /* 0x000fe200078e0021 */
[----:B------:R-:W-:-:S04]  /*7310*/  SHF.R.U64 R11, R8, 0x1c, RZ ;  /* 0x0000001c080b7819 */ /* 0x000fc800000012ff */
[----:B------:R-:W-:Y:S02]  /*7320*/  @P4 LOP3.LUT R15, R15, R14, RZ, 0x3c, !PT ;  /* 0x0000000e0f0f4212 */ /* 0x000fe400078e3cff */
[----:B------:R-:W-:Y:S02]  /*7330*/  PRMT R93, RZ, 0x7610, R93 ;  /* 0x00007610ff5d7816 */ /* 0x000fe4000000005d */
[----:B------:R-:W-:Y:S02]  /*7340*/  LOP3.LUT P3, RZ, R11, 0x1, RZ, 0xc0, !PT ;  /* 0x000000010bff7812 */ /* 0x000fe4000786c0ff */
[----:B------:R-:W-:Y:S01]  /*7350*/  PRMT R92, RZ, 0x7610, R92 ;  /* 0x00007610ff5c7816 */ /* 0x000fe2000000005c */
[----:B--2---:R0:W-:Y:S04]  /*7360*/  STL [R1+0x30c], R7 ;  /* 0x00030c0701007387 */ /* 0x0041e80000100800 */
[----:B0-----:R-:W2:Y:S04]  /*7370*/  LDL.LU R7, [R1+0xfb0] ;  /* 0x000fb00001077983 */ /* 0x001ea80000300800 */
[----:B------:R0:W-:Y:S04]  /*7380*/  STL [R1+0x6e0], R33 ;  /* 0x0006e02101007387 */ /* 0x0001e80000100800 */
[----:B------:R1:W-:Y:S01]  /*7390*/  STL [R1+0x6dc], R14 ;  /* 0x0006dc0e01007387 */ /* 0x0003e20000100800 */
[----:B0-----:R-:W-:-:S02]  /*73a0*/  IADD3 R33, P6, PT, R3, UR5, RZ ;  /* 0x0000000503217c10 */ /* 0x001fc4000ffde0ff */
        /* <DEDUP_REMOVED lines=8> */
[----:B------:R-:W-:-:S05]  /*7430*/  @P4 LOP3.LUT R15, R15, R14, RZ, 0x3c, !PT ;  /* 0x0000000e0f0f4212 */ /* 0x000fca00078e3cff */
[----:B------:R0:W3:Y:S01]  /*7440*/  @P4 LDG.E.U8 R92, desc[UR24][R14.64] ;  /* 0x000000180e5c4981 */ /* 0x0000e2000c1e1100 */
        /* <DEDUP_REMOVED lines=8> */
[----:B--2---:R0:W-:Y:S04]  /*74d0*/  STL [R1+0x324], R93 ;  /* 0x0003245d01007387 */ /* 0x0041e80000100800 */
[----:B0-----:R-:W2:Y:S04]  /*74e0*/  LDL.LU R93, [R1+0xfac] ;  /* 0x000fac00015d7983 */ /* 0x001ea80000300800 */
[----:B------:R-:W-:Y:S04]  /*74f0*/  STL [R1+0x6e4], R11 ;  /* 0x0006e40b01007387 */ /* 0x000fe80000100800 */
[----:B---3--:R0:W-:Y:S04]  /*7500*/  STL [R1+0x320], R92 ;  /* 0x0003205c01007387 */ /* 0x0081e80000100800 */
[----:B0-----:R-:W3:Y:S04]  /*7510*/  LDL.LU R92, [R1+0xfa8] ;  /* 0x000fa800015c7983 */ /* 0x001ee80000300800 */
        /* <DEDUP_REMOVED lines=82> */
[----:B------:R-:W-:Y:S02]  /*7a40*/  @P4 LOP3.LUT R15, R15, R14, RZ, 0x3c, !PT ;  /* 0x0000000e0f0f4212 */ /* 0x000fe400078e3cff */
[----:B------:R-:W-:Y:S02]  /*7a50*/  PRMT R85, RZ, 0x7610, R85 ;  /* 0x00007610ff557816 */ /* 0x000fe40000000055 */
[----:B------:R-:W-:Y:S02]  /*7a60*/  ISETP.GE.U32.AND P3, PT, R11, 0x7fffffb4, PT ;  /* 0x7fffffb40b00780c */ /* 0x000fe40003f66070 */
        /* <DEDUP_REMOVED lines=16> */
[----:B------:R-:W-:-:S03]  /*7b70*/  USHF.L.U32 UR5, UR12, 0x2, URZ ;  /* 0x000000020c057899 */ /* 0x000fc600080006ff */
[----:B------:R1:W-:Y:S01]  /*7b80*/  STL [R1+0x8a8], R33 ;  /* 0x0008a82101007387 */ /* 0x0003e20000100800 */
[----:B------:R-:W-:Y:S02]  /*7b90*/  USHF.R.S32.HI UR6, URZ, 0x1f, UR5 ;  /* 0x0000001fff067899 */ /* 0x000fe40008011405 */
[----:B-1----:R-:W-:-:S04]  /*7ba0*/  IADD3 R33, P6, PT, R0, UR5, RZ ;  /* 0x0000000500217c10 */ /* 0x002fc8000ffde0ff */
[----:B0-----:R-:W-:Y:S01]  /*7bb0*/  IADD3.X R14, PT, PT, R2, UR6, RZ, P6, !PT ;  /* 0x00000006020e7c10 */ /* 0x001fe2000b7fe4ff */
[----:B------:R-:W-:-:S05]  /*7bc0*/  IMAD.MOV.U32 R15, RZ, RZ, R33 ;  /* 0x000000ffff0f7224 */ /* 0x000fca00078e0021 */
[-C--:B------:R-:W-:Y:S02]  /*7bd0*/  @!P2 LOP3.LUT R15, R15, R14.reuse, RZ, 0x3c, !PT ;  /* 0x0000000e0f0fa212 */ /* 0x080fe400078e3cff */
        /* <DEDUP_REMOVED lines=8> */
[----:B0-----:R-:W-:-:S04]  /*7c60*/  @!P2 LOP3.LUT R14, R15, R14, RZ, 0x3c, !PT ;  /* 0x0000000e0f0ea212 */ /* 0x001fc800078e3cff */
[----:B------:R-:W-:-:S05]  /*7c70*/  @!P2 LOP3.LUT R15, R15, R14, RZ, 0x3c, !PT ;  /* 0x0000000e0f0fa212 */ /* 0x000fca00078e3cff */
[----:B------:R0:W2:Y:S01]  /*7c80*/  @!P2 LDG.E.U8 R83, desc[UR24][R14.64] ;  /* 0x000000180e53a981 */ /* 0x0000a2000c1e1100 */
[----:B------:R-:W-:-:S05]  /*7c90*/  IADD3 R33, P6, PT, R3, UR5, RZ ;  /* 0x0000000503217c10 */ /* 0x000fca000ffde0ff */
[----:B0-----:R-:W-:Y:S01]  /*7ca0*/  IMAD.MOV.U32 R15, RZ, RZ, R33 ;  /* 0x000000ffff0f7224 */ /* 0x001fe200078e0021 */
[----:B------:R-:W-:-:S04]  /*7cb0*/  IADD3.X R14, PT, PT, R4, UR6, RZ, P6, !PT ;  /* 0x00000006040e7c10 */ /* 0x000fc8000b7fe4ff */
[-C--:B------:R-:W-:Y:S02]  /*7cc0*/  @!P2 LOP3.LUT R15, R15, R14.reuse, RZ, 0x3c, !PT ;  /* 0x0000000e0f0fa212 */ /* 0x080fe400078e3cff */
[----:B------:R-:W-:Y:S01]  /*7cd0*/  PRMT R82, RZ, 0x7610, R82 ;  /* 0x00007610ff527816 */ /* 0x000fe20000000052 */
[----:B--2---:R0:W-:Y:S04]  /*7ce0*/  STL [R1+0x33c], R83 ;  /* 0x00033c5301007387 */ /* 0x0041e80000100800 */
[----:B0-----:R-:W2:Y:S04]  /*7cf0*/  LDL.LU R83, [R1+0xf84] ;  /* 0x000f840001537983 */ /* 0x001ea80000300800 */
[----:B------:R-:W-:Y:S04]  /*7d00*/  STL [R1+0x128], R33 ;  /* 0x0001282101007387 */ /* 0x000fe80000100800 */
[----:B------:R0:W-:Y:S02]  /*7d10*/  STL [R1+0x124], R14 ;  /* 0x0001240e01007387 */ /* 0x0001e40000100800 */
[----:B0-----:R-:W-:-:S04]  /*7d20*/  @!P2 LOP3.LUT R14, R15, R14, RZ, 0x3c, !PT ;  /* 0x0000000e0f0ea212 */ /* 0x001fc800078e3cff */
[----:B------:R-:W-:-:S05]  /*7d30*/  @!P2 LOP3.LUT R15, R15, R14, RZ, 0x3c, !PT ;  /* 0x0000000e0f0fa212 */ /* 0x000fca00078e3cff */
[----:B------:R0:W2:Y:S01]  /*7d40*/  @!P2 LDG.E.U8 R82, desc[UR24][R14.64] ;  /* 0x000000180e52a981 */ /* 0x0000a2000c1e1100 */
        /* <DEDUP_REMOVED lines=17> */
[C---:B-1----:R-:W-:Y:S02]  /*7e60*/  @!P3 LOP3.LUT R14, R15.reuse, R14, RZ, 0x3c, !PT ;  /* 0x0000000e0f0eb212 */ /* 0x042fe400078e3cff */
[----:B------:R-:W-:Y:S02]  /*7e70*/  IADD3.X R11, PT, PT, R4, UR14, RZ, P6, !PT ;  /* 0x0000000e040b7c10 */ /* 0x000fe4000b7fe4ff */
[----:B------:R-:W-:-:S05]  /*7e80*/  @!P3 LOP3.LUT R15, R15, R14, RZ, 0x3c, !PT ;  /* 0x0000000e0f0fb212 */ /* 0x000fca00078e3cff */
[----:B------:R0:W2:Y:S02]  /*7e90*/  @!P3 LDG.E.U8 R81, desc[UR24][R14.64] ;  /* 0x000000180e51b981 */ /* 0x0000a4000c1e1100 */
[----:B0-----:R-:W-:Y:S02]  /*7ea0*/  IMAD.MOV.U32 R14, RZ, RZ, R11 ;  /* 0x000000ffff0e7224 */ /* 0x001fe400078e000b */
[----:B------:R-:W-:-:S05]  /*7eb0*/  IMAD.MOV.U32 R15, RZ, RZ, R33 ;  /* 0x000000ffff0f7224 */ /* 0x000fca00078e0021 */
[----:B------:R-:W-:-:S04]  /*7ec0*/  @!P3 LOP3.LUT R15, R15, R14, RZ, 0x3c, !PT ;  /* 0x0000000e0f0fb212 */ /* 0x000fc800078e3cff */
[----:B------:R-:W-:-:S04]  /*7ed0*/  @!P3 LOP3.LUT R14, R15, R14, RZ, 0x3c, !PT ;  /* 0x0000000e0f0eb212 */ /* 0x000fc800078e3cff */
[----:B------:R-:W-:-:S05]  /*7ee0*/  @!P3 LOP3.LUT R15, R15, R14, RZ, 0x3c, !PT ;  /* 0x0000000e0f0fb212 */ /* 0x000fca00078e3cff */
[----:B------:R0:W3:Y:S01]  /*7ef0*/  @!P3 LDG.E.U8 R80, desc[UR24][R14.64] ;  /* 0x000000180e50b981 */ /* 0x0000e2000c1e1100 */
        /* <DEDUP_REMOVED lines=553> */
[----:B------:R-:W-:Y:S01]  /*a190*/  LOP3.LUT P3, RZ, R11, 0x1, RZ, 0xc0, !PT ;  /* 0x000000010bff7812 */ /* 0x000fe2000786c0ff */
[----:B------:R-:W-:Y:S01]  /*a1a0*/  UIMAD UR6, UR12, 0x36, URZ ;  /* 0x000000360c0678a4 */ /* 0x000fe2000f8e02ff */
[----:B------:R-:W-:Y:S02]  /*a1b0*/  PRMT R37, RZ, 0x7610, R37 ;  /* 0x00007610ff257816 */ /* 0x000fe40000000025 */
[----:B------:R-:W-:Y:S01]  /*a1c0*/  PRMT R35, RZ, 0x7610, R35 ;  /* 0x00007610ff237816 */ /* 0x000fe20000000023 */
[----:B--2---:R0:W-:Y:S04]  /*a1d0*/  STL [R1+0x3f8], R39 ;  /* 0x0003f82701007387 */ /* 0x0041e80000100800 */
[----:B0-----:R-:W2:Y:S04]  /*a1e0*/  LDL.LU R39, [R1+0xee0] ;  /* 0x000ee00001277983 */ /* 0x001ea80000300800 */
[----:B------:R0:W-:Y:S04]  /*a1f0*/  STL [R1+0x7f0], R33 ;  /* 0x0007f02101007387 */ /* 0x0001e80000100800 */
[----:B------:R1:W-:Y:S01]  /*a200*/  STL [R1+0x7ec], R14 ;  /* 0x0007ec0e01007387 */ /* 0x0003e20000100800 */
[----:B0-----:R-:W-:Y:S01]  /*a210*/  IMAD.MOV.U32 R33, RZ, RZ, R36 ;  /* 0x000000ffff217224 */ /* 0x001fe200078e0024 */
[----:B------:R-:W-:-:S02]  /*a220*/  IADD3 R36, P6, PT, R3, UR5, RZ ;  /* 0x0000000503247c10 */ /* 0x000fc4000ffde0ff */
[C---:B-1----:R-:W-:Y:S02]  /*a230*/  @P4 LOP3.LUT R14, R15.reuse, R14, RZ, 0x3c, !PT ;  /* 0x0000000e0f0e4212 */ /* 0x042fe400078e3cff */
[----:B------:R-:W-:Y:S02]  /*a240*/  IADD3.X R11, PT, PT, R4, UR14, RZ, P6, !PT ;  /* 0x0000000e040b7c10 */ /* 0x000fe4000b7fe4ff */
[----:B------:R-:W-:-:S05]  /*a250*/  @P4 LOP3.LUT R15, R15, R14, RZ, 0x3c, !PT ;  /* 0x0000000e0f0f4212 */ /* 0x000fca00078e3cff */
[----:B------:R0:W2:Y:S02]  /*a260*/  @P4 LDG.E.U8 R38, desc[UR24][R14.64] ;  /* 0x000000180e264981 */ /* 0x0000a4000c1e1100 */
[----:B0-----:R-:W-:Y:S02]  /*a270*/  IMAD.MOV.U32 R14, RZ, RZ, R11 ;  /* 0x000000ffff0e7224 */ /* 0x001fe400078e000b */
[----:B------:R-:W-:-:S05]  /*a280*/  IMAD.MOV.U32 R15, RZ, RZ, R36 ;  /* 0x000000ffff0f7224 */ /* 0x000fca00078e0024 */
[----:B------:R-:W-:-:S04]  /*a290*/  @P4 LOP3.LUT R15, R15, R14, RZ, 0x3c, !PT ;  /* 0x0000000e0f0f4212 */ /* 0x000fc800078e3cff */
[----:B------:R-:W-:Y:S01]  /*a2a0*/  @P4 LOP3.LUT R14, R15, R14, RZ, 0x3c, !PT ;  /* 0x0000000e0f0e4212 */ /* 0x000fe200078e3cff */
[----:B------:R-:W-:-:S03]  /*a2b0*/  USHF.R.S32.HI UR5, URZ, 0x1f, UR6 ;  /* 0x0000001fff057899 */ /* 0x000fc60008011406 */
[----:B------:R-:W-:Y:S01]  /*a2c0*/  @P4 LOP3.LUT R15, R15, R14, RZ, 0x3c, !PT ;  /* 0x0000000e0f0f4212 */ /* 0x000fe200078e3cff */
[----:B------:R0:W-:Y:S04]  /*a2d0*/  STL [R1+0x7f8], R36 ;  /* 0x0007f82401007387 */ /* 0x0001e80000100800 */
[----:B------:R1:W3:Y:S01]  /*a2e0*/  @P4 LDG.E.U8 R37, desc[UR24][R14.64] ;  /* 0x000000180e254981 */ /* 0x0002e2000c1e1100 */
[----:B0-----:R-:W-:-:S04]  /*a2f0*/  IADD3 R36, P6, PT, R0, UR6, RZ ;  /* 0x0000000600247c10 */ /* 0x001fc8000ffde0ff */
[----:B-1----:R-:W-:Y:S01]  /*a300*/  IADD3.X R15, PT, PT, R2, UR5, RZ, P6, !PT ;  /* 0x00000005020f7c10 */ /* 0x002fe2000b7fe4ff */
[----:B------:R-:W-:-:S05]  /*a310*/  @P3 IMAD.MOV.U32 R14, RZ, RZ, R36 ;  /* 0x000000ffff0e3224 */ /* 0x000fca00078e0024 */
[----:B------:R0:W4:Y:S01]  /*a320*/  @P3 LDG.E.U8 R35, desc[UR24][R14.64] ;  /* 0x000000180e233981 */ /* 0x000122000c1e1100 */
[----:B------:R-:W-:-:S03]  /*a330*/  PRMT R29, RZ, 0x7610, R29 ;  /* 0x00007610ff1d7816 */ /* 0x000fc6000000001d */
[----:B--2---:R1:W-:Y:S04]  /*a340*/  STL [R1+0x3dc], R38 ;  /* 0x0003dc2601007387 */ /* 0x0043e80000100800 */
[----:B-1----:R-:W2:Y:S04]  /*a350*/  LDL.LU R38, [R1+0xedc] ;  /* 0x000edc0001267983 */ /* 0x002ea80000300800 */
[----:B------:R1:W-:Y:S02]  /*a360*/  STL [R1+0x7f4], R11 ;  /* 0x0007f40b01007387 */ /* 0x0003e40000100800 */
[----:B-1----:R-:W-:-:S04]  /*a370*/  SHF.R.U64 R11, R8, 0x1, RZ ;  /* 0x00000001080b7819 */ /* 0x002fc800000012ff */
[----:B------:R-:W-:Y:S02]  /*a380*/  LOP3.LUT P4, RZ, R11, 0x1, RZ, 0xc0, !PT ;  /* 0x000000010bff7812 */ /* 0x000fe4000788c0ff */
[----:B------:R-:W-:Y:S01]  /*a390*/  IADD3 R11, P6, PT, R3, UR6, RZ ;  /* 0x00000006030b7c10 */ /* 0x000fe2000ffde0ff */
[----:B---3--:R1:W-:Y:S03]  /*a3a0*/  STL [R1+0x418], R37 ;  /* 0x0004182501007387 */ /* 0x0083e60000100800 */
[----:B0-----:R-:W-:Y:S01]  /*a3b0*/  IADD3.X R14, PT, PT, R4, UR5, RZ, P6, !PT ;  /* 0x00000005040e7c10 */ /* 0x001fe2000b7fe4ff */
[----:B-1----:R-:W3:Y:S04]  /*a3c0*/  LDL.LU R37, [R1+0xed8] ;  /* 0x000ed80001257983 */ /* 0x002ee80000300800 */
[----:B------:R0:W-:Y:S04]  /*a3d0*/  STL [R1+0x860], R36 ;  /* 0x0008602401007387 */ /* 0x0001e80000100800 */
[----:B------:R1:W-:Y:S04]  /*a3e0*/  STL [R1+0x85c], R15 ;  /* 0x00085c0f01007387 */ /* 0x0003e80000100800 */
[----:B0-----:R-:W2:Y:S01]  /*a3f0*/  LDL.LU R36, [R1+0xed4] ;  /* 0x000ed40001247983 */ /* 0x001ea20000300800 */
[----:B-1----:R-:W-:-:S03]  /*a400*/  IMAD.MOV.U32 R15, RZ, RZ, R11 ;  /* 0x000000ffff0f7224 */ /* 0x002fc600078e000b */
[----:B----4-:R0:W-:Y:S02]  /*a410*/  STL [R1+0x3ec], R35 ;  /* 0x0003ec2301007387 */ /* 0x0101e40000100800 */
[-C--:B------:R-:W-:Y:S02]  /*a420*/  @P3 LOP3.LUT R15, R15, R14.reuse, RZ, 0x3c, !PT ;  /* 0x0000000e0f0f3212 */ /* 0x080fe400078e3cff */
[----:B0-----:R-:W4:Y:S04]  /*a430*/  LDL.LU R35, [R1+0xed0] ;  /* 0x000ed00001237983 */ /* 0x001f280000300800 */
[----:B------:R-:W-:Y:S04]  /*a440*/  STL [R1+0x868], R11 ;  /* 0x0008680b01007387 */ /* 0x000fe80000100800 */
[----:B------:R0:W-:Y:S02]  /*a450*/  STL [R1+0x864], R14 ;  /* 0x0008640e01007387 */ /* 0x0001e40000100800 */
[----:B0-----:R-:W-:-:S04]  /*a460*/  @P3 LOP3.LUT R14, R15, R14, RZ, 0x3c, !PT ;  /* 0x0000000e0f0e3212 */ /* 0x001fc800078e3cff */
[----:B------:R-:W-:-:S05]  /*a470*/  @P3 LOP3.LUT R15, R15, R14, RZ, 0x3c, !PT ;  /* 0x0000000e0f0f3212 */ /* 0x000fca00078e3cff */
[----:B------:R0:W2:Y:S01]  /*a480*/  @P3 LDG.E.U8 R29, desc[UR24][R14.64] ;  /* 0x000000180e1d3981 */ /* 0x0000a2000c1e1100 */
[----:B------:R-:W-:Y:S01]  /*a490*/  UIMAD UR6, UR12, 0x3e, URZ ;  /* 0x0000003e0c0678a4 */ /* 0x000fe2000f8e02ff */
[----:B------:R-:W-:-:S03]  /*a4a0*/  VIADD R11, R25, 0xfffffff0 ;  /* 0xfffffff0190b7836 */ /* 0x000fc60000000000 */
[----:B------:R-:W-:Y:S02]  /*a4b0*/  USHF.R.S32.HI UR14, URZ, 0x1f, UR6 ;  /* 0x0000001fff0e7899 */ /* 0x000fe40008011406 */
[----:B------:R-:W-:-:S04]  /*a4c0*/  IADD3 R25, P6, PT, R0, UR6, RZ ;  /* 0x0000000600197c10 */ /* 0x000fc8000ffde0ff */
[----:B0-----:R-:W-:Y:S01]  /*a4d0*/  IADD3.X R14, PT, PT, R2, UR14, RZ, P6, !PT ;  /* 0x0000000e020e7c10 */ /* 0x001fe2000b7fe4ff */
[----:B------:R-:W-:Y:S01]  /*a4e0*/  IMAD.MOV.U32 R15, RZ, RZ, R25 ;  /* 0x000000ffff0f7224 */ /* 0x000fe200078e0019 */
[----:B------:R0:W-:Y:S04]  /*a4f0*/  STL [R1+0x8d0], R25 ;  /* 0x0008d01901007387 */ /* 0x0001e80000100800 */
[----:B------:R-:W-:Y:S02]  /*a500*/  @P4 LOP3.LUT R15, R15, R14, RZ, 0x3c, !PT ;  /* 0x0000000e0f0f4212 */ /* 0x000fe400078e3cff */
[----:B------:R-:W-:Y:S02]  /*a510*/  PRMT R34, RZ, 0x7610, R34 ;  /* 0x00007610ff227816 */ /* 0x000fe40000000022 */
[----:B0-----:R-:W-:-:S02]  /*a520*/  IADD3 R25, P6, PT, R3, UR6, RZ ;  /* 0x0000000603197c10 */ /* 0x001fc4000ffde0ff */
[----:B------:R-:W-:Y:S01]  /*a530*/  PRMT R32, RZ, 0x7610, R32 ;  /* 0x00007610ff207816 */ /* 0x000fe20000000020 */
[----:B--2---:R0:W-:Y:S04]  /*a540*/  STL [R1+0x3fc], R29 ;  /* 0x0003fc1d01007387 */ /* 0x0041e80000100800 */
[----:B------:R1:W-:Y:S01]  /*a550*/  STL [R1+0x8cc], R14 ;  /* 0x0008cc0e01007387 */ /* 0x0003e20000100800 */
[----:B0-----:R-:W-:Y:S01]  /*a560*/  IMAD.MOV.U32 R29, RZ, RZ, R33 ;  /* 0x000000ffff1d7224 */ /* 0x001fe200078e0021 */
        /* <DEDUP_REMOVED lines=20> */
[----:B------:R0:W-:Y:S04]  /*a6b0*/  STL [R1+0x8d4], R33 ;  /* 0x0008d42101007387 */ /* 0x0001e80000100800 */
[----:B0-----:R-:W2:Y:S04]  /*a6c0*/  LDL.LU R33, [R1+0xec8] ;  /* 0x000ec80001217983 */ /* 0x001ea80000300800 */
        /* <DEDUP_REMOVED lines=19> */
[----:B------:R-:W-:Y:S01]  /*a800*/  UIMAD UR5, UR12, 0xf, URZ ;  /* 0x0000000f0c0578a4 */ /* 0x000fe2000f8e02ff */
[----:B------:R-:W-:-:S03]  /*a810*/  ISETP.GE.U32.AND P3, PT, R11, 0x7fffffb1, PT ;  /* 0x7fffffb10b00780c */ /* 0x000fc60003f66070 */
[----:B------:R-:W-:Y:S02]  /*a820*/  USHF.R.S32.HI UR14, URZ, 0x1f, UR5 ;  /* 0x0000001fff0e7899 */ /* 0x000fe40008011405 */
[----:B------:R-:W-:Y:S02]  /*a830*/  IADD3 R25, P6, PT, R0, UR5, RZ ;  /* 0x0000000500197c10 */ /* 0x000fe4000ffde0ff */
[----:B------:R-:W-:Y:S02]  /*a840*/  SHF.R.U32.HI R9, RZ, 0x8, R9 ;  /* 0x00000008ff097819 */ /* 0x000fe40000011609 */
[----:B0-----:R-:W-:Y:S01]  /*a850*/  IADD3.X R14, PT, PT, R2, UR14, RZ, P6, !PT ;  /* 0x0000000e020e7c10 */ /* 0x001fe2000b7fe4ff */
[----:B------:R-:W-:Y:S01]  /*a860*/  IMAD.MOV.U32 R15, RZ, RZ, R25 ;  /* 0x000000ffff0f7224 */ /* 0x000fe200078e0019 */
[----:B------:R-:W-:Y:S01]  /*a870*/  LOP3.LUT P4, RZ, R9, 0x1, RZ, 0xc0, !PT ;  /* 0x0000000109ff7812 */ /* 0x000fe2000788c0ff */
[----:B------:R0:W-:Y:S01]  /*a880*/  STL [R1+0x5d0], R25 ;  /* 0x0005d01901007387 */ /* 0x0001e20000100800 */
[----:B------:R-:W-:-:S02]  /*a890*/  SHF.R.U64 R9, R8, 0x18, RZ ;  /* 0x0000001808097819 */ /* 0x000fc400000012ff */
[-C--:B------:R-:W-:Y:S01]  /*a8a0*/  @!P3 LOP3.LUT R15, R15, R14.reuse, RZ, 0x3c, !PT ;  /* 0x0000000e0f0fb212 */ /* 0x080fe200078e3cff */
[----:B------:R1:W-:Y:S01]  /*a8b0*/  STL [R1+0x5cc], R14 ;  /* 0x0005cc0e01007387 */ /* 0x0003e20000100800 */
[----:B------:R-:W-:Y:S02]  /*a8c0*/  LOP3.LUT P2, RZ, R9, 0x1, RZ, 0xc0, !PT ;  /* 0x0000000109ff7812 */ /* 0x000fe4000784c0ff */
[----:B0-----:R-:W-:Y:S02]  /*a8d0*/  IADD3 R25, P6, PT, R3, UR5, RZ ;  /* 0x0000000503197c10 */ /* 0x001fe4000ffde0ff */
[----:B-1----:R-:W-:-:S03]  /*a8e0*/  @!P3 LOP3.LUT R14, R15, R14, RZ, 0x3c, !PT ;  /* 0x0000000e0f0eb212 */ /* 0x002fc600078e3cff */
[----:B------:R-:W-:Y:S01]  /*a8f0*/  STL [R1+0x5d8], R25 ;  /* 0x0005d81901007387 */ /* 0x000fe20000100800 */
[----:B------:R-:W-:Y:S02]  /*a900*/  PRMT R9, RZ, 0x7610, R9 ;  /* 0x00007610ff097816 */ /* 0x000fe40000000009 */
[----:B------:R-:W-:Y:S02]  /*a910*/  @!P3 LOP3.LUT R15, R15, R14, RZ, 0x3c, !PT ;  /* 0x0000000e0f0fb212 */ /* 0x000fe400078e3cff */
[----:B------:R-:W-:-:S03]  /*a920*/  PRMT R24, RZ, 0x7610, R24 ;  /* 0x00007610ff187816 */ /* 0x000fc60000000018 */
[----:B------:R0:W3:Y:S02]  /*a930*/  @!P3 LDG.E.U8 R9, desc[UR24][R14.64] ;  /* 0x000000180e09b981 */ /* 0x0000e4000c1e1100 */
[----:B0-----:R-:W-:Y:S02]  /*a940*/  @!P3 IMAD.MOV.U32 R14, RZ, RZ, R25 ;  /* 0x000000ffff0eb224 */ /* 0x001fe400078e0019 */
[----:B--2---:R0:W-:Y:S02]  /*a950*/  STL [R1+0x3f4], R68 ;  /* 0x0003f44401007387 */ /* 0x0041e40000100800 */
[----:B0-----:R-:W-:-:S05]  /*a960*/  IADD3.X R68, PT, PT, R4, UR14, RZ, P6, !PT ;  /* 0x0000000e04447c10 */ /* 0x001fca000b7fe4ff */
[----:B------:R-:W-:-:S05]  /*a970*/  IMAD.MOV.U32 R15, RZ, RZ, R68 ;  /* 0x000000ffff0f7224 */ /* 0x000fca00078e0044 */
[----:B------:R0:W2:Y:S01]  /*a980*/  @!P3 LDG.E.U8 R24, desc[UR24][R14.64] ;  /* 0x000000180e18b981 */ /* 0x0000a2000c1e1100 */
[----:B------:R-:W-:-:S03]  /*a990*/  UIMAD UR6, UR12, 0x17, URZ ;  /* 0x000000170c0678a4 */ /* 0x000fc6000f8e02ff */
[----:B------:R1:W-:Y:S01]  /*a9a0*/  STL [R1+0x5d4], R68 ;  /* 0x0005d44401007387 */ /* 0x0003e20000100800 */
[----:B------:R-:W-:Y:S02]  /*a9b0*/  USHF.R.S32.HI UR15, URZ, 0x1f, UR6 ;  /* 0x0000001fff0f7899 */ /* 0x000fe40008011406 */
[----:B-1----:R-:W-:Y:S01]  /*a9c0*/  IADD3 R68, P6, PT, R0, UR6, RZ ;  /* 0x0000000600447c10 */ /* 0x002fe2000ffde0ff */
[----:B---3--:R-:W-:Y:S03]  /*a9d0*/  STL [R1+0x410], R9 ;  /* 0x0004100901007387 */ /* 0x008fe60000100800 */
[----:B0-----:R-:W-:Y:S01]  /*a9e0*/  IADD3.X R15, PT, PT, R2, UR15, RZ, P6, !PT ;  /* 0x0000000f020f7c10 */ /* 0x001fe2000b7fe4ff */
[----:B------:R-:W-:Y:S01]  /*a9f0*/  STL [R1+0x690], R68 ;  /* 0x0006904401007387 */ /* 0x000fe20000100800 */
[----:B------:R-:W-:Y:S01]  /*aa00*/  PRMT R28, RZ, 0x7610, R28 ;  /* 0x00007610ff1c7816 */ /* 0x000fe2000000001c */
[----:B------:R-:W-:Y:S01]  /*aa10*/  @P4 IMAD.MOV.U32 R14, RZ, RZ, R68 ;  /* 0x000000ffff0e4224 */ /* 0x000fe200078e0044 */
[----:B------:R-:W-:-:S04]  /*aa20*/  PRMT R13, RZ, 0x7610, R13 ;  /* 0x00007610ff0d7816 */ /* 0x000fc8000000000d */
[----:B------:R0:W3:Y:S04]  /*aa30*/  @P4 LDG.E.U8 R28, desc[UR24][R14.64] ;  /* 0x000000180e1c4981 */ /* 0x0000e8000c1e1100 */
[----:B--2---:R1:W-:Y:S02]  /*aa40*/  STL [R1+0x408], R24 ;  /* 0x0004081801007387 */ /* 0x0043e40000100800 */
[----:B-1----:R-:W-:-:S04]  /*aa50*/  IADD3 R24, P6, PT, R3, UR6, RZ ;  /* 0x0000000603187c10 */ /* 0x002fc8000ffde0ff */
[----:B------:R-:W-:Y:S01]  /*aa60*/  IADD3.X R25, PT, PT, R4, UR15, RZ, P6, !PT ;  /* 0x0000000f04197c10 */ /* 0x000fe2000b7fe4ff */
[----:B------:R1:W-:Y:S01]  /*aa70*/  STL [R1+0x68c], R15 ;  /* 0x00068c0f01007387 */ /* 0x0003e20000100800 */
[----:B0-----:R-:W-:-:S03]  /*aa80*/  @P4 IMAD.MOV.U32 R14, RZ, RZ, R24 ;  /* 0x000000ffff0e4224 */ /* 0x001fc600078e0018 */
[----:B-1----:R-:W-:-:S05]  /*aa90*/  @P4 IMAD.MOV.U32 R15, RZ, RZ, R25 ;  /* 0x000000ffff0f4224 */ /* 0x002fca00078e0019 */
[----:B------:R-:W2:Y:S01]  /*aaa0*/  @P4 LDG.E.U8 R13, desc[UR24][R14.64] ;  /* 0x000000180e0d4981 */ /* 0x000ea2000c1e1100 */
[----:B------:R-:W-:Y:S01]  /*aab0*/  UIMAD UR5, UR12, 0x1f, URZ ;  /* 0x0000001f0c0578a4 */ /* 0x000fe2000f8e02ff */
[----:B------:R-:W-:-:S04]  /*aac0*/  SHF.R.U64 R9, R8, 0x10, RZ ;  /* 0x0000001008097819 */ /* 0x000fc800000012ff */
[----:B------:R-:W-:Y:S01]  /*aad0*/  LOP3.LUT P3, RZ, R9, 0x1, RZ, 0xc0, !PT ;  /* 0x0000000109ff7812 */ /* 0x000fe2000786c0ff */
[----:B------:R-:W-:Y:S02]  /*aae0*/  USHF.R.S32.HI UR15, URZ, 0x1f, UR5 ;  /* 0x0000001fff0f7899 */ /* 0x000fe40008011405 */
[----:B------:R-:W-:Y:S01]  /*aaf0*/  IADD3 R9, P4, PT, R0, UR5, RZ ;  /* 0x0000000500097c10 */ /* 0x000fe2000ff9e0ff */
[----:B------:R0:W-:Y:S01]  /*ab00*/  STL [R1+0x698], R24 ;  /* 0x0006981801007387 */ /* 0x0001e20000100800 */
[----:B------:R-:W-:-:S03]  /*ab10*/  SHF.R.U64 R8, R8, 0x8, RZ ;  /* 0x0000000808087819 */ /* 0x000fc600000012ff */
[----:B------:R-:W-:Y:S04]  /*ab20*/  STL [R1+0x694], R25 ;  /* 0x0006941901007387 */ /* 0x000fe80000100800 */
[----:B------:R-:W-:Y:S01]  /*ab30*/  STL [R1+0x69c], R9 ;  /* 0x00069c0901007387 */ /* 0x000fe20000100800 */
[----:B------:R-:W-:Y:S01]  /*ab40*/  UIMAD UR6, UR12, 0x27, URZ ;  /* 0x000000270c0678a4 */ /* 0x000fe2000f8e02ff */
[----:B------:R-:W-:-:S03]  /*ab50*/  IADD3 R68, P6, PT, R3, UR5, RZ ;  /* 0x0000000503447c10 */ /* 0x000fc6000ffde0ff */
[----:B------:R-:W-:Y:S01]  /*ab60*/  USHF.R.S32.HI UR16, URZ, 0x1f, UR6 ;  /* 0x0000001fff107899 */ /* 0x000fe20008011406 */
[----:B0-----:R-:W-:Y:S02]  /*ab70*/  IADD3.X R24, PT, PT, R4, UR15, RZ, P6, !PT ;  /* 0x0000000f04187c10 */ /* 0x001fe4000b7fe4ff */
[----:B------:R-:W-:Y:S02]  /*ab80*/  PRMT R30, RZ, 0x7610, R30 ;  /* 0x00007610ff1e7816 */ /* 0x000fe4000000001e */
[----:B------:R-:W-:Y:S01]  /*ab90*/  PRMT R26, RZ, 0x7610, R26 ;  /* 0x00007610ff1a7816 */ /* 0x000fe2000000001a */
[----:B--2---:R0:W-:Y:S02]  /*aba0*/  STL [R1+0x420], R13 ;  /* 0x0004200d01007387 */ /* 0x0041e40000100800 */
[----:B0-----:R-:W-:Y:S02]  /*abb0*/  IADD3.X R13, PT, PT, R2, UR15, RZ, P4, !PT ;  /* 0x0000000f020d7c10 */ /* 0x001fe4000a7fe4ff */
[----:B------:R-:W-:-:S03]  /*abc0*/  LOP3.LUT P4, RZ, R8, 0x1, RZ, 0xc0, !PT ;  /* 0x0000000108ff7812 */ /* 0x000fc6000788c0ff */
[----:B------:R-:W-:Y:S01]  /*abd0*/  IMAD.MOV.U32 R8, RZ, RZ, R13 ;  /* 0x000000ffff087224 */ /* 0x000fe200078e000d */
[----:B------:R0:W-:Y:S04]  /*abe0*/  STL [R1+0x628], R13 ;  /* 0x0006280d01007387 */ /* 0x0001e80000100800 */
[----:B------:R-:W-:-:S04]  /*abf0*/  @!P1 LOP3.LUT R9, R9, R8, RZ, 0x3c, !PT ;  /* 0x0000000809099212 */ /* 0x000fc800078e3cff */
[C---:B------:R-:W-:Y:S02]  /*ac00*/  @!P1 LOP3.LUT R8, R9.reuse, R8, RZ, 0x3c, !PT ;  /* 0x0000000809089212 */ /* 0x040fe400078e3cff */
[----:B0-----:R-:W-:Y:S02]  /*ac10*/  IADD3 R13, P6, PT, R0, UR6, RZ ;  /* 0x00000006000d7c10 */ /* 0x001fe4000ffde0ff */
[----:B------:R-:W-:Y:S02]  /*ac20*/  @!P1 LOP3.LUT R9, R9, R8, RZ, 0x3c, !PT ;  /* 0x0000000809099212 */ /* 0x000fe400078e3cff */
[----:B------:R-:W-:-:S03]  /*ac30*/  IADD3.X R25, PT, PT, R2, UR16, RZ, P6, !PT ;  /* 0x0000001002197c10 */ /* 0x000fc6000b7fe4ff */
[----:B------:R0:W2:Y:S02]  /*ac40*/  @!P1 LDG.E.U8 R30, desc[UR24][R8.64] ;  /* 0x00000018081e9981 */ /* 0x0000a4000c1e1100 */
[----:B0-----:R-:W-:Y:S02]  /*ac50*/  IMAD.MOV.U32 R8, RZ, RZ, R25 ;  /* 0x000000ffff087224 */ /* 0x001fe400078e0019 */
[----:B------:R-:W-:-:S05]  /*ac60*/  IMAD.MOV.U32 R9, RZ, RZ, R13 ;  /* 0x000000ffff097224 */ /* 0x000fca00078e000d */
[----:B------:R-:W-:-:S04]  /*ac70*/  @P2 LOP3.LUT R9, R9, R8, RZ, 0x3c, !PT ;  /* 0x0000000809092212 */ /* 0x000fc800078e3cff */
[----:B------:R-:W-:-:S04]  /*ac80*/  @P2 LOP3.LUT R8, R9, R8, RZ, 0x3c, !PT ;  /* 0x0000000809082212 */ /* 0x000fc800078e3cff */
[----:B------:R-:W-:-:S05]  /*ac90*/  @P2 LOP3.LUT R9, R9, R8, RZ, 0x3c, !PT ;  /* 0x0000000809092212 */ /* 0x000fca00078e3cff */
[----:B------:R0:W4:Y:S01]  /*aca0*/  @P2 LDG.E.U8 R26, desc[UR24][R8.64] ;  /* 0x00000018081a2981 */ /* 0x000122000c1e1100 */
[----:B------:R-:W-:-:S03]  /*acb0*/  UIMAD UR14, UR12, 0x2f, URZ ;  /* 0x0000002f0c0e78a4 */ /* 0x000fc6000f8e02ff */
[----:B------:R-:W-:Y:S01]  /*acc0*/  STL [R1+0x630], R68 ;  /* 0x0006304401007387 */ /* 0x000fe20000100800 */
[----:B------:R-:W-:-:S03]  /*acd0*/  USHF.R.S32.HI UR15, URZ, 0x1f, UR14 ;  /* 0x0000001fff0f7899 */ /* 0x000fc6000801140e */
[----:B------:R-:W-:Y:S01]  /*ace0*/  STL [R1+0x62c], R24 ;  /* 0x00062c1801007387 */ /* 0x000fe20000100800 */
[----:B------:R-:W-:-:S03]  /*acf0*/  UIMAD UR5, UR12, 0x37, URZ ;  /* 0x000000370c0578a4 */ /* 0x000fc6000f8e02ff */
[----:B------:R1:W-:Y:S04]  /*ad00*/  STL [R1+0x638], R13 ;  /* 0x0006380d01007387 */ /* 0x0003e80000100800 */
[----:B---3--:R3:W-:Y:S01]  /*ad10*/  STL [R1+0x424], R28 ;  /* 0x0004241c01007387 */ /* 0x0087e20000100800 */
[----:B------:R-:W-:Y:S01]  /*ad20*/  USHF.R.S32.HI UR17, URZ, 0x1f, UR5 ;  /* 0x0000001fff117899 */ /* 0x000fe20008011405 */
[----:B-1----:R-:W-:Y:S01]  /*ad30*/  IMAD.MOV.U32 R13, RZ, RZ, R29 ;  /* 0x000000ffff0d7224 */ /* 0x002fe200078e001d */
[----:B---3--:R-:W-:-:S04]  /*ad40*/  IADD3 R28, P6, PT, R0, UR14, RZ ;  /* 0x0000000e001c7c10 */ /* 0x008fc8000ffde0ff */
[----:B------:R-:W-:Y:S01]  /*ad50*/  IADD3.X R29, PT, PT, R2, UR15, RZ, P6, !PT ;  /* 0x0000000f021d7c10 */ /* 0x000fe2000b7fe4ff */
[----:B0-----:R-:W-:Y:S01]  /*ad60*/  @P3 IMAD.MOV.U32 R8, RZ, RZ, R28 ;  /* 0x000000ffff083224 */ /* 0x001fe200078e001c */
[----:B------:R-:W-:-:S03]  /*ad70*/  PRMT R27, RZ, 0x7610, R27 ;  /* 0x00007610ff1b7816 */ /* 0x000fc6000000001b */
[----:B------:R-:W-:Y:S01]  /*ad80*/  @P3 IMAD.MOV.U32 R9, RZ, RZ, R29 ;  /* 0x000000ffff093224 */ /* 0x000fe200078e001d */
[----:B------:R-:W-:-:S04]  /*ad90*/  PRMT R70, RZ, 0x7610, R70 ;  /* 0x00007610ff467816 */ /* 0x000fc80000000046 */
[----:B------:R0:W3:Y:S01]  /*ada0*/  @P3 LDG.E.U8 R27, desc[UR24][R8.64] ;  /* 0x00000018081b3981 */ /* 0x0000e2000c1e1100 */
[----:B------:R-:W-:-:S03]  /*adb0*/  PRMT R15, RZ, 0x7610, R15 ;  /* 0x00007610ff0f7816 */ /* 0x000fc6000000000f */
[----:B--2---:R1:W-:Y:S04]  /*adc0*/  STL [R1+0x41c], R30 ;  /* 0x00041c1e01007387 */ /* 0x0043e80000100800 */
[----:B-1----:R-:W2:Y:S04]  /*add0*/  LDL.LU R30, [R1+0xebc] ;  /* 0x000ebc00011e7983 */ /* 0x002ea80000300800 */
[----:B------:R1:W-:Y:S04]  /*ade0*/  STL [R1+0x634], R25 ;  /* 0x0006341901007387 */ /* 0x0003e80000100800 */
[----:B------:R-:W-:Y:S01]  /*adf0*/  STL [R1+0x648], R28 ;  /* 0x0006481c01007387 */ /* 0x000fe20000100800 */
[----:B-1----:R-:W-:-:S03]  /*ae00*/  IADD3 R25, P6, PT, R0, UR5, RZ ;  /* 0x0000000500197c10 */ /* 0x002fc6000ffde0ff */
[----:B------:R1:W-:Y:S04]  /*ae10*/  STL [R1+0x644], R29 ;  /* 0x0006441d01007387 */ /* 0x0003e80000100800 */
[----:B------:R-:W-:Y:S04]  /*ae20*/  STL [R1+0x658], R25 ;  /* 0x0006581901007387 */ /* 0x000fe80000100800 */
[----:B----4-:R4:W-:Y:S01]  /*ae30*/  STL [R1+0x968], R26 ;  /* 0x0009681a01007387 */ /* 0x0109e20000100800 */
[----:B0-----:R-:W-:-:S03]  /*ae40*/  @P4 IMAD.MOV.U32 R8, RZ, RZ, R25 ;  /* 0x000000ffff084224 */ /* 0x001fc600078e0019 */
[----:B-1----:R-:W2:Y:S04]  /*ae50*/  LDL.LU R29, [R1+0xeb8] ;  /* 0x000eb800011d7983 */ /* 0x002ea80000300800 */
[----:B------:R-:W2:Y:S01]  /*ae60*/  LDL.LU R28, [R1+0xeb4] ;  /* 0x000eb400011c7983 */ /* 0x000ea20000300800 */
[----:B----4-:R-:W-:-:S05]  /*ae70*/  IADD3.X R26, PT, PT, R2, UR17, RZ, P6, !PT ;  /* 0x00000011021a7c10 */ /* 0x010fca000b7fe4ff */
[----:B------:R-:W-:-:S05]  /*ae80*/  @P4 IMAD.MOV.U32 R9, RZ, RZ, R26 ;  /* 0x000000ffff094224 */ /* 0x000fca00078e001a */
[----:B------:R0:W4:Y:S02]  /*ae90*/  @P4 LDG.E.U8 R70, desc[UR24][R8.64] ;  /* 0x0000001808464981 */ /* 0x000124000c1e1100 */
[----:B0-----:R-:W-:Y:S02]  /*aea0*/  @!P1 IMAD.MOV.U32 R8, RZ, RZ, R68 ;  /* 0x000000ffff089224 */ /* 0x001fe400078e0044 */
[----:B------:R-:W-:-:S05]  /*aeb0*/  @!P1 IMAD.MOV.U32 R9, RZ, RZ, R24 ;  /* 0x000000ffff099224 */ /* 0x000fca00078e0018 */
[----:B------:R-:W2:Y:S04]  /*aec0*/  @!P1 LDG.E.U8 R15, desc[UR24][R8.64] ;  /* 0x00000018080f9981 */ /* 0x000ea8000c1e1100 */
[----:B---3--:R0:W-:Y:S01]  /*aed0*/  STL [R1+0x974], R27 ;  /* 0x0009741b01007387 */ /* 0x0081e20000100800 */
[----:B------:R-:W-:-:S03]  /*aee0*/  PRMT R69, RZ, 0x7610, R69 ;  /* 0x00007610ff457816 */ /* 0x000fc60000000045 */
[----:B0-----:R-:W3:Y:S04]  /*aef0*/  LDL.LU R27, [R1+0xeb0] ;  /* 0x000eb000011b7983 */ /* 0x001ee80000300800 */
[----:B------:R0:W-:Y:S04]  /*af00*/  STL [R1+0x654], R26 ;  /* 0x0006541a01007387 */ /* 0x0001e80000100800 */
[----:B0-----:R-:W3:Y:S04]  /*af10*/  LDL.LU R26, [R1+0xeac] ;  /* 0x000eac00011a7983 */ /* 0x001ee80000300800 */
[----:B------:R-:W3:Y:S01]  /*af20*/  LDL.LU R25, [R1+0xea8] ;  /* 0x000ea80001197983 */ /* 0x000ee20000300800 */
[----:B------:R-:W-:-:S03]  /*af30*/  PRMT R14, RZ, 0x7610, R14 ;  /* 0x00007610ff0e7816 */ /* 0x000fc6000000000e */
[----:B----4-:R0:W-:Y:S04]  /*af40*/  STL [R1+0x978], R70 ;  /* 0x0009784601007387 */ /* 0x0101e80000100800 */
[----:B------:R-:W4:Y:S01]  /*af50*/  LDL.LU R24, [R1+0xea4] ;  /* 0x000ea40001187983 */ /* 0x000f220000300800 */
[----:B0-----:R-:W-:-:S03]  /*af60*/  IADD3 R70, P6, PT, R3, UR6, RZ ;  /* 0x0000000603467c10 */ /* 0x001fc6000ffde0ff */
[----:B--2---:R0:W-:Y:S01]  /*af70*/  STL [R1+0x404], R15 ;  /* 0x0004040f01007387 */ /* 0x0041e20000100800 */
[----:B------:R-:W-:Y:S01]  /*af80*/  IADD3.X R9, PT, PT, R4, UR16, RZ, P6, !PT ;  /* 0x0000001004097c10 */ /* 0x000fe2000b7fe4ff */
[----:B------:R-:W-:Y:S01]  /*af90*/  @P2 IMAD.MOV.U32 R8, RZ, RZ, R70 ;  /* 0x000000ffff082224 */ /* 0x000fe200078e0046 */
[----:B------:R-:W-:Y:S01]  /*afa0*/  UIMAD UR6, UR12, 0x3f, URZ ;  /* 0x0000003f0c0678a4 */ /* 0x000fe2000f8e02ff */
[----:B------:R1:W-:Y:S01]  /*afb0*/  STL [R1+0x640], R70 ;  /* 0x0006404601007387 */ /* 0x0003e20000100800 */
[----:B------:R-:W-:Y:S01]  /*afc0*/  PRMT R22, RZ, 0x7610, R22 ;  /* 0x00007610ff167816 */ /* 0x000fe20000000016 */
[----:B------:R-:W2:Y:S02]  /*afd0*/  LDCU UR16, c[0x0][0x3b0] ;  /* 0x00007600ff1077ac */ /* 0x000ea40008000800 */
[----:B------:R1:W2:Y:S01]  /*afe0*/  @P2 LDG.E.U8 R69, desc[UR24][R8.64] ;  /* 0x0000001808452981 */ /* 0x0002a2000c1e1100 */
[----:B0-----:R-:W-:-:S04]  /*aff0*/  IADD3 R15, P1, PT, R3, UR14, RZ ;  /* 0x0000000e030f7c10 */ /* 0x001fc8000ff3e0ff */
[----:B------:R-:W-:Y:S01]  /*b000*/  IADD3.X R68, PT, PT, R4, UR15, RZ, P1, !PT ;  /* 0x0000000f04447c10 */ /* 0x000fe20008ffe4ff */
[----:B------:R-:W-:Y:S01]  /*b010*/  STL [R1+0x650], R15 ;  /* 0x0006500f01007387 */ /* 0x000fe20000100800 */
[----:B------:R-:W-:Y:S01]  /*b020*/  USHF.R.S32.HI UR14, URZ, 0x1f, UR6 ;  /* 0x0000001fff0e7899 */ /* 0x000fe20008011406 */
[----:B-1----:R-:W-:Y:S02]  /*b030*/  @P3 IMAD.MOV.U32 R8, RZ, RZ, R15 ;  /* 0x000000ffff083224 */ /* 0x002fe400078e000f */
[----:B------:R0:W-:Y:S01]  /*b040*/  STL [R1+0x63c], R9 ;  /* 0x00063c0901007387 */ /* 0x0001e20000100800 */
[----:B------:R-:W-:Y:S01]  /*b050*/  PRMT R11, RZ, 0x7610, R11 ;  /* 0x00007610ff0b7816 */ /* 0x000fe2000000000b */
[----:B------:R-:W-:Y:S01]  /*b060*/  IMAD.MOV.U32 R70, RZ, RZ, R13 ;  /* 0x000000ffff467224 */ /* 0x000fe200078e000d */
[----:B------:R-:W-:Y:S01]  /*b070*/  ISETP.GT.U32.AND P6, PT, R5, R93, PT ;  /* 0x0000005d0500720c */ /* 0x000fe20003fc4070 */
[----:B------:R-:W1:Y:S01]  /*b080*/  LDCU UR15, c[0x0][0x3b0] ;  /* 0x00007600ff0f77ac */ /* 0x000e620008000800 */
[----:B0-----:R-:W-:-:S05]  /*b090*/  @P3 IMAD.MOV.U32 R9, RZ, RZ, R68 ;  /* 0x000000ffff093224 */ /* 0x001fca00078e0044 */
[----:B------:R0:W3:Y:S04]  /*b0a0*/  @P3 LDG.E.U8 R14, desc[UR24][R8.64] ;  /* 0x00000018080e3981 */ /* 0x0000e8000c1e1100 */
[----:B------:R-:W-:Y:S04]  /*b0b0*/  STL [R1+0x64c], R68 ;  /* 0x00064c4401007387 */ /* 0x000fe80000100800 */
[----:B------:R-:W-:Y:S01]  /*b0c0*/  STL [R1+0xcfc], R0 ;  /* 0x000cfc0001007387 */ /* 0x000fe20000100800 */
[----:B0-----:R-:W-:-:S03]  /*b0d0*/  IADD3 R8, P3, PT, R0, UR6, RZ ;  /* 0x0000000600087c10 */ /* 0x001fc6000ff7e0ff */
        /* <DEDUP_REMOVED lines=16> */
[----:B------:R-:W-:Y:S01]  /*b1e0*/  STL [R1+0xe7c], R0 ;  /* 0x000e7c0001007387 */ /* 0x000fe20000100800 */
[----:B------:R-:W-:-:S05]  /*b1f0*/  IADD3.X R9, PT, PT, R2, UR14, RZ, P3, !PT ;  /* 0x0000000e02097c10 */ /* 0x000fca0009ffe4ff */
[----:B------:R0:W4:Y:S04]  /*b200*/  @!P0 LDG.E.U8 R22, desc[UR24][R8.64] ;  /* 0x0000001808168981 */ /* 0x000128000c1e1100 */
[----:B--2---:R-:W-:Y:S04]  /*b210*/  STL [R1+0x40c], R69 ;  /* 0x00040c4501007387 */ /* 0x004fe80000100800 */
[----:B------:R2:W-:Y:S04]  /*b220*/  STL [R1+0xe84], R0 ;  /* 0x000e840001007387 */ /* 0x0005e80000100800 */
[----:B--2---:R-:W2:Y:S04]  /*b230*/  LDL.LU R0, [R1+0xc] ;  /* 0x00000c0001007983 */ /* 0x004ea80000300800 */
[----:B---3--:R3:W-:Y:S04]  /*b240*/  STL [R1+0x960], R14 ;  /* 0x0009600e01007387 */ /* 0x0087e80000100800 */
[----:B------:R-:W-:Y:S01]  /*b250*/  STL [R1+0xd00], R2 ;  /* 0x000d000201007387 */ /* 0x000fe20000100800 */
[----:B---3--:R-:W-:-:S02]  /*b260*/  IADD3 R14, P2, PT, R3, UR5, RZ ;  /* 0x00000005030e7c10 */ /* 0x008fc4000ff5e0ff */
[----:B------:R-:W-:Y:S01]  /*b270*/  ISETP.GT.U32.AND P1, PT, R5, R23, PT ;  /* 0x000000170500720c */ /* 0x000fe20003f24070 */
[----:B------:R-:W-:Y:S01]  /*b280*/  @!P6 IMAD.IADD R93, R93, 0x1, -R5 ;  /* 0x000000015d5de824 */ /* 0x000fe200078e0a05 */
[----:B------:R-:W-:Y:S01]  /*b290*/  IADD3.X R15, PT, PT, R4, UR17, RZ, P2, !PT ;  /* 0x00000011040f7c10 */ /* 0x000fe200097fe4ff */
[----:B------:R-:W-:Y:S01]  /*b2a0*/  STL [R1+0x660], R14 ;  /* 0x0006600e01007387 */ /* 0x000fe20000100800 */
[----:B0-----:R-:W-:Y:S01]  /*b2b0*/  @P4 IMAD.MOV.U32 R8, RZ, RZ, R14 ;  /* 0x000000ffff084224 */ /* 0x001fe200078e000e */
[----:B------:R-:W0:Y:S02]  /*b2c0*/  LDCU UR5, c[0x0][0x3b0] ;  /* 0x00007600ff0577ac */ /* 0x000e240008000800 */
[----:B------:R-:W-:Y:S01]  /*b2d0*/  STL [R1+0xd5c], R2 ;  /* 0x000d5c0201007387 */ /* 0x000fe20000100800 */
[----:B------:R-:W-:Y:S01]  /*b2e0*/  IMAD.MOV.U32 R13, RZ, RZ, R19 ;  /* 0x000000ffff0d7224 */ /* 0x000fe200078e0013 */
[----:B------:R-:W3:Y:S02]  /*b2f0*/  LDCU UR17, c[0x0][0x3b0] ;  /* 0x00007600ff1177ac */ /* 0x000ee40008000800 */
[----:B------:R1:W-:Y:S02]  /*b300*/  STL [R1+0x664], R9 ;  /* 0x0006640901007387 */ /* 0x0003e40000100800 */
[----:B-1----:R-:W-:-:S05]  /*b310*/  @P4 IMAD.MOV.U32 R9, RZ, RZ, R15 ;  /* 0x000000ffff094224 */ /* 0x002fca00078e000f */
[----:B------:R1:W3:Y:S01]  /*b320*/  @P4 LDG.E.U8 R11, desc[UR24][R8.64] ;  /* 0x00000018080b4981 */ /* 0x0002e2000c1e1100 */
[----:B------:R-:W-:Y:S02]  /*b330*/  PRMT R2, RZ, 0x7610, R2 ;  /* 0x00007610ff027816 */ /* 0x000fe40000000002 */
[----:B-1----:R-:W-:Y:S01]  /*b340*/  IADD3 R8, P4, PT, R3, UR6, RZ ;  /* 0x0000000603087c10 */ /* 0x002fe2000ff9e0ff */
[----:B------:R-:W-:Y:S01]  /*b350*/  VIADD R14, R10, 0x8e ;  /* 0x0000008e0a0e7836 */ /* 0x000fe20000000000 */
[----:B------:R-:W-:Y:S01]  /*b360*/  STL [R1+0x65c], R15 ;  /* 0x00065c0f01007387 */ /* 0x000fe20000100800 */
[----:B------:R-:W-:Y:S01]  /*b370*/  ISETP.GT.U32.AND P2, PT, R5, R20, PT ;  /* 0x000000140500720c */ /* 0x000fe20003f44070 */
[----:B------:R-:W-:Y:S01]  /*b380*/  @!P1 IMAD.IADD R23, R23, 0x1, -R5 ;  /* 0x0000000117179824 */ /* 0x000fe200078e0a05 */
[----:B------:R-:W-:Y:S01]  /*b390*/  IADD3.X R9, PT, PT, R4, UR14, RZ, P4, !PT ;  /* 0x0000000e04097c10 */ /* 0x000fe2000a7fe4ff */
[----:B------:R-:W-:Y:S01]  /*b3a0*/  IMAD.MOV.U32 R69, RZ, RZ, R18 ;  /* 0x000000ffff457224 */ /* 0x000fe200078e0012 */
[----:B------:R-:W1:Y:S03]  /*b3b0*/  LDCU UR6, c[0x0][0x3b0] ;  /* 0x00007600ff0677ac */ /* 0x000e660008000800 */
[----:B------:R0:W4:Y:S01]  /*b3c0*/  @!P0 LDG.E.U8 R2, desc[UR24][R8.64] ;  /* 0x0000001808028981 */ /* 0x000122000c1e1100 */
[----:B------:R-:W-:Y:S01]  /*b3d0*/  ISETP.GT.U32.AND P1, PT, R5, R23, PT ;  /* 0x000000170500720c */ /* 0x000fe20003f24070 */
[----:B------:R-:W-:-:S04]  /*b3e0*/  IMAD.MOV.U32 R68, RZ, RZ, R17 ;  /* 0x000000ffff447224 */ /* 0x000fc800078e0011 */
[--C-:B------:R-:W-:Y:S01]  /*b3f0*/  @!P2 IMAD.IADD R20, R20, 0x1, -R5.reuse ;  /* 0x000000011414a824 */ /* 0x100fe200078e0a05 */
[----:B------:R-:W0:Y:S04]  /*b400*/  LDCU UR14, c[0x0][0x3b0] ;  /* 0x00007600ff0e77ac */ /* 0x000e280008000800 */
[C---:B------:R-:W-:Y:S02]  /*b410*/  ISETP.GT.U32.AND P2, PT, R5.reuse, R20, PT ;  /* 0x000000140500720c */ /* 0x040fe40003f44070 */
[----:B------:R-:W-:Y:S01]  /*b420*/  ISETP.GT.U32.AND P0, PT, R5, R70, PT ;  /* 0x000000460500720c */ /* 0x000fe20003f04070 */
[----:B------:R-:W-:Y:S01]  /*b430*/  @!P1 IMAD.IADD R23, R23, 0x1, -R5 ;  /* 0x0000000117179824 */ /* 0x000fe200078e0a05 */
[----:B------:R-:W-:-:S09]  /*b440*/  ISETP.GT.U32.AND P1, PT, R5, R92, PT ;  /* 0x0000005c0500720c */ /* 0x000fd20003f24070 */
[--C-:B------:R-:W-:Y:S01]  /*b450*/  @!P2 IMAD.IADD R20, R20, 0x1, -R5.reuse ;  /* 0x000000011414a824 */ /* 0x100fe200078e0a05 */
[C---:B------:R-:W-:Y:S01]  /*b460*/  ISETP.GT.U32.AND P2, PT, R5.reuse, R90, PT ;  /* 0x0000005a0500720c */ /* 0x040fe20003f44070 */
[--C-:B------:R-:W-:Y:S01]  /*b470*/  @!P0 IMAD.IADD R70, R70, 0x1, -R5.reuse ;  /* 0x0000000146468824 */ /* 0x100fe200078e0a05 */
[----:B------:R-:W-:Y:S01]  /*b480*/  ISETP.GT.U32.AND P0, PT, R5, R88, PT ;  /* 0x000000580500720c */ /* 0x000fe20003f04070 */
[----:B------:R-:W-:-:S03]  /*b490*/  @!P1 IMAD.IADD R92, R92, 0x1, -R5 ;  /* 0x000000015c5c9824 */ /* 0x000fc600078e0a05 */
[----:B------:R-:W-:-:S07]  /*b4a0*/  ISETP.GT.U32.AND P1, PT, R5, R70, PT ;  /* 0x000000460500720c */ /* 0x000fce0003f24070 */
[--C-:B------:R-:W-:Y:S01]  /*b4b0*/  @!P2 IMAD.IADD R90, R90, 0x1, -R5.reuse ;  /* 0x000000015a5aa824 */ /* 0x100fe200078e0a05 */
[----:B------:R-:W-:Y:S01]  /*b4c0*/  ISETP.GT.U32.AND P2, PT, R5, R92, PT ;  /* 0x0000005c0500720c */ /* 0x000fe20003f44070 */
[----:B------:R-:W-:-:S03]  /*b4d0*/  @!P0 IMAD.IADD R88, R88, 0x1, -R5 ;  /* 0x0000000158588824 */ /* 0x000fc600078e0a05 */
[----:B------:R-:W-:Y:S01]  /*b4e0*/  ISETP.GT.U32.AND P0, PT, R5, R90, PT ;  /* 0x0000005a0500720c */ /* 0x000fe20003f04070 */
[----:B------:R-:W-:-:S08]  /*b4f0*/  @!P1 IMAD.IADD R70, R70, 0x1, -R5 ;  /* 0x0000000146469824 */ /* 0x000fd000078e0a05 */
[----:B------:R-:W-:Y:S01]  /*b500*/  @!P2 IMAD.IADD R92, R92, 0x1, -R5 ;  /* 0x000000015c5ca824 */ /* 0x000fe200078e0a05 */
[----:B------:R-:W-:-:S03]  /*b510*/  ISETP.GT.U32.AND P2, PT, R5, R86, PT ;  /* 0x000000560500720c */ /* 0x000fc60003f44070 */
[----:B------:R-:W-:Y:S01]  /*b520*/  @!P0 IMAD.IADD R90, R90, 0x1, -R5 ;  /* 0x000000015a5a8824 */ /* 0x000fe200078e0a05 */
[----:B------:R-:W-:-:S09]  /*b530*/  ISETP.GT.U32.AND P0, PT, R5, R84, PT ;  /* 0x000000540500720c */ /* 0x000fd20003f04070 */
        /* <DEDUP_REMOVED lines=13> */
[C---:B------:R-:W-:Y:S02]  /*b610*/  ISETP.GT.U32.AND P2, PT, R5.reuse, R72, PT ;  /* 0x000000480500720c */ /* 0x040fe40003f44070 */
[----:B--2---:R-:W-:-:S13]  /*b620*/  ISETP.GT.U32.AND P3, PT, R5, R0, PT ;  /* 0x000000000500720c */ /* 0x004fda0003f64070 */
[----:B------:R-:W-:-:S05]  /*b630*/  @!P3 IMAD.IADD R0, R0, 0x1, -R5 ;  /* 0x000000010000b824 */ /* 0x000fca00078e0a05 */
[----:B------:R-:W-:Y:S01]  /*b640*/  ISETP.GT.U32.AND P4, PT, R5, R0, PT ;  /* 0x000000000500720c */ /* 0x000fe20003f84070 */
[----:B---3--:R-:W-:Y:S04]  /*b650*/  STL [R1+0x964], R11 ;  /* 0x0009640b01007387 */ /* 0x008fe80000100800 */
[----:B------:R-:W-:Y:S04]  /*b660*/  STL [R1+0x44], R14 ;  /* 0x0000440e01007387 */ /* 0x000fe80000100800 */
[----:B----4-:R-:W-:Y:S04]  /*b670*/  STL [R1+0x970], R22 ;  /* 0x0009701601007387 */ /* 0x010fe80000100800 */
        /* <DEDUP_REMOVED lines=20> */
[----:B------:R2:W-:Y:S02]  /*b7c0*/  STL [R1+0xe8c], R4 ;  /* 0x000e8c0401007387 */ /* 0x0005e40000100800 */
[----:B--2---:R-:W-:-:S05]  /*b7d0*/  IMAD.MOV.U32 R4, RZ, RZ, R21 ;  /* 0x000000ffff047224 */ /* 0x004fca00078e0015 */
[C---:B------:R-:W-:Y:S01]  /*b7e0*/  ISETP.GT.U32.AND P3, PT, R5.reuse, R4, PT ;  /* 0x000000040500720c */ /* 0x040fe20003f64070 */
[----:B------:R-:W-:Y:S01]  /*b7f0*/  @!P4 IMAD.IADD R0, R0, 0x1, -R5 ;  /* 0x000000010000c824 */ /* 0x000fe200078e0a05 */
[----:B------:R-:W-:-:S11]  /*b800*/  ISETP.GT.U32.AND P4, PT, R5, R91, PT ;  /* 0x0000005b0500720c */ /* 0x000fd60003f84070 */
[--C-:B------:R-:W-:Y:S01]  /*b810*/  @!P3 IMAD.IADD R4, R4, 0x1, -R5.reuse ;  /* 0x000000010404b824 */ /* 0x100fe200078e0a05 */
[----:B------:R-:W-:Y:S01]  /*b820*/  ISETP.GT.U32.AND P3, PT, R5, R89, PT ;  /* 0x000000590500720c */ /* 0x000fe20003f64070 */
[----:B------:R-:W-:-:S03]  /*b830*/  @!P4 IMAD.IADD R91, R91, 0x1, -R5 ;  /* 0x000000015b5bc824 */ /* 0x000fc600078e0a05 */
[C---:B------:R-:W-:Y:S02]  /*b840*/  ISETP.GT.U32.AND P6, PT, R5.reuse, R4, PT ;  /* 0x000000040500720c */ /* 0x040fe40003fc4070 */
[----:B------:R-:W-:-:S07]  /*b850*/  ISETP.GT.U32.AND P4, PT, R5, R93, PT ;  /* 0x0000005d0500720c */ /* 0x000fce0003f84070 */
[----:B------:R-:W-:Y:S01]  /*b860*/  @!P3 IMAD.IADD R89, R89, 0x1, -R5 ;  /* 0x000000015959b824 */ /* 0x000fe200078e0a05 */
[----:B------:R-:W-:-:S04]  /*b870*/  ISETP.GT.U32.AND P3, PT, R5, R91, PT ;  /* 0x0000005b0500720c */ /* 0x000fc80003f64070 */
[C---:B------:R-:W-:Y:S01]  /*b880*/  ISETP.GT.U32.AND P1, PT, R5.reuse, R89, PT ;  /* 0x000000590500720c */ /* 0x040fe20003f24070 */
[--C-:B------:R-:W-:Y:S01]  /*b890*/  @!P6 IMAD.IADD R4, R4, 0x1, -R5.reuse ;  /* 0x000000010404e824 */ /* 0x100fe200078e0a05 */
[----:B------:R-:W-:Y:S01]  /*b8a0*/  ISETP.GT.U32.AND P6, PT, R5, R87, PT ;  /* 0x000000570500720c */ /* 0x000fe20003fc4070 */
[----:B------:R-:W-:Y:S01]  /*b8b0*/  @!P4 IMAD.IADD R93, R93, 0x1, -R5 ;  /* 0x000000015d5dc824 */ /* 0x000fe200078e0a05 */
[----:B------:R-:W-:-:S05]  /*b8c0*/  ISETP.GT.U32.AND P4, PT, R5, R88, PT ;  /* 0x000000580500720c */ /* 0x000fca0003f84070 */
[----:B------:R-:W-:Y:S01]  /*b8d0*/  @!P3 IMAD.IADD R91, R91, 0x1, -R5 ;  /* 0x000000015b5bb824 */ /* 0x000fe200078e0a05 */
[----:B------:R-:W-:-:S03]  /*b8e0*/  ISETP.GT.U32.AND P3, PT, R5, R85, PT ;  /* 0x000000550500720c */ /* 0x000fc60003f64070 */
[--C-:B------:R-:W-:Y:S01]  /*b8f0*/  @!P1 IMAD.IADD R89, R89, 0x1, -R5.reuse ;  /* 0x0000000159599824 */ /* 0x100fe200078e0a05 */
[----:B------:R-:W-:Y:S01]  /*b900*/  ISETP.GT.U32.AND P1, PT, R5, R83, PT ;  /* 0x000000530500720c */ /* 0x000fe20003f24070 */
[--C-:B------:R-:W-:Y:S01]  /*b910*/  @!P6 IMAD.IADD R87, R87, 0x1, -R5.reuse ;  /* 0x000000015757e824 */ /* 0x100fe200078e0a05 */
[----:B------:R-:W-:Y:S01]  /*b920*/  ISETP.GT.U32.AND P6, PT, R5, R82, PT ;  /* 0x000000520500720c */ /* 0x000fe20003fc4070 */
[----:B------:R-:W-:-:S03]  /*b930*/  @!P4 IMAD.IADD R88, R88, 0x1, -R5 ;  /* 0x000000015858c824 */ /* 0x000fc600078e0a05 */
[----:B------:R-:W-:-:S03]  /*b940*/  ISETP.GT.U32.AND P4, PT, R5, R87, PT ;  /* 0x000000570500720c */ /* 0x000fc60003f84070 */
[----:B------:R-:W-:Y:S01]  /*b950*/  @!P3 IMAD.IADD R85, R85, 0x1, -R5 ;  /* 0x000000015555b824 */ /* 0x000fe200078e0a05 */
[----:B------:R-:W-:-:S03]  /*b960*/  ISETP.GT.U32.AND P3, PT, R5, R86, PT ;  /* 0x000000560500720c */ /* 0x000fc60003f64070 */
[--C-:B------:R-:W-:Y:S01]  /*b970*/  @!P1 IMAD.IADD R83, R83, 0x1, -R5.reuse ;  /* 0x0000000153539824 */ /* 0x100fe200078e0a05 */
[C---:B------:R-:W-:Y:S01]  /*b980*/  ISETP.GT.U32.AND P1, PT, R5.reuse, R79, PT ;  /* 0x0000004f0500720c */ /* 0x040fe20003f24070 */
[----:B------:R-:W-:Y:S01]  /*b990*/  @!P6 IMAD.IADD R82, R82, 0x1, -R5 ;  /* 0x000000015252e824 */ /* 0x000fe200078e0a05 */
[----:B------:R-:W-:-:S03]  /*b9a0*/  ISETP.GT.U32.AND P6, PT, R5, R85, PT ;  /* 0x000000550500720c */ /* 0x000fc60003fc4070 */
[----:B------:R-:W-:Y:S01]  /*b9b0*/  @!P4 IMAD.IADD R87, R87, 0x1, -R5 ;  /* 0x000000015757c824 */ /* 0x000fe200078e0a05 */
[----:B------:R-:W-:-:S03]  /*b9c0*/  ISETP.GT.U32.AND P4, PT, R5, R83, PT ;  /* 0x000000530500720c */ /* 0x000fc60003f84070 */
[----:B------:R-:W-:Y:S01]  /*b9d0*/  @!P3 IMAD.IADD R86, R86, 0x1, -R5 ;  /* 0x000000015656b824 */ /* 0x000fe200078e0a05 */
[----:B------:R-:W-:-:S03]  /*b9e0*/  ISETP.GT.U32.AND P3, PT, R5, R82, PT ;  /* 0x000000520500720c */ /* 0x000fc60003f64070 */
[--C-:B------:R-:W-:Y:S02]  /*b9f0*/  @!P1 IMAD.IADD R79, R79, 0x1, -R5.reuse ;  /* 0x000000014f4f9824 */ /* 0x100fe400078e0a05 */
[----:B------:R-:W-:-:S03]  /*ba00*/  @!P6 IMAD.IADD R85, R85, 0x1, -R5 ;  /* 0x000000015555e824 */ /* 0x000fc600078e0a05 */
[----:B------:R-:W-:Y:S01]  /*ba10*/  ISETP.GT.U32.AND P6, PT, R5, R79, PT ;  /* 0x0000004f0500720c */ /* 0x000fe20003fc4070 */
[----:B------:R-:W-:Y:S01]  /*ba20*/  @!P4 IMAD.IADD R83, R83, 0x1, -R5 ;  /* 0x000000015353c824 */ /* 0x000fe200078e0a05 */
[----:B------:R-:W-:-:S03]  /*ba30*/  ISETP.GT.U32.AND P4, PT, R5, R77, PT ;  /* 0x0000004d0500720c */ /* 0x000fc60003f84070 */
[----:B------:R-:W-:Y:S01]  /*ba40*/  @!P3 IMAD.IADD R82, R82, 0x1, -R5 ;  /* 0x000000015252b824 */ /* 0x000fe200078e0a05 */
[C---:B------:R-:W-:Y:S02]  /*ba50*/  ISETP.GT.U32.AND P3, PT, R5.reuse, R76, PT ;  /* 0x0000004c0500720c */ /* 0x040fe40003f64070 */
[----:B------:R-:W-:-:S05]  /*ba60*/  ISETP.GT.U32.AND P1, PT, R5, R80, PT ;  /* 0x000000500500720c */ /* 0x000fca0003f24070 */
[--C-:B------:R-:W-:Y:S01]  /*ba70*/  @!P6 IMAD.IADD R79, R79, 0x1, -R5.reuse ;  /* 0x000000014f4fe824 */ /* 0x100fe200078e0a05 */
[----:B------:R-:W-:Y:S01]  /*ba80*/  ISETP.GT.U32.AND P6, PT, R5, R73, PT ;  /* 0x000000490500720c */ /* 0x000fe20003fc4070 */
[----:B------:R-:W-:Y:S01]  /*ba90*/  @!P4 IMAD.IADD R77, R77, 0x1, -R5 ;  /* 0x000000014d4dc824 */ /* 0x000fe200078e0a05 */
[----:B------:R-:W-:-:S03]  /*baa0*/  ISETP.GT.U32.AND P4, PT, R5, R71, PT ;  /* 0x000000470500720c */ /* 0x000fc60003f84070 */
[--C-:B------:R-:W-:Y:S01]  /*bab0*/  @!P3 IMAD.IADD R76, R76, 0x1, -R5.reuse ;  /* 0x000000014c4cb824 */ /* 0x100fe200078e0a05 */
[C---:B------:R-:W-:Y:S01]  /*bac0*/  ISETP.GT.U32.AND P3, PT, R5.reuse, R67, PT ;  /* 0x000000430500720c */ /* 0x040fe20003f64070 */
[--C-:B------:R-:W-:Y:S01]  /*bad0*/  @!P1 IMAD.IADD R80, R80, 0x1, -R5.reuse ;  /* 0x0000000150509824 */ /* 0x100fe200078e0a05 */
[----:B------:R-:W-:Y:S01]  /*bae0*/  ISETP.GT.U32.AND P1, PT, R5, R74, PT ;  /* 0x0000004a0500720c */ /* 0x000fe20003f24070 */
[--C-:B------:R-:W-:Y:S02]  /*baf0*/  @!P0 IMAD.IADD R75, R75, 0x1, -R5.reuse ;  /* 0x000000014b4b8824 */ /* 0x100fe400078e0a05 */
[--C-:B------:R-:W-:Y:S01]  /*bb00*/  @!P2 IMAD.IADD R72, R72, 0x1, -R5.reuse ;  /* 0x000000014848a824 */ /* 0x100fe200078e0a05 */
[----:B------:R-:W-:Y:S01]  /*bb10*/  ISETP.GT.U32.AND P2, PT, R5, R77, PT ;  /* 0x0000004d0500720c */ /* 0x000fe20003f44070 */
[--C-:B------:R-:W-:Y:S01]  /*bb20*/  @!P6 IMAD.IADD R73, R73, 0x1, -R5.reuse ;  /* 0x000000014949e824 */ /* 0x100fe200078e0a05 */
[C---:B------:R-:W-:Y:S02]  /*bb30*/  ISETP.GT.U32.AND P0, PT, R5.reuse, R66, PT ;  /* 0x000000420500720c */ /* 0x040fe40003f04070 */
[----:B------:R-:W-:Y:S01]  /*bb40*/  ISETP.GT.U32.AND P6, PT, R5, R78, PT ;  /* 0x0000004e0500720c */ /* 0x000fe20003fc4070 */
[----:B------:R-:W-:-:S02]  /*bb50*/  @!P4 IMAD.IADD R71, R71, 0x1, -R5 ;  /* 0x000000014747c824 */ /* 0x000fc400078e0a05 */
[--C-:B------:R-:W-:Y:S01]  /*bb60*/  @!P3 IMAD.IADD R67, R67, 0x1, -R5.reuse ;  /* 0x000000014343b824 */ /* 0x100fe200078e0a05 */
[C---:B------:R-:W-:Y:S02]  /*bb70*/  ISETP.GT.U32.AND P3, PT, R5.reuse, R75, PT ;  /* 0x0000004b0500720c */ /* 0x040fe40003f64070 */
[C---:B------:R-:W-:Y:S01]  /*bb80*/  ISETP.GT.U32.AND P4, PT, R5.reuse, R76, PT ;  /* 0x0000004c0500720c */ /* 0x040fe20003f84070 */
[--C-:B------:R-:W-:Y:S01]  /*bb90*/  @!P1 IMAD.IADD R74, R74, 0x1, -R5.reuse ;  /* 0x000000014a4a9824 */ /* 0x100fe200078e0a05 */
[----:B------:R-:W-:Y:S01]  /*bba0*/  ISETP.GT.U32.AND P1, PT, R5, R65, PT ;  /* 0x000000410500720c */ /* 0x000fe20003f24070 */
[--C-:B------:R-:W-:Y:S01]  /*bbb0*/  @!P2 IMAD.IADD R77, R77, 0x1, -R5.reuse ;  /* 0x000000014d4da824 */ /* 0x100fe200078e0a05 */
[C---:B------:R-:W-:Y:S01]  /*bbc0*/  ISETP.GT.U32.AND P2, PT, R5.reuse, R72, PT ;  /* 0x000000480500720c */ /* 0x040fe20003f44070 */
[--C-:B------:R-:W-:Y:S02]  /*bbd0*/  @!P0 IMAD.IADD R66, R66, 0x1, -R5.reuse ;  /* 0x0000000142428824 */ /* 0x100fe400078e0a05 */
[----:B------:R-:W-:Y:S01]  /*bbe0*/  @!P6 IMAD.IADD R78, R78, 0x1, -R5 ;  /* 0x000000014e4ee824 */ /* 0x000fe200078e0a05 */
[----:B------:R-:W-:-:S02]  /*bbf0*/  ISETP.GT.U32.AND P6, PT, R5, R71, PT ;  /* 0x000000470500720c */ /* 0x000fc40003fc4070 */
[----:B------:R-:W-:Y:S01]  /*bc00*/  IABS R22, R14 ;  /* 0x0000000e00167213 */ /* 0x000fe20000000000 */
[--C-:B------:R-:W-:Y:S01]  /*bc10*/  @!P3 IMAD.IADD R75, R75, 0x1, -R5.reuse ;  /* 0x000000014b4bb824 */ /* 0x100fe200078e0a05 */
[----:B------:R-:W-:Y:S01]  /*bc20*/  LOP3.LUT R11, R6, 0x90, RZ, 0xfc, !PT ;  /* 0x00000090060b7812 */ /* 0x000fe200078efcff */
[----:B------:R-:W-:Y:S01]  /*bc30*/  @!P4 IMAD.IADD R76, R76, 0x1, -R5 ;  /* 0x000000014c4cc824 */ /* 0x000fe200078e0a05 */
[C---:B------:R-:W-:Y:S02]  /*bc40*/  ISETP.GT.U32.AND P3, PT, R5.reuse, R67, PT ;  /* 0x000000430500720c */ /* 0x040fe40003f64070 */
[----:B------:R-:W-:Y:S01]  /*bc50*/  ISETP.GT.U32.AND P4, PT, R5, R66, PT ;  /* 0x000000420500720c */ /* 0x000fe20003f84070 */
[----:B0-----:R-:W-:Y:S01]  /*bc60*/  IMAD.HI.U32 R8, R7, R22, RZ ;  /* 0x0000001607087227 */ /* 0x001fe200078e00ff */
[----:B------:R-:W-:Y:S02]  /*bc70*/  IABS R21, R11 ;  /* 0x0000000b00157213 */ /* 0x000fe40000000000 */
[----:B------:R-:W-:Y:S01]  /*bc80*/  LOP3.LUT R3, R6, 0x92, RZ, 0xfc, !PT ;  /* 0x0000009206037812 */ /* 0x000fe200078efcff */
[----:B------:R0:W-:Y:S01]  /*bc90*/  STL [R1+0x8], R20 ;  /* 0x0000081401007387 */ /* 0x0001e20000100800 */
[----:B------:R-:W-:-:S02]  /*bca0*/  IMAD.MOV R8, RZ, RZ, -R8 ;  /* 0x000000ffff087224 */ /* 0x000fc400078e0a08 */
[----:B------:R-:W-:Y:S01]  /*bcb0*/  IMAD.HI.U32 R9, R7, R21, RZ ;  /* 0x0000001507097227 */ /* 0x000fe200078e00ff */
[----:B------:R2:W-:Y:S03]  /*bcc0*/  STL [R1+0x96c], R2 ;  /* 0x00096c0201007387 */ /* 0x0005e60000100800 */
[--C-:B------:R-:W-:Y:S01]  /*bcd0*/  @!P1 IMAD.IADD R65, R65, 0x1, -R5.reuse ;  /* 0x0000000141419824 */ /* 0x100fe200078e0a05 */
[----:B0-----:R-:W-:Y:S01]  /*bce0*/  IABS R20, R3 ;  /* 0x0000000300147213 */ /* 0x001fe20000000000 */
[--C-:B------:R-:W-:Y:S01]  /*bcf0*/  @!P2 IMAD.IADD R72, R72, 0x1, -R5.reuse ;  /* 0x000000014848a824 */ /* 0x100fe200078e0a05 */
[----:B------:R-:W-:Y:S02]  /*bd00*/  ISETP.GT.U32.AND P1, PT, R5, R73, PT ;  /* 0x000000490500720c */ /* 0x000fe40003f24070 */
[C---:B--2---:R-:W-:Y:S01]  /*bd10*/  LOP3.LUT R2, R6.reuse, 0x94, RZ, 0xfc, !PT ;  /* 0x0000009406027812 */ /* 0x044fe200078efcff */
[----:B------:R-:W-:Y:S01]  /*bd20*/  @!P6 IMAD.IADD R71, R71, 0x1, -R5 ;  /* 0x000000014747e824 */ /* 0x000fe200078e0a05 */
[C---:B------:R-:W-:Y:S01]  /*bd30*/  ISETP.GT.U32.AND P2, PT, R5.reuse, R63, PT ;  /* 0x0000003f0500720c */ /* 0x040fe20003f44070 */
[C---:B------:R-:W-:Y:S01]  /*bd40*/  IMAD R22, R5.reuse, R8, R22 ;  /* 0x0000000805167224 */ /* 0x040fe200078e0216 */
[----:B------:R-:W-:Y:S01]  /*bd50*/  ISETP.GT.U32.AND P6, PT, R5, R62, PT ;  /* 0x0000003e0500720c */ /* 0x000fe20003fc4070 */
[----:B------:R-:W-:Y:S01]  /*bd60*/  IMAD.MOV R9, RZ, RZ, -R9 ;  /* 0x000000ffff097224 */ /* 0x000fe200078e0a09 */
[----:B------:R-:W-:Y:S01]  /*bd70*/  IABS R19, R2 ;  /* 0x0000000200137213 */ /* 0x000fe20000000000 */
[----:B------:R-:W-:Y:S01]  /*bd80*/  IMAD.HI.U32 R8, R7, R20, RZ ;  /* 0x0000001407087227 */ /* 0x000fe200078e00ff */
[----:B------:R-:W-:-:S03]  /*bd90*/  LOP3.LUT R14, R6, 0x96, RZ, 0xfc, !PT ;  /* 0x00000096060e7812 */ /* 0x000fc600078efcff */
[--C-:B------:R-:W-:Y:S01]  /*bda0*/  @!P3 IMAD.IADD R67, R67, 0x1, -R5.reuse ;  /* 0x000000014343b824 */ /* 0x100fe200078e0a05 */
[C---:B------:R-:W-:Y:S01]  /*bdb0*/  ISETP.GT.U32.AND P3, PT, R5.reuse, R61, PT ;  /* 0x0000003d0500720c */ /* 0x040fe20003f64070 */
[----:B------:R-:W-:Y:S01]  /*bdc0*/  @!P4 IMAD.IADD R66, R66, 0x1, -R5 ;  /* 0x000000014242c824 */ /* 0x000fe200078e0a05 */
[C---:B------:R-:W-:Y:S01]  /*bdd0*/  ISETP.GT.U32.AND P4, PT, R5.reuse, R60, PT ;  /* 0x0000003c0500720c */ /* 0x040fe20003f84070 */
[----:B------:R-:W-:Y:S01]  /*bde0*/  IMAD R21, R5, R9, R21 ;  /* 0x0000000905157224 */ /* 0x000fe200078e0215 */
[----:B------:R-:W-:Y:S01]  /*bdf0*/  IABS R18, R14 ;  /* 0x0000000e00127213 */ /* 0x000fe20000000000 */
[----:B------:R-:W-:Y:S01]  /*be00*/  IMAD.MOV R8, RZ, RZ, -R8 ;  /* 0x000000ffff087224 */ /* 0x000fe200078e0a08 */
[----:B------:R-:W-:Y:S01]  /*be10*/  LOP3.LUT R3, R6, 0x98, RZ, 0xfc, !PT ;  /* 0x0000009806037812 */ /* 0x000fe200078efcff */
[----:B------:R-:W-:-:S03]  /*be20*/  IMAD.HI.U32 R9, R7, R19, RZ ;  /* 0x0000001307097227 */ /* 0x000fc600078e00ff */
[----:B------:R-:W-:Y:S01]  /*be30*/  IABS R17, R3 ;  /* 0x0000000300117213 */ /* 0x000fe20000000000 */
[----:B------:R-:W-:Y:S02]  /*be40*/  IMAD R20, R5, R8, R20 ;  /* 0x0000000805147224 */ /* 0x000fe400078e0214 */
[----:B------:R-:W-:Y:S02]  /*be50*/  IMAD.MOV R9, RZ, RZ, -R9 ;  /* 0x000000ffff097224 */ /* 0x000fe400078e0a09 */
[----:B------:R-:W-:Y:S01]  /*be60*/  IMAD.HI.U32 R8, R7, R18, RZ ;  /* 0x0000001207087227 */ /* 0x000fe200078e00ff */
[----:B------:R-:W-:-:S03]  /*be70*/  LOP3.LUT R14, R6, 0x9c, RZ, 0xfc, !PT ;  /* 0x0000009c060e7812 */ /* 0x000fc600078efcff */
[--C-:B------:R-:W-:Y:S02]  /*be80*/  @!P1 IMAD.IADD R73, R73, 0x1, -R5.reuse ;  /* 0x0000000149499824 */ /* 0x100fe400078e0a05 */
[--C-:B------:R-:W-:Y:S02]  /*be90*/  @!P2 IMAD.IADD R63, R63, 0x1, -R5.reuse ;  /* 0x000000013f3fa824 */ /* 0x100fe400078e0a05 */
[----:B------:R-:W-:Y:S02]  /*bea0*/  @!P6 IMAD.IADD R62, R62, 0x1, -R5 ;  /* 0x000000013e3ee824 */ /* 0x000fe400078e0a05 */
[----:B------:R-:W-:Y:S02]  /*beb0*/  IMAD R19, R5, R9, R19 ;  /* 0x0000000905137224 */ /* 0x000fe400078e0213 */
[----:B------:R-:W-:Y:S02]  /*bec0*/  IMAD.MOV R8, RZ, RZ, -R8 ;  /* 0x000000ffff087224 */ /* 0x000fe400078e0a08 */
[----:B------:R-:W-:Y:S01]  /*bed0*/  IMAD.HI.U32 R9, R7, R17, RZ ;  /* 0x0000001107097227 */ /* 0x000fe200078e00ff */
[----:B------:R0:W-:Y:S03]  /*bee0*/  STL [R1+0xea0], R73 ;  /* 0x000ea04901007387 */ /* 0x0001e60000100800 */
[--C-:B------:R-:W-:Y:S01]  /*bef0*/  @!P3 IMAD.IADD R61, R61, 0x1, -R5.reuse ;  /* 0x000000013d3db824 */ /* 0x100fe200078e0a05 */
[C---:B------:R-:W-:Y:S01]  /*bf00*/  ISETP.GT.U32.AND P3, PT, R5.reuse, R63, PT ;  /* 0x0000003f0500720c */ /* 0x040fe20003f64070 */
[----:B------:R-:W-:Y:S01]  /*bf10*/  @!P4 IMAD.IADD R60, R60, 0x1, -R5 ;  /* 0x000000013c3cc824 */ /* 0x000fe200078e0a05 */
[C---:B------:R-:W-:Y:S01]  /*bf20*/  ISETP.GT.U32.AND P4, PT, R5.reuse, R62, PT ;  /* 0x0000003e0500720c */ /* 0x040fe20003f84070 */
[----:B------:R-:W-:Y:S01]  /*bf30*/  IMAD R18, R5, R8, R18 ;  /* 0x0000000805127224 */ /* 0x000fe200078e0212 */
[----:B------:R-:W-:Y:S01]  /*bf40*/  IABS R15, R14 ;  /* 0x0000000e000f7213 */ /* 0x000fe20000000000 */
[----:B------:R-:W-:-:S02]  /*bf50*/  IMAD.MOV R8, RZ, RZ, -R9 ;  /* 0x000000ffff087224 */ /* 0x000fc400078e0a09 */
[----:B0-----:R-:W-:Y:S01]  /*bf60*/  IMAD.MOV.U32 R73, RZ, RZ, R69 ;  /* 0x000000ffff497224 */ /* 0x001fe200078e0045 */
[----:B------:R-:W-:Y:S01]  /*bf70*/  STL [R1+0xe9c], R72 ;  /* 0x000e9c4801007387 */ /* 0x000fe20000100800 */
[----:B------:R-:W-:Y:S02]  /*bf80*/  IMAD.MOV.U32 R3, RZ, RZ, R13 ;  /* 0x000000ffff037224 */ /* 0x000fe400078e000d */
[----:B------:R-:W-:Y:S01]  /*bf90*/  IMAD R17, R5, R8, R17 ;  /* 0x0000000805117224 */ /* 0x000fe200078e0211 */
[----:B------:R0:W-:Y:S01]  /*bfa0*/  STL [R1+0xe98], R66 ;  /* 0x000e984201007387 */ /* 0x0001e20000100800 */
[----:B------:R-:W-:Y:S02]  /*bfb0*/  VIADD R13, R10, 0x9e ;  /* 0x0000009e0a0d7836 */ /* 0x000fe40000000000 */
[----:B------:R-:W-:-:S04]  /*bfc0*/  IMAD.HI.U32 R8, R7, R15, RZ ;  /* 0x0000000f07087227 */ /* 0x000fc800078e00ff */
[----:B0-----:R-:W-:Y:S02]  /*bfd0*/  IMAD.MOV.U32 R66, RZ, RZ, R73 ;  /* 0x000000ffff427224 */ /* 0x001fe400078e0049 */
[----:B------:R-:W0:Y:S01]  /*bfe0*/  S2R R73, SR_TID.X ;  /* 0x0000000000497919 */ /* 0x000e220000002100 */
[----:B------:R-:W-:Y:S01]  /*bff0*/  IABS R14, R13 ;  /* 0x0000000d000e7213 */ /* 0x000fe20000000000 */
[----:B------:R-:W-:Y:S02]  /*c000*/  IMAD.MOV R8, RZ, RZ, -R8 ;  /* 0x000000ffff087224 */ /* 0x000fe400078e0a08 */
[--C-:B------:R-:W-:Y:S02]  /*c010*/  @!P3 IMAD.IADD R63, R63, 0x1, -R5.reuse ;  /* 0x000000013f3fb824 */ /* 0x100fe400078e0a05 */
[----:B------:R-:W-:Y:S02]  /*c020*/  @!P4 IMAD.IADD R62, R62, 0x1, -R5 ;  /* 0x000000013e3ec824 */ /* 0x000fe400078e0a05 */
[----:B------:R-:W-:-:S02]  /*c030*/  IMAD R15, R5, R8, R15 ;  /* 0x00000008050f7224 */ /* 0x000fc400078e020f */
[----:B------:R-:W-:Y:S01]  /*c040*/  IMAD.HI.U32 R8, R7, R14, RZ ;  /* 0x0000000e07087227 */ /* 0x000fe200078e00ff */
[----:B------:R2:W-:Y:S03]  /*c050*/  STL [R1+0xe94], R63 ;  /* 0x000e943f01007387 */ /* 0x0005e60000100800 */
[----:B------:R-:W-:Y:S01]  /*c060*/  IMAD.MOV R8, RZ, RZ, -R8 ;  /* 0x000000ffff087224 */ /* 0x000fe200078e0a08 */
[----:B------:R-:W-:Y:S04]  /*c070*/  STL [R1+0xe90], R62 ;  /* 0x000e903e01007387 */ /* 0x000fe80000100800 */
[----:B------:R3:W-:Y:S01]  /*c080*/  STL [R1+0xd68], R10 ;  /* 0x000d680a01007387 */ /* 0x0007e20000100800 */
[----:B------:R-:W-:-:S02]  /*c090*/  IMAD R14, R5, R8, R14 ;  /* 0x00000008050e7224 */ /* 0x000fc400078e020e */
[----:B--2---:R-:W-:Y:S01]  /*c0a0*/  IMAD.MOV.U32 R63, RZ, RZ, R70 ;  /* 0x000000ffff3f7224 */ /* 0x004fe200078e0046 */
[----:B------:R-:W2:Y:S01]  /*c0b0*/  LDL.LU R72, [R1+0x98] ;  /* 0x0000980001487983 */ /* 0x000ea20000300800 */
[----:B---3--:R-:W-:-:S04]  /*c0c0*/  LOP3.LUT R10, R6, 0xa4, RZ, 0xfc, !PT ;  /* 0x000000a4060a7812 */ /* 0x008fc800078efcff */
[----:B------:R-:W-:-:S05]  /*c0d0*/  IABS R8, R10 ;  /* 0x0000000a00087213 */ /* 0x000fca0000000000 */
[----:B------:R-:W-:-:S04]  /*c0e0*/  IMAD.HI.U32 R10, R7, R8, RZ ;  /* 0x00000008070a7227 */ /* 0x000fc800078e00ff */
[----:B------:R-:W-:-:S04]  /*c0f0*/  IMAD.MOV R10, RZ, RZ, -R10 ;  /* 0x000000ffff0a7224 */ /* 0x000fc800078e0a0a */
[----:B------:R-:W-:Y:S01]  /*c100*/  IMAD R70, R5, R10, R8 ;  /* 0x0000000a05467224 */ /* 0x000fe200078e0208 */
[----:B0-----:R-:W-:Y:S02]  /*c110*/  LOP3.LUT R8, R73, 0x3f, RZ, 0xc0, !PT ;  /* 0x0000003f49087812 */ /* 0x001fe400078ec0ff */
[----:B------:R-:W3:Y:S01]  /*c120*/  LDL.LU R73, [R1+0x94] ;  /* 0x0000940001497983 */ /* 0x000ee20000300800 */
[C---:B------:R-:W-:Y:S02]  /*c130*/  ISETP.GT.U32.AND P0, PT, R5.reuse, R74, PT ;  /* 0x0000004a0500720c */ /* 0x040fe40003f04070 */
[----:B------:R-:W-:-:S11]  /*c140*/  ISETP.GT.U32.AND P1, PT, R5, R64, PT ;  /* 0x000000400500720c */ /* 0x000fd60003f24070 */
[--C-:B------:R-:W-:Y:S01]  /*c150*/  @!P0 IMAD.IADD R74, R74, 0x1, -R5.reuse ;  /* 0x000000014a4a8824 */ /* 0x100fe200078e0a05 */
[C---:B------:R-:W-:Y:S01]  /*c160*/  ISETP.GT.U32.AND P0, PT, R5.reuse, R65, PT ;  /* 0x000000410500720c */ /* 0x040fe20003f04070 */
[----:B------:R-:W-:Y:S01]  /*c170*/  @!P1 IMAD.IADD R64, R64, 0x1, -R5 ;  /* 0x0000000140409824 */ /* 0x000fe200078e0a05 */
[----:B------:R-:W-:-:S11]  /*c180*/  ISETP.GT.U32.AND P1, PT, R5, R58, PT ;  /* 0x0000003a0500720c */ /* 0x000fd60003f24070 */
[--C-:B------:R-:W-:Y:S01]  /*c190*/  @!P0 IMAD.IADD R65, R65, 0x1, -R5.reuse ;  /* 0x0000000141418824 */ /* 0x100fe200078e0a05 */
[C---:B------:R-:W-:Y:S02]  /*c1a0*/  ISETP.GT.U32.AND P0, PT, R5.reuse, R59, PT ;  /* 0x0000003b0500720c */ /* 0x040fe40003f04070 */
[C---:B------:R-:W-:Y:S02]  /*c1b0*/  ISETP.GT.U32.AND P2, PT, R5.reuse, R57, PT ;  /* 0x000000390500720c */ /* 0x040fe40003f44070 */
[C---:B------:R-:W-:Y:S01]  /*c1c0*/  ISETP.GT.U32.AND P6, PT, R5.reuse, R64, PT ;  /* 0x000000400500720c */ /* 0x040fe20003fc4070 */
[----:B------:R-:W-:Y:S01]  /*c1d0*/  @!P1 IMAD.IADD R58, R58, 0x1, -R5 ;  /* 0x000000013a3a9824 */ /* 0x000fe200078e0a05 */
[----:B------:R-:W-:-:S07]  /*c1e0*/  ISETP.GT.U32.AND P1, PT, R5, R60, PT ;  /* 0x0000003c0500720c */ /* 0x000fce0003f24070 */
[--C-:B------:R-:W-:Y:S01]  /*c1f0*/  @!P0 IMAD.IADD R59, R59, 0x1, -R5.reuse ;  /* 0x000000013b3b8824 */ /* 0x100fe200078e0a05 */
[----:B------:R-:W-:Y:S01]  /*c200*/  ISETP.GT.U32.AND P0, PT, R5, R61, PT ;  /* 0x0000003d0500720c */ /* 0x000fe20003f04070 */
[----:B------:R-:W-:-:S03]  /*c210*/  @!P2 IMAD.IADD R57, R57, 0x1, -R5 ;  /* 0x000000013939a824 */ /* 0x000fc600078e0a05 */
[C---:B------:R-:W-:Y:S01]  /*c220*/  ISETP.GT.U32.AND P2, PT, R5.reuse, R59, PT ;  /* 0x0000003b0500720c */ /* 0x040fe20003f44070 */
[--C-:B------:R-:W-:Y:S01]  /*c230*/  @!P6 IMAD.IADD R64, R64, 0x1, -R5.reuse ;  /* 0x000000014040e824 */ /* 0x100fe200078e0a05 */
[C---:B------:R-:W-:Y:S02]  /*c240*/  ISETP.GT.U32.AND P3, PT, R5.reuse, R58, PT ;  /* 0x0000003a0500720c */ /* 0x040fe40003f64070 */
[----:B------:R-:W-:Y:S01]  /*c250*/  ISETP.GT.U32.AND P6, PT, R5, R56, PT ;  /* 0x000000380500720c */ /* 0x000fe20003fc4070 */
[----:B------:R-:W-:-:S04]  /*c260*/  @!P1 IMAD.IADD R60, R60, 0x1, -R5 ;  /* 0x000000013c3c9824 */ /* 0x000fc800078e0a05 */
[--C-:B------:R-:W-:Y:S01]  /*c270*/  @!P0 IMAD.IADD R61, R61, 0x1, -R5.reuse ;  /* 0x000000013d3d8824 */ /* 0x100fe200078e0a05 */
[C---:B------:R-:W-:Y:S02]  /*c280*/  ISETP.GT.U32.AND P0, PT, R5.reuse, R55, PT ;  /* 0x000000370500720c */ /* 0x040fe40003f04070 */
[----:B------:R-:W-:Y:S01]  /*c290*/  ISETP.GT.U32.AND P1, PT, R5, R54, PT ;  /* 0x000000360500720c */ /* 0x000fe20003f24070 */
[--C-:B------:R-:W-:Y:S01]  /*c2a0*/  @!P2 IMAD.IADD R59, R59, 0x1, -R5.reuse ;  /* 0x000000013b3ba824 */ /* 0x100fe200078e0a05 */
[C---:B------:R-:W-:Y:S02]  /*c2b0*/  ISETP.GT.U32.AND P4, PT, R5.reuse, R57, PT ;  /* 0x000000390500720c */ /* 0x040fe40003f84070 */
[C---:B------:R-:W-:Y:S01]  /*c2c0*/  ISETP.GT.U32.AND P2, PT, R5.reuse, R53, PT ;  /* 0x000000350500720c */ /* 0x040fe20003f44070 */
[--C-:B------:R-:W-:Y:S01]  /*c2d0*/  @!P3 IMAD.IADD R58, R58, 0x1, -R5.reuse ;  /* 0x000000013a3ab824 */ /* 0x100fe200078e0a05 */
[C---:B------:R-:W-:Y:S01]  /*c2e0*/  ISETP.GT.U32.AND P3, PT, R5.reuse, R52, PT ;  /* 0x000000340500720c */ /* 0x040fe20003f64070 */
[----:B------:R-:W-:Y:S01]  /*c2f0*/  @!P6 IMAD.IADD R56, R56, 0x1, -R5 ;  /* 0x000000013838e824 */ /* 0x000fe200078e0a05 */
[----:B------:R-:W-:-:S03]  /*c300*/  ISETP.GT.U32.AND P6, PT, R5, R51, PT ;  /* 0x000000330500720c */ /* 0x000fc60003fc4070 */
[--C-:B------:R-:W-:Y:S01]  /*c310*/  @!P0 IMAD.IADD R55, R55, 0x1, -R5.reuse ;  /* 0x0000000137378824 */ /* 0x100fe200078e0a05 */
[----:B------:R-:W-:Y:S01]  /*c320*/  ISETP.GT.U32.AND P0, PT, R5, R50, PT ;  /* 0x000000320500720c */ /* 0x000fe20003f04070 */
[----:B------:R-:W-:-:S03]  /*c330*/  @!P1 IMAD.IADD R54, R54, 0x1, -R5 ;  /* 0x0000000136369824 */ /* 0x000fc600078e0a05 */
[----:B------:R-:W-:Y:S01]  /*c340*/  ISETP.GT.U32.AND P1, PT, R5, R55, PT ;  /* 0x000000370500720c */ /* 0x000fe20003f24070 */
[--C-:B------:R-:W-:Y:S01]  /*c350*/  @!P4 IMAD.IADD R57, R57, 0x1, -R5.reuse ;  /* 0x000000013939c824 */ /* 0x100fe200078e0a05 */
[----:B------:R-:W-:Y:S01]  /*c360*/  ISETP.GT.U32.AND P4, PT, R5, R56, PT ;  /* 0x000000380500720c */ /* 0x000fe20003f84070 */
[--C-:B------:R-:W-:Y:S01]  /*c370*/  @!P2 IMAD.IADD R53, R53, 0x1, -R5.reuse ;  /* 0x000000013535a824 */ /* 0x100fe200078e0a05 */
[C---:B------:R-:W-:Y:S01]  /*c380*/  ISETP.GT.U32.AND P2, PT, R5.reuse, R49, PT ;  /* 0x000000310500720c */ /* 0x040fe20003f44070 */
[--C-:B------:R-:W-:Y:S01]  /*c390*/  @!P3 IMAD.IADD R52, R52, 0x1, -R5.reuse ;  /* 0x000000013434b824 */ /* 0x100fe200078e0a05 */
[----:B------:R-:W-:Y:S01]  /*c3a0*/  ISETP.GT.U32.AND P3, PT, R5, R48, PT ;  /* 0x000000300500720c */ /* 0x000fe20003f64070 */
[--C-:B------:R-:W-:Y:S02]  /*c3b0*/  @!P6 IMAD.IADD R51, R51, 0x1, -R5.reuse ;  /* 0x000000013333e824 */ /* 0x100fe400078e0a05 */
[----:B------:R-:W-:Y:S01]  /*c3c0*/  @!P0 IMAD.IADD R50, R50, 0x1, -R5 ;  /* 0x0000000132328824 */ /* 0x000fe200078e0a05 */
[----:B------:R-:W-:-:S03]  /*c3d0*/  ISETP.GT.U32.AND P0, PT, R5, R53, PT ;  /* 0x000000350500720c */ /* 0x000fc60003f04070 */
[--C-:B------:R-:W-:Y:S01]  /*c3e0*/  @!P1 IMAD.IADD R55, R55, 0x1, -R5.reuse ;  /* 0x0000000137379824 */ /* 0x100fe200078e0a05 */
[C---:B------:R-:W-:Y:S01]  /*c3f0*/  ISETP.GT.U32.AND P1, PT, R5.reuse, R51, PT ;  /* 0x000000330500720c */ /* 0x040fe20003f24070 */
[--C-:B------:R-:W-:Y:S01]  /*c400*/  @!P4 IMAD.IADD R56, R56, 0x1, -R5.reuse ;  /* 0x000000013838c824 */ /* 0x100fe200078e0a05 */
[----:B------:R-:W-:Y:S01]  /*c410*/  ISETP.GT.U32.AND P6, PT, R5, R54, PT ;  /* 0x000000360500720c */ /* 0x000fe20003fc4070 */
[--C-:B------:R-:W-:Y:S01]  /*c420*/  @!P2 IMAD.IADD R49, R49, 0x1, -R5.reuse ;  /* 0x000000013131a824 */ /* 0x100fe200078e0a05 */
[C---:B------:R-:W-:Y:S02]  /*c430*/  ISETP.GT.U32.AND P4, PT, R5.reuse, R52, PT ;  /* 0x000000340500720c */ /* 0x040fe40003f84070 */
[C---:B------:R-:W-:Y:S01]  /*c440*/  ISETP.GT.U32.AND P2, PT, R5.reuse, R50, PT ;  /* 0x000000320500720c */ /* 0x040fe20003f44070 */
[--C-:B------:R-:W-:Y:S01]  /*c450*/  @!P3 IMAD.IADD R48, R48, 0x1, -R5.reuse ;  /* 0x000000013030b824 */ /* 0x100fe200078e0a05 */
[----:B------:R-:W-:Y:S01]  /*c460*/  ISETP.GT.U32.AND P3, PT, R5, R49, PT ;  /* 0x000000310500720c */ /* 0x000fe20003f64070 */
[----:B------:R-:W-:Y:S01]  /*c470*/  @!P0 IMAD.IADD R53, R53, 0x1, -R5 ;  /* 0x0000000135358824 */ /* 0x000fe200078e0a05 */
[----:B------:R-:W-:-:S03]  /*c480*/  ISETP.GT.U32.AND P0, PT, R5, R47, PT ;  /* 0x0000002f0500720c */ /* 0x000fc60003f04070 */
[--C-:B------:R-:W-:Y:S01]  /*c490*/  @!P1 IMAD.IADD R51, R51, 0x1, -R5.reuse ;  /* 0x0000000133339824 */ /* 0x100fe200078e0a05 */
[C---:B------:R-:W-:Y:S01]  /*c4a0*/  ISETP.GT.U32.AND P1, PT, R5.reuse, R45, PT ;  /* 0x0000002d0500720c */ /* 0x040fe20003f24070 */
[--C-:B------:R-:W-:Y:S01]  /*c4b0*/  @!P6 IMAD.IADD R54, R54, 0x1, -R5.reuse ;  /* 0x000000013636e824 */ /* 0x100fe200078e0a05 */
[C---:B------:R-:W-:Y:S01]  /*c4c0*/  ISETP.GT.U32.AND P6, PT, R5.reuse, R48, PT ;  /* 0x000000300500720c */ /* 0x040fe20003fc4070 */
[--C-:B------:R-:W-:Y:S01]  /*c4d0*/  @!P4 IMAD.IADD R52, R52, 0x1, -R5.reuse ;  /* 0x000000013434c824 */ /* 0x100fe200078e0a05 */
[C---:B------:R-:W-:Y:S01]  /*c4e0*/  ISETP.GT.U32.AND P4, PT, R5.reuse, R46, PT ;  /* 0x0000002e0500720c */ /* 0x040fe20003f84070 */
[--C-:B------:R-:W-:Y:S01]  /*c4f0*/  @!P2 IMAD.IADD R50, R50, 0x1, -R5.reuse ;  /* 0x000000013232a824 */ /* 0x100fe200078e0a05 */
[----:B------:R-:W-:Y:S01]  /*c500*/  ISETP.GT.U32.AND P2, PT, R5, R44, PT ;  /* 0x0000002c0500720c */ /* 0x000fe20003f44070 */
        /* <DEDUP_REMOVED lines=18> */
[--C-:B------:R-:W-:Y:S02]  /*c630*/  @!P6 IMAD.IADD R42, R42, 0x1, -R5.reuse ;  /* 0x000000012a2ae824 */ /* 0x100fe400078e0a05 */
[--C-:B------:R-:W-:Y:S01]  /*c640*/  @!P4 IMAD.IADD R40, R40, 0x1, -R5.reuse ;  /* 0x000000012828c824 */ /* 0x100fe200078e0a05 */
[C---:B------:R-:W-:Y:S01]  /*c650*/  ISETP.GT.U32.AND P4, PT, R5.reuse, R45, PT ;  /* 0x0000002d0500720c */ /* 0x040fe20003f84070 */
[--C-:B------:R-:W-:Y:S01]  /*c660*/  @!P2 IMAD.IADD R38, R38, 0x1, -R5.reuse ;  /* 0x000000012626a824 */ /* 0x100fe200078e0a05 */
[----:B------:R-:W-:Y:S01]  /*c670*/  ISETP.GT.U32.AND P2, PT, R5, R43, PT ;  /* 0x0000002b0500720c */ /* 0x000fe20003f44070 */
[--C-:B------:R-:W-:Y:S01]  /*c680*/  @!P3 IMAD.IADD R37, R37, 0x1, -R5.reuse ;  /* 0x000000012525b824 */ /* 0x100fe200078e0a05 */
[C---:B------:R-:W-:Y:S01]  /*c690*/  ISETP.GT.U32.AND P6, PT, R5.reuse, R47, PT ;  /* 0x0000002f0500720c */ /* 0x040fe20003fc4070 */
[----:B------:R-:W-:Y:S01]  /*c6a0*/  @!P0 IMAD.IADD R46, R46, 0x1, -R5 ;  /* 0x000000012e2e8824 */ /* 0x000fe200078e0a05 */
[----:B------:R-:W-:-:S02]  /*c6b0*/  ISETP.GT.U32.AND P3, PT, R5, R42, PT ;  /* 0x0000002a0500720c */ /* 0x000fc40003f64070 */
[C---:B------:R-:W-:Y:S01]  /*c6c0*/  ISETP.GT.U32.AND P0, PT, R5.reuse, R41, PT ;  /* 0x000000290500720c */ /* 0x040fe20003f04070 */
[----:B------:R-:W-:Y:S01]  /*c6d0*/  @!P1 IMAD.IADD R44, R44, 0x1, -R5 ;  /* 0x000000012c2c9824 */ /* 0x000fe200078e0a05 */
[----:B------:R-:W-:-:S03]  /*c6e0*/  ISETP.GT.U32.AND P1, PT, R5, R39, PT ;  /* 0x000000270500720c */ /* 0x000fc60003f24070 */
[--C-:B------:R-:W-:Y:S01]  /*c6f0*/  @!P4 IMAD.IADD R45, R45, 0x1, -R5.reuse ;  /* 0x000000012d2dc824 */ /* 0x100fe200078e0a05 */
[----:B------:R-:W-:Y:S01]  /*c700*/  ISETP.GT.U32.AND P4, PT, R5, R38, PT ;  /* 0x000000260500720c */ /* 0x000fe20003f84070 */
[--C-:B------:R-:W-:Y:S01]  /*c710*/  @!P2 IMAD.IADD R43, R43, 0x1, -R5.reuse ;  /* 0x000000012b2ba824 */ /* 0x100fe200078e0a05 */
[----:B------:R-:W-:Y:S01]  /*c720*/  ISETP.GT.U32.AND P2, PT, R5, R37, PT ;  /* 0x000000250500720c */ /* 0x000fe20003f44070 */
        /* <DEDUP_REMOVED lines=9> */
[----:B------:R-:W-:Y:S01]  /*c7c0*/  ISETP.GT.U32.AND P4, PT, R5, R32, PT ;  /* 0x000000200500720c */ /* 0x000fe20003f84070 */
        /* <DEDUP_REMOVED lines=8> */
[----:B------:R-:W-:-:S03]  /*c850*/  @!P1 IMAD.IADD R33, R33, 0x1, -R5 ;  /* 0x0000000121219824 */ /* 0x000fc600078e0a05 */
[----:B------:R-:W-:Y:S01]  /*c860*/  ISETP.GT.U32.AND P1, PT, R5, R35, PT ;  /* 0x000000230500720c */ /* 0x000fe20003f24070 */
[--C-:B------:R-:W-:Y:S02]  /*c870*/  @!P4 IMAD.IADD R32, R32, 0x1, -R5.reuse ;  /* 0x000000012020c824 */ /* 0x100fe400078e0a05 */
[--C-:B------:R-:W-:Y:S01]  /*c880*/  @!P2 IMAD.IADD R31, R31, 0x1, -R5.reuse ;  /* 0x000000011f1fa824 */ /* 0x100fe200078e0a05 */
[C---:B------:R-:W-:Y:S01]  /*c890*/  ISETP.GT.U32.AND P2, PT, R5.reuse, R33, PT ;  /* 0x000000210500720c */ /* 0x040fe20003f44070 */
[--C-:B------:R-:W-:Y:S01]  /*c8a0*/  @!P6 IMAD.IADD R34, R34, 0x1, -R5.reuse ;  /* 0x000000012222e824 */ /* 0x100fe200078e0a05 */
[C---:B------:R-:W-:Y:S01]  /*c8b0*/  ISETP.GT.U32.AND P6, PT, R5.reuse, R36, PT ;  /* 0x000000240500720c */ /* 0x040fe20003fc4070 */
[--C-:B------:R-:W-:Y:S01]  /*c8c0*/  @!P3 IMAD.IADD R30, R30, 0x1, -R5.reuse ;  /* 0x000000011e1eb824 */ /* 0x100fe200078e0a05 */
[----:B------:R-:W-:Y:S01]  /*c8d0*/  ISETP.GT.U32.AND P3, PT, R5, R32, PT ;  /* 0x000000200500720c */ /* 0x000fe20003f64070 */
[----:B------:R-:W-:Y:S01]  /*c8e0*/  @!P0 IMAD.IADD R29, R29, 0x1, -R5 ;  /* 0x000000011d1d8824 */ /* 0x000fe200078e0a05 */
[----:B------:R-:W-:-:S02]  /*c8f0*/  ISETP.GT.U32.AND P4, PT, R5, R34, PT ;  /* 0x000000220500720c */ /* 0x000fc40003f84070 */
        /* <DEDUP_REMOVED lines=12> */
[C---:B------:R-:W-:Y:S01]  /*c9c0*/  ISETP.GT.U32.AND P0, PT, R5.reuse, R25, PT ;  /* 0x000000190500720c */ /* 0x040fe20003f04070 */
[----:B------:R-:W-:Y:S01]  /*c9d0*/  @!P1 IMAD.IADD R30, R30, 0x1, -R5 ;  /* 0x000000011e1e9824 */ /* 0x000fe200078e0a05 */
[----:B------:R-:W-:-:S03]  /*c9e0*/  ISETP.GT.U32.AND P1, PT, R5, R24, PT ;  /* 0x000000180500720c */ /* 0x000fc60003f24070 */
        /* <DEDUP_REMOVED lines=8> */
[--C-:B------:R-:W-:Y:S01]  /*ca70*/  @!P0 IMAD.IADD R25, R25, 0x1, -R5.reuse ;  /* 0x0000000119198824 */ /* 0x100fe200078e0a05 */
[C---:B------:R-:W-:Y:S01]  /*ca80*/  ISETP.GT.U32.AND P0, PT, R5.reuse, R20, PT ;  /* 0x000000140500720c */ /* 0x040fe20003f04070 */
[----:B------:R-:W-:Y:S01]  /*ca90*/  @!P1 IMAD.IADD R24, R24, 0x1, -R5 ;  /* 0x0000000118189824 */ /* 0x000fe200078e0a05 */
[----:B------:R-:W-:-:S02]  /*caa0*/  ISETP.GT.U32.AND P1, PT, R5, R19, PT ;  /* 0x000000130500720c */ /* 0x000fc40003f24070 */
[----:B------:R-:W-:Y:S01]  /*cab0*/  LOP3.LUT R2, R6, 0x9a, RZ, 0xfc, !PT ;  /* 0x0000009a06027812 */ /* 0x000fe200078efcff */
[----:B------:R-:W-:-:S03]  /*cac0*/  IMAD.MOV.U32 R11, RZ, RZ, R16 ;  /* 0x000000ffff0b7224 */ /* 0x000fc600078e0010 */
[----:B------:R-:W-:Y:S01]  /*cad0*/  IABS R16, R2 ;  /* 0x0000000200107213 */ /* 0x000fe20000000000 */
[--C-:B------:R-:W-:Y:S01]  /*cae0*/  @!P6 IMAD.IADD R22, R22, 0x1, -R5.reuse ;  /* 0x000000011616e824 */ /* 0x100fe200078e0a05 */
[----:B------:R-:W-:Y:S01]  /*caf0*/  ISETP.GT.U32.AND P6, PT, R5, R26, PT ;  /* 0x0000001a0500720c */ /* 0x000fe20003fc4070 */
[--C-:B------:R-:W-:Y:S01]  /*cb00*/  @!P2 IMAD.IADD R21, R21, 0x1, -R5.reuse ;  /* 0x000000011515a824 */ /* 0x100fe200078e0a05 */
[----:B------:R-:W-:Y:S01]  /*cb10*/  ISETP.GT.U32.AND P2, PT, R5, R25, PT ;  /* 0x000000190500720c */ /* 0x000fe20003f44070 */
[----:B------:R-:W-:Y:S01]  /*cb20*/  @!P3 IMAD.IADD R27, R27, 0x1, -R5 ;  /* 0x000000011b1bb824 */ /* 0x000fe200078e0a05 */
[----:B------:R-:W-:Y:S01]  /*cb30*/  ISETP.GT.U32.AND P3, PT, R5, R24, PT ;  /* 0x000000180500720c */ /* 0x000fe20003f64070 */
[----:B------:R-:W-:Y:S02]  /*cb40*/  IMAD.MOV.U32 R2, RZ, RZ, R11 ;  /* 0x000000ffff027224 */ /* 0x000fe400078e000b */
[----:B------:R-:W-:Y:S01]  /*cb50*/  IMAD.MOV.U32 R69, RZ, RZ, R12 ;  /* 0x000000ffff457224 */ /* 0x000fe200078e000c */
[----:B------:R-:W-:Y:S01]  /*cb60*/  LOP3.LUT R12, R6, 0xa0, RZ, 0xfc, !PT ;  /* 0x000000a0060c7812 */ /* 0x000fe200078efcff */
[----:B------:R-:W-:-:S04]  /*cb70*/  IMAD.HI.U32 R11, R7, R16, RZ ;  /* 0x00000010070b7227 */ /* 0x000fc800078e00ff */
[--C-:B------:R-:W-:Y:S01]  /*cb80*/  @!P4 IMAD.IADD R28, R28, 0x1, -R5.reuse ;  /* 0x000000011c1cc824 */ /* 0x100fe200078e0a05 */
[----:B------:R-:W-:Y:S01]  /*cb90*/  ISETP.GT.U32.AND P4, PT, R5, R22, PT ;  /* 0x000000160500720c */ /* 0x000fe20003f84070 */
[--C-:B------:R-:W-:Y:S01]  /*cba0*/  @!P0 IMAD.IADD R20, R20, 0x1, -R5.reuse ;  /* 0x0000000114148824 */ /* 0x100fe200078e0a05 */
[----:B------:R-:W-:Y:S01]  /*cbb0*/  IABS R12, R12 ;  /* 0x0000000c000c7213 */ /* 0x000fe20000000000 */
[----:B------:R-:W-:Y:S01]  /*cbc0*/  @!P1 IMAD.IADD R19, R19, 0x1, -R5 ;  /* 0x0000000113139824 */ /* 0x000fe200078e0a05 */
[C---:B------:R-:W-:Y:S01]  /*cbd0*/  ISETP.GT.U32.AND P0, PT, R5.reuse, R21, PT ;  /* 0x000000150500720c */ /* 0x040fe20003f04070 */
[----:B------:R-:W-:Y:S01]  /*cbe0*/  IMAD.MOV R9, RZ, RZ, -R11 ;  /* 0x000000ffff097224 */ /* 0x000fe200078e0a0b */
[----:B------:R-:W-:Y:S02]  /*cbf0*/  LOP3.LUT R11, R6, 0xa2, RZ, 0xfc, !PT ;  /* 0x000000a2060b7812 */ /* 0x000fe400078efcff */
[C---:B------:R-:W-:Y:S01]  /*cc00*/  ISETP.GT.U32.AND P1, PT, R5.reuse, R19, PT ;  /* 0x000000130500720c */ /* 0x040fe20003f24070 */
[----:B------:R-:W-:-:S02]  /*cc10*/  IMAD R16, R5, R9, R16 ;  /* 0x0000000905107224 */ /* 0x000fc400078e0210 */
[----:B------:R-:W-:Y:S01]  /*cc20*/  IMAD.HI.U32 R9, R7, R12, RZ ;  /* 0x0000000c07097227 */ /* 0x000fe200078e00ff */
[----:B------:R-:W-:-:S03]  /*cc30*/  IABS R11, R11 ;  /* 0x0000000b000b7213 */ /* 0x000fc60000000000 */
[--C-:B------:R-:W-:Y:S01]  /*cc40*/  @!P6 IMAD.IADD R26, R26, 0x1, -R5.reuse ;  /* 0x000000011a1ae824 */ /* 0x100fe200078e0a05 */
[----:B------:R-:W-:Y:S01]  /*cc50*/  ISETP.GT.U32.AND P6, PT, R5, R20, PT ;  /* 0x000000140500720c */ /* 0x000fe20003fc4070 */
[--C-:B------:R-:W-:Y:S01]  /*cc60*/  @!P2 IMAD.IADD R25, R25, 0x1, -R5.reuse ;  /* 0x000000011919a824 */ /* 0x100fe200078e0a05 */
[C---:B------:R-:W-:Y:S01]  /*cc70*/  ISETP.GT.U32.AND P2, PT, R5.reuse, R18, PT ;  /* 0x000000120500720c */ /* 0x040fe20003f44070 */
[----:B------:R-:W-:Y:S01]  /*cc80*/  @!P3 IMAD.IADD R24, R24, 0x1, -R5 ;  /* 0x000000011818b824 */ /* 0x000fe200078e0a05 */
[C---:B------:R-:W-:Y:S01]  /*cc90*/  ISETP.GT.U32.AND P3, PT, R5.reuse, R17, PT ;  /* 0x000000110500720c */ /* 0x040fe20003f64070 */
[----:B------:R-:W-:Y:S02]  /*cca0*/  IMAD.MOV R9, RZ, RZ, -R9 ;  /* 0x000000ffff097224 */ /* 0x000fe400078e0a09 */
[----:B------:R-:W-:Y:S01]  /*ccb0*/  @!P4 IMAD.IADD R22, R22, 0x1, -R5 ;  /* 0x000000011616c824 */ /* 0x000fe200078e0a05 */
[C---:B------:R-:W-:Y:S01]  /*ccc0*/  ISETP.GT.U32.AND P4, PT, R5.reuse, R16, PT ;  /* 0x000000100500720c */ /* 0x040fe20003f84070 */
[----:B------:R-:W-:-:S02]  /*ccd0*/  IMAD R12, R5, R9, R12 ;  /* 0x00000009050c7224 */ /* 0x000fc400078e020c */
[----:B------:R-:W-:Y:S01]  /*cce0*/  @!P0 IMAD.IADD R21, R21, 0x1, -R5 ;  /* 0x0000000115158824 */ /* 0x000fe200078e0a05 */
[----:B------:R-:W-:Y:S01]  /*ccf0*/  ISETP.GT.U32.AND P0, PT, R5, R15, PT ;  /* 0x0000000f0500720c */ /* 0x000fe20003f04070 */
[----:B------:R-:W-:-:S04]  /*cd00*/  IMAD.HI.U32 R9, R7, R11, RZ ;  /* 0x0000000b07097227 */ /* 0x000fc800078e00ff */
[----:B------:R-:W-:Y:S01]  /*cd10*/  @!P1 IMAD.IADD R19, R19, 0x1, -R5 ;  /* 0x0000000113139824 */ /* 0x000fe200078e0a05 */
[C---:B------:R-:W-:Y:S01]  /*cd20*/  ISETP.GT.U32.AND P1, PT, R5.reuse, R12, PT ;  /* 0x0000000c0500720c */ /* 0x040fe20003f24070 */
[----:B------:R-:W-:Y:S02]  /*cd30*/  IMAD.MOV R9, RZ, RZ, -R9 ;  /* 0x000000ffff097224 */ /* 0x000fe400078e0a09 */
[----:B------:R-:W-:Y:S01]  /*cd40*/  @!P6 IMAD.IADD R20, R20, 0x1, -R5 ;  /* 0x000000011414e824 */ /* 0x000fe200078e0a05 */
[C---:B------:R-:W-:Y:S01]  /*cd50*/  ISETP.GT.U32.AND P6, PT, R5.reuse, R14, PT ;  /* 0x0000000e0500720c */ /* 0x040fe20003fc4070 */
[----:B------:R-:W-:Y:S02]  /*cd60*/  IMAD R11, R5, R9, R11 ;  /* 0x00000009050b7224 */ /* 0x000fe400078e020b */
        /* <DEDUP_REMOVED lines=9> */
[----:B------:R-:W-:Y:S01]  /*ce00*/  ISETP.GT.U32.AND P1, PT, R5, R15, PT ;  /* 0x0000000f0500720c */ /* 0x000fe20003f24070 */
[----:B------:R-:W-:-:S04]  /*ce10*/  @!P6 IMAD.IADD R14, R14, 0x1, -R5 ;  /* 0x000000010e0ee824 */ /* 0x000fc800078e0a05 */
[--C-:B------:R-:W-:Y:S02]  /*ce20*/  @!P3 IMAD.IADD R70, R70, 0x1, -R5.reuse ;  /* 0x000000014646b824 */ /* 0x100fe400078e0a05 */
[--C-:B------:R-:W-:Y:S01]  /*ce30*/  @!P2 IMAD.IADD R11, R11, 0x1, -R5.reuse ;  /* 0x000000010b0ba824 */ /* 0x100fe200078e0a05 */
[C---:B------:R-:W-:Y:S01]  /*ce40*/  ISETP.GT.U32.AND P2, PT, R5.reuse, R14, PT ;  /* 0x0000000e0500720c */ /* 0x040fe20003f44070 */
[--C-:B------:R-:W-:Y:S01]  /*ce50*/  @!P4 IMAD.IADD R18, R18, 0x1, -R5.reuse ;  /* 0x000000011212c824 */ /* 0x100fe200078e0a05 */
[----:B------:R-:W-:Y:S01]  /*ce60*/  ISETP.GT.U32.AND P4, PT, R5, R70, PT ;  /* 0x000000460500720c */ /* 0x000fe20003f84070 */
[--C-:B------:R-:W-:Y:S01]  /*ce70*/  @!P0 IMAD.IADD R17, R17, 0x1, -R5.reuse ;  /* 0x0000000111118824 */ /* 0x100fe200078e0a05 */
[----:B------:R-:W-:Y:S01]  /*ce80*/  ISETP.GT.U32.AND P3, PT, R5, R12, PT ;  /* 0x0000000c0500720c */ /* 0x000fe20003f64070 */
[----:B------:R-:W-:Y:S01]  /*ce90*/  @!P1 IMAD.IADD R15, R15, 0x1, -R5 ;  /* 0x000000010f0f9824 */ /* 0x000fe200078e0a05 */
[----:B------:R-:W-:Y:S02]  /*cea0*/  ISETP.GT.U32.AND P0, PT, R5, R11, PT ;  /* 0x0000000b0500720c */ /* 0x000fe40003f04070 */
[----:B------:R-:W-:Y:S01]  /*ceb0*/  ISETP.GE.AND P1, PT, R6, RZ, PT ;  /* 0x000000ff0600720c */ /* 0x000fe20003f26270 */
[----:B------:R-:W-:-:S02]  /*cec0*/  IMAD.MOV.U32 R10, RZ, RZ, R4 ;  /* 0x000000ffff0a7224 */ /* 0x000fc400078e0004 */
[----:B------:R-:W-:Y:S02]  /*ced0*/  IMAD.MOV.U32 R4, RZ, RZ, R3 ;  /* 0x000000ffff047224 */ /* 0x000fe400078e0003 */
[--C-:B------:R-:W-:Y:S01]  /*cee0*/  @!P2 IMAD.IADD R14, R14, 0x1, -R5.reuse ;  /* 0x000000010e0ea824 */ /* 0x100fe200078e0a05 */
[----:B------:R-:W4:Y:S01]  /*cef0*/  LDL.LU R3, [R1+0xac] ;  /* 0x0000ac0001037983 */ /* 0x000f220000300800 */
[----:B------:R-:W-:Y:S01]  /*cf00*/  @!P4 IMAD.IADD R70, R70, 0x1, -R5 ;  /* 0x000000014646c824 */ /* 0x000fe200078e0a05 */
[----:B------:R-:W-:Y:S01]  /*cf10*/  ISETP.GE.AND P2, PT, R2, RZ, PT ;  /* 0x000000ff0200720c */ /* 0x000fe20003f46270 */
[----:B------:R-:W-:Y:S01]  /*cf20*/  IMAD.MOV.U32 R62, RZ, RZ, R63 ;  /* 0x000000ffff3e7224 */ /* 0x000fe200078e003f */
[----:B------:R-:W4:Y:S01]  /*cf30*/  LDL.LU R2, [R1+0xb0] ;  /* 0x0000b00001027983 */ /* 0x000f220000300800 */
[--C-:B------:R-:W-:Y:S01]  /*cf40*/  @!P3 IMAD.IADD R12, R12, 0x1, -R5.reuse ;  /* 0x000000010c0cb824 */ /* 0x100fe200078e0a05 */
[----:B--2---:R-:W-:Y:S01]  /*cf50*/  ISETP.GE.AND P3, PT, R72, RZ, PT ;  /* 0x000000ff4800720c */ /* 0x004fe20003f66270 */
[----:B------:R-:W-:Y:S01]  /*cf60*/  @!P0 IMAD.IADD R11, R11, 0x1, -R5 ;  /* 0x000000010b0b8824 */ /* 0x000fe200078e0a05 */
[----:B------:R-:W2:Y:S01]  /*cf70*/  LDL.LU R63, [R1+0xb4] ;  /* 0x0000b400013f7983 */ /* 0x000ea20000300800 */
[----:B---3--:R-:W-:Y:S01]  /*cf80*/  ISETP.GE.AND P0, PT, R73, RZ, PT ;  /* 0x000000ff4900720c */ /* 0x008fe20003f06270 */
[----:B------:R-:W-:-:S02]  /*cf90*/  @!P1 IMAD.MOV R0, RZ, RZ, -R0 ;  /* 0x000000ffff009224 */ /* 0x000fc400078e0a00 */
[----:B------:R-:W3:Y:S01]  /*cfa0*/  LDL.LU R72, [R1+0xb8] ;  /* 0x0000b80001487983 */ /* 0x000ee20000300800 */
[----:B------:R-:W-:-:S03]  /*cfb0*/  ISETP.GE.AND P1, PT, R69, RZ, PT ;  /* 0x000000ff4500720c */ /* 0x000fc60003f26270 */
[----:B------:R0:W-:Y:S04]  /*cfc0*/  STL [R1+0xd6c], R70 ;  /* 0x000d6c4601007387 */ /* 0x0001e80000100800 */
[----:B------:R-:W3:Y:S04]  /*cfd0*/  LDL.LU R73, [R1+0xbc] ;  /* 0x0000bc0001497983 */ /* 0x000ee80000300800 */
[----:B------:R-:W3:Y:S04]  /*cfe0*/  LDL.LU R69, [R1+0xc0] ;  /* 0x0000c00001457983 */ /* 0x000ee80000300800 */
[----:B0-----:R-:W3:Y:S01]  /*cff0*/  LDL.LU R70, [R1+0x8] ;  /* 0x0000080001467983 */ /* 0x001ee20000300800 */
[----:B------:R-:W-:Y:S01]  /*d000*/  ISETP.GE.AND P4, PT, R68, RZ, PT ;  /* 0x000000ff4400720c */ /* 0x000fe20003f86270 */
[----:B------:R-:W-:-:S02]  /*d010*/  IMAD.MOV.U32 R68, RZ, RZ, R23 ;  /* 0x000000ffff447224 */ /* 0x000fc400078e0017 */
[----:B------:R-:W-:Y:S02]  /*d020*/  @!P0 IMAD.MOV R10, RZ, RZ, -R10 ;  /* 0x000000ffff0a8224 */ /* 0x000fe400078e0a0a */
[----:B------:R-:W-:Y:S01]  /*d030*/  @!P2 IMAD.MOV R68, RZ, RZ, -R68 ;  /* 0x000000ffff44a224 */ /* 0x000fe200078e0a44 */
[----:B------:R-:W-:Y:S02]  /*d040*/  ISETP.GE.AND P2, PT, R4, RZ, PT ;  /* 0x000000ff0400720c */ /* 0x000fe40003f46270 */
[----:B------:R-:W3:Y:S01]  /*d050*/  LDL.LU R4, [R1+0xc4] ;  /* 0x0000c40001047983 */ /* 0x000ee20000300800 */
[----:B------:R-:W-:Y:S02]  /*d060*/  IMAD.MOV.U32 R23, RZ, RZ, R62 ;  /* 0x000000ffff177224 */ /* 0x000fe400078e003e */
[----:B------:R-:W-:Y:S02]  /*d070*/  @!P1 IMAD.MOV R93, RZ, RZ, -R93 ;  /* 0x000000ffff5d9224 */ /* 0x000fe400078e0a5d */
[----:B------:R-:W-:-:S06]  /*d080*/  @!P4 IMAD.MOV R23, RZ, RZ, -R23 ;  /* 0x000000ffff17c224 */ /* 0x000fcc00078e0a17 */
[----:B------:R-:W-:Y:S01]  /*d090*/  @!P2 IMAD.MOV R92, RZ, RZ, -R92 ;  /* 0x000000ffff5ca224 */ /* 0x000fe200078e0a5c */
[----:B----4-:R-:W-:Y:S02]  /*d0a0*/  ISETP.GE.AND P0, PT, R3, RZ, PT ;  /* 0x000000ff0300720c */ /* 0x010fe40003f06270 */
[----:B------:R-:W-:Y:S02]  /*d0b0*/  ISETP.GE.AND P4, PT, R2, RZ, PT ;  /* 0x000000ff0200720c */ /* 0x000fe40003f86270 */
[----:B--2---:R-:W-:Y:S02]  /*d0c0*/  ISETP.GE.AND P1, PT, R63, RZ, PT ;  /* 0x000000ff3f00720c */ /* 0x004fe40003f26270 */
[----:B---3--:R-:W-:Y:S01]  /*d0d0*/  ISETP.GE.AND P2, PT, R72, RZ, PT ;  /* 0x000000ff4800720c */ /* 0x008fe20003f46270 */
[----:B------:R-:W-:Y:S01]  /*d0e0*/  @!P3 IMAD.MOV R70, RZ, RZ, -R70 ;  /* 0x000000ffff46b224 */ /* 0x000fe200078e0a46 */
[----:B------:R-:W-:Y:S02]  /*d0f0*/  ISETP.GE.AND P3, PT, R66, RZ, PT ;  /* 0x000000ff4200720c */ /* 0x000fe40003f66270 */
[----:B------:R-:W2:Y:S04]  /*d100*/  LDL.LU R66, [R1+0xc8] ;  /* 0x0000c80001427983 */ /* 0x000ea80000300800 */
[----:B------:R-:W3:Y:S04]  /*d110*/  LDL.LU R3, [R1+0xcc] ;  /* 0x0000cc0001037983 */ /* 0x000ee80000300800 */
[----:B------:R-:W4:Y:S03]  /*d120*/  LDL.LU R2, [R1+0xd0] ;  /* 0x0000d00001027983 */ /* 0x000f260000300800 */
[----:B------:R-:W-:Y:S01]  /*d130*/  @!P3 IMAD.MOV R91, RZ, RZ, -R91 ;  /* 0x000000ffff5bb224 */ /* 0x000fe200078e0a5b */
[----:B------:R-:W4:Y:S01]  /*d140*/  LDL.LU R63, [R1+0xd4] ;  /* 0x0000d400013f7983 */ /* 0x000f220000300800 */
[----:B------:R-:W-:-:S03]  /*d150*/  ISETP.GE.AND P3, PT, R73, RZ, PT ;  /* 0x000000ff4900720c */ /* 0x000fc60003f66270 */
[----:B------:R-:W4:Y:S04]  /*d160*/  LDL.LU R72, [R1+0xd8] ;  /* 0x0000d80001487983 */ /* 0x000f280000300800 */
[----:B------:R-:W4:Y:S01]  /*d170*/  LDL.LU R73, [R1+0x170] ;  /* 0x0001700001497983 */ /* 0x000f220000300800 */
[----:B------:R-:W-:Y:S01]  /*d180*/  @!P0 IMAD.MOV R90, RZ, RZ, -R90 ;  /* 0x000000ffff5a8224 */ /* 0x000fe200078e0a5a */
[----:B------:R-:W-:Y:S01]  /*d190*/  ISETP.GE.AND P0, PT, R69, RZ, PT ;  /* 0x000000ff4500720c */ /* 0x000fe20003f06270 */
[----:B------:R-:W-:Y:S01]  /*d1a0*/  @!P4 IMAD.MOV R89, RZ, RZ, -R89 ;  /* 0x000000ffff59c224 */ /* 0x000fe200078e0a59 */
[----:B------:R-:W4:Y:S01]  /*d1b0*/  LDL.LU R69, [R1+0x174] ;  /* 0x0001740001457983 */ /* 0x000f220000300800 */
[----:B------:R-:W-:Y:S01]  /*d1c0*/  ISETP.GE.AND P4, PT, R4, RZ, PT ;  /* 0x000000ff0400720c */ /* 0x000fe20003f86270 */
[----:B------:R-:W-:-:S02]  /*d1d0*/  @!P1 IMAD.MOV R88, RZ, RZ, -R88 ;  /* 0x000000ffff589224 */ /* 0x000fc400078e0a58 */
[----:B------:R-:W4:Y:S01]  /*d1e0*/  LDL.LU R4, [R1+0x178] ;  /* 0x0001780001047983 */ /* 0x000f220000300800 */
[----:B------:R-:W-:Y:S02]  /*d1f0*/  @!P2 IMAD.MOV R87, RZ, RZ, -R87 ;  /* 0x000000ffff57a224 */ /* 0x000fe400078e0a57 */
[----:B------:R-:W-:-:S04]  /*d200*/  @!P3 IMAD.MOV R86, RZ, RZ, -R86 ;  /* 0x000000ffff56b224 */ /* 0x000fc800078e0a56 */
[----:B------:R-:W-:-:S03]  /*d210*/  @!P0 IMAD.MOV R85, RZ, RZ, -R85 ;  /* 0x000000ffff558224 */ /* 0x000fc600078e0a55 */
[----:B------:R-:W-:Y:S01]  /*d220*/  @!P4 IMAD.MOV R84, RZ, RZ, -R84 ;  /* 0x000000ffff54c224 */ /* 0x000fe200078e0a54 */
[----:B--2---:R-:W-:Y:S02]  /*d230*/  ISETP.GE.AND P1, PT, R66, RZ, PT ;  /* 0x000000ff4200720c */ /* 0x004fe40003f26270 */
[----:B------:R-:W2:Y:S01]  /*d240*/  LDL.LU R66, [R1+0x17c] ;  /* 0x00017c0001427983 */ /* 0x000ea20000300800 */
[----:B---3--:R-:W-:-:S03]  /*d250*/  ISETP.GE.AND P2, PT, R3, RZ, PT ;  /* 0x000000ff0300720c */ /* 0x008fc60003f46270 */
[----:B------:R-:W3:Y:S01]  /*d260*/  LDL.LU R3, [R1+0x180] ;  /* 0x0001800001037983 */ /* 0x000ee20000300800 */
[----:B----4-:R-:W-:-:S03]  /*d270*/  ISETP.GE.AND P3, PT, R2, RZ, PT ;  /* 0x000000ff0200720c */ /* 0x010fc60003f66270 */
[----:B------:R-:W4:Y:S01]  /*d280*/  LDL.LU R2, [R1+0x198] ;  /* 0x0001980001027983 */ /* 0x000f220000300800 */
[----:B------:R-:W-:Y:S02]  /*d290*/  ISETP.GE.AND P0, PT, R63, RZ, PT ;  /* 0x000000ff3f00720c */ /* 0x000fe40003f06270 */
[----:B------:R-:W-:Y:S01]  /*d2a0*/  @!P1 IMAD.MOV R83, RZ, RZ, -R83 ;  /* 0x000000ffff539224 */ /* 0x000fe200078e0a53 */
[----:B------:R-:W4:Y:S01]  /*d2b0*/  LDL.LU R63, [R1+0x1a0] ;  /* 0x0001a000013f7983 */ /* 0x000f220000300800 */
[----:B------:R-:W-:-:S03]  /*d2c0*/  ISETP.GE.AND P4, PT, R72, RZ, PT ;  /* 0x000000ff4800720c */ /* 0x000fc60003f86270 */
[----:B------:R-:W4:Y:S01]  /*d2d0*/  LDL.LU R62, [R1+0x1a8] ;  /* 0x0001a800013e7983 */ /* 0x000f220000300800 */
[----:B------:R-:W-:-:S03]  /*d2e0*/  ISETP.GE.AND P1, PT, R73, RZ, PT ;  /* 0x000000ff4900720c */ /* 0x000fc60003f26270 */
[----:B------:R-:W4:Y:S04]  /*d2f0*/  LDL.LU R73, [R1+0x1b0] ;  /* 0x0001b00001497983 */ /* 0x000f280000300800 */
[----:B------:R-:W4:Y:S01]  /*d300*/  LDL.LU R72, [R1+0x1b4] ;  /* 0x0001b40001487983 */ /* 0x000f220000300800 */
[----:B------:R-:W-:Y:S01]  /*d310*/  @!P2 IMAD.MOV R82, RZ, RZ, -R82 ;  /* 0x000000ffff52a224 */ /* 0x000fe200078e0a52 */
[----:B------:R-:W-:Y:S01]  /*d320*/  ISETP.GE.AND P2, PT, R69, RZ, PT ;  /* 0x000000ff4500720c */ /* 0x000fe20003f46270 */
[----:B------:R-:W-:Y:S01]  /*d330*/  @!P3 IMAD.MOV R81, RZ, RZ, -R81 ;  /* 0x000000ffff51b224 */ /* 0x000fe200078e0a51 */
[----:B------:R-:W-:Y:S01]  /*d340*/  ISETP.GE.AND P3, PT, R4, RZ, PT ;  /* 0x000000ff0400720c */ /* 0x000fe20003f66270 */
[----:B------:R-:W-:Y:S01]  /*d350*/  @!P0 IMAD.MOV R80, RZ, RZ, -R80 ;  /* 0x000000ffff508224 */ /* 0x000fe200078e0a50 */
[----:B------:R-:W4:Y:S01]  /*d360*/  LDL.LU R69, [R1+0x1cc] ;  /* 0x0001cc0001457983 */ /* 0x000f220000300800 */
[----:B------:R-:W-:-:S02]  /*d370*/  @!P4 IMAD.MOV R79, RZ, RZ, -R79 ;  /* 0x000000ffff4fc224 */ /* 0x000fc400078e0a4f */
[----:B------:R-:W-:Y:S01]  /*d380*/  @!P1 IMAD.MOV R78, RZ, RZ, -R78 ;  /* 0x000000ffff4e9224 */ /* 0x000fe200078e0a4e */
[----:B------:R-:W4:Y:S05]  /*d390*/  LDL.LU R4, [R1+0x1d0] ;  /* 0x0001d00001047983 */ /* 0x000f2a0000300800 */
[----:B------:R-:W-:Y:S02]  /*d3a0*/  @!P2 IMAD.MOV R77, RZ, RZ, -R77 ;  /* 0x000000ffff4da224 */ /* 0x000fe400078e0a4d */
        /* <DEDUP_REMOVED lines=9> */
[----:B------:R-:W3:Y:S01]  /*d440*/  LDL.LU R63, [R1+0x208] ;  /* 0x00020800013f7983 */ /* 0x000ee20000300800 */
[----:B------:R-:W-:Y:S01]  /*d450*/  ISETP.GE.AND P3, PT, R62, RZ, PT ;  /* 0x000000ff3e00720c */ /* 0x000fe20003f66270 */
[----:B------:R-:W-:Y:S02]  /*d460*/  @!P4 IMAD.MOV R74, RZ, RZ, -R74 ;  /* 0x000000ffff4ac224 */ /* 0x000fe400078e0a4a */
[----:B------:R-:W3:Y:S01]  /*d470*/  LDL.LU R62, [R1+0x20c] ;  /* 0x00020c00013e7983 */ /* 0x000ee20000300800 */
[----:B------:R-:W-:-:S03]  /*d480*/  ISETP.GE.AND P0, PT, R73, RZ, PT ;  /* 0x000000ff4900720c */ /* 0x000fc60003f06270 */
[----:B------:R-:W3:Y:S01]  /*d490*/  LDL.LU R73, [R1+0xea0] ;  /* 0x000ea00001497983 */ /* 0x000ee20000300800 */
[----:B------:R-:W-:-:S03]  /*d4a0*/  ISETP.GE.AND P4, PT, R72, RZ, PT ;  /* 0x000000ff4800720c */ /* 0x000fc60003f86270 */
[----:B------:R-:W4:Y:S02]  /*d4b0*/  LDL.LU R72, [R1+0xe9c] ;  /* 0x000e9c0001487983 */ /* 0x000f240000300800 */
[----:B------:R-:W-:Y:S01]  /*d4c0*/  @!P3 IMAD.MOV R71, RZ, RZ, -R71 ;  /* 0x000000ffff47b224 */ /* 0x000fe200078e0a47 */
[----:B--2---:R-:W-:Y:S01]  /*d4d0*/  ISETP.GE.AND P3, PT, R66, RZ, PT ;  /* 0x000000ff4200720c */ /* 0x004fe20003f66270 */
[----:B---3--:R-:W-:Y:S01]  /*d4e0*/  @!P1 IMAD.MOV R73, RZ, RZ, -R73 ;  /* 0x000000ffff499224 */ /* 0x008fe200078e0a49 */
[----:B------:R-:W-:Y:S02]  /*d4f0*/  ISETP.GE.AND P1, PT, R69, RZ, PT ;  /* 0x000000ff4500720c */ /* 0x000fe40003f26270 */
[----:B------:R-:W2:Y:S01]  /*d500*/  LDL.LU R69, [R1+0x214] ;  /* 0x0002140001457983 */ /* 0x000ea20000300800 */
[----:B----4-:R-:W-:Y:S01]  /*d510*/  @!P2 IMAD.MOV R72, RZ, RZ, -R72 ;  /* 0x000000ffff48a224 */ /* 0x010fe200078e0a48 */
[----:B------:R-:W-:Y:S02]  /*d520*/  ISETP.GE.AND P2, PT, R4, RZ, PT ;  /* 0x000000ff0400720c */ /* 0x000fe40003f46270 */
[----:B------:R-:W3:Y:S04]  /*d530*/  LDL.LU R4, [R1+0x218] ;  /* 0x0002180001047983 */ /* 0x000ee80000300800 */
[----:B------:R-:W4:Y:S01]  /*d540*/  LDL.LU R66, [R1+0xe98] ;  /* 0x000e980001427983 */ /* 0x000f220000300800 */
[----:B------:R-:W-:Y:S01]  /*d550*/  @!P0 IMAD.MOV R67, RZ, RZ, -R67 ;  /* 0x000000ffff438224 */ /* 0x000fe200078e0a43 */
[----:B------:R-:W-:Y:S01]  /*d560*/  ISETP.GE.AND P0, PT, R3, RZ, PT ;  /* 0x000000ff0300720c */ /* 0x000fe20003f06270 */
[----:B------:R-:W-:Y:S01]  /*d570*/  @!P1 IMAD.MOV R65, RZ, RZ, -R65 ;  /* 0x000000ffff419224 */ /* 0x000fe200078e0a41 */
[----:B------:R-:W2:Y:S01]  /*d580*/  LDL.LU R3, [R1+0x21c] ;  /* 0x00021c0001037983 */ /* 0x000ea20000300800 */
[----:B------:R-:W-:-:S02]  /*d590*/  ISETP.GE.AND P1, PT, R63, RZ, PT ;  /* 0x000000ff3f00720c */ /* 0x000fc40003f26270 */
[----:B------:R-:W-:Y:S01]  /*d5a0*/  @!P2 IMAD.MOV R64, RZ, RZ, -R64 ;  /* 0x000000ffff40a224 */ /* 0x000fe200078e0a40 */
[----:B------:R-:W-:Y:S01]  /*d5b0*/  ISETP.GE.AND P2, PT, R62, RZ, PT ;  /* 0x000000ff3e00720c */ /* 0x000fe20003f46270 */
[----:B----4-:R-:W-:Y:S01]  /*d5c0*/  @!P4 IMAD.MOV R66, RZ, RZ, -R66 ;  /* 0x000000ffff42c224 */ /* 0x010fe200078e0a42 */
[----:B------:R-:W-:Y:S02]  /*d5d0*/  ISETP.GE.AND P4, PT, R2, RZ, PT ;  /* 0x000000ff0200720c */ /* 0x000fe40003f86270 */
[----:B------:R-:W4:Y:S04]  /*d5e0*/  LDL.LU R2, [R1+0x220] ;  /* 0x0002200001027983 */ /* 0x000f280000300800 */
[----:B------:R-:W2:Y:S04]  /*d5f0*/  LDL.LU R63, [R1+0xe94] ;  /* 0x000e9400013f7983 */ /* 0x000ea80000300800 */
[----:B------:R0:W-:Y:S04]  /*d600*/  STL [R1+0xd74], R64 ;  /* 0x000d744001007387 */ /* 0x0001e80000100800 */
[----:B0-----:R-:W3:Y:S04]  /*d610*/  LDL.LU R64, [R1+0x210] ;  /* 0x0002100001407983 */ /* 0x001ee80000300800 */
[----:B------:R-:W4:Y:S01]  /*d620*/  LDL.LU R62, [R1+0xe90] ;  /* 0x000e9000013e7983 */ /* 0x000f220000300800 */
[----:B------:R-:W-:-:S02]  /*d630*/  @!P4 IMAD.MOV R61, RZ, RZ, -R61 ;  /* 0x000000ffff3dc224 */ /* 0x000fc400078e0a3d */
[----:B--2---:R-:W-:-:S05]  /*d640*/  @!P3 IMAD.MOV R63, RZ, RZ, -R63 ;  /* 0x000000ffff3fb224 */ /* 0x004fca00078e0a3f */
[----:B------:R0:W-:Y:S01]  /*d650*/  STL [R1+0xd78], R63 ;  /* 0x000d783f01007387 */ /* 0x0001e20000100800 */
[----:B---3--:R-:W-:-:S03]  /*d660*/  ISETP.GE.AND P3, PT, R64, RZ, PT ;  /* 0x000000ff4000720c */ /* 0x008fc60003f66270 */
[----:B0-----:R-:W2:Y:S01]  /*d670*/  LDL.LU R63, [R1+0x228] ;  /* 0x00022800013f7983 */ /* 0x001ea20000300800 */
[----:B----4-:R-:W-:-:S03]  /*d680*/  @!P0 IMAD.MOV R62, RZ, RZ, -R62 ;  /* 0x000000ffff3e8224 */ /* 0x010fc600078e0a3e */
[----:B------:R-:W3:Y:S01]  /*d690*/  LDL.LU R64, [R1+0x1f4] ;  /* 0x0001f40001407983 */ /* 0x000ee20000300800 */
[----:B------:R-:W-:-:S03]  /*d6a0*/  ISETP.GE.AND P0, PT, R69, RZ, PT ;  /* 0x000000ff4500720c */ /* 0x000fc60003f06270 */
[----:B------:R-:W4:Y:S04]  /*d6b0*/  LDL.LU R69, [R1+0x1f8] ;  /* 0x0001f80001457983 */ /* 0x000f280000300800 */
[----:B------:R0:W-:Y:S04]  /*d6c0*/  STL [R1+0xd80], R61 ;  /* 0x000d803d01007387 */ /* 0x0001e80000100800 */
[----:B0-----:R-:W4:Y:S01]  /*d6d0*/  LDL.LU R61, [R1+0x224] ;  /* 0x00022400013d7983 */ /* 0x001f220000300800 */
[----:B------:R-:W-:Y:S01]  /*d6e0*/  @!P1 IMAD.MOV R60, RZ, RZ, -R60 ;  /* 0x000000ffff3c9224 */ /* 0x000fe200078e0a3c */
[----:B------:R-:W-:-:S02]  /*d6f0*/  ISETP.GE.AND P4, PT, R4, RZ, PT ;  /* 0x000000ff0400720c */ /* 0x000fc40003f86270 */
[----:B------:R-:W4:Y:S01]  /*d700*/  LDL.LU R4, [R1+0xe8c] ;  /* 0x000e8c0001047983 */ /* 0x000f220000300800 */
[----:B------:R-:W-:-:S03]  /*d710*/  ISETP.GE.AND P1, PT, R3, RZ, PT ;  /* 0x000000ff0300720c */ /* 0x000fc60003f26270 */
[----:B------:R0:W-:Y:S01]  /*d720*/  STL [R1+0xd84], R60 ;  /* 0x000d843c01007387 */ /* 0x0001e20000100800 */
[----:B------:R-:W-:-:S03]  /*d730*/  @!P2 IMAD.MOV R59, RZ, RZ, -R59 ;  /* 0x000000ffff3ba224 */ /* 0x000fc600078e0a3b */
[----:B0-----:R-:W4:Y:S04]  /*d740*/  LDL.LU R60, [R1+0x1fc] ;  /* 0x0001fc00013c7983 */ /* 0x001f280000300800 */
[----:B------:R-:W4:Y:S01]  /*d750*/  LDL.LU R3, [R1+0x200] ;  /* 0x0002000001037983 */ /* 0x000f220000300800 */
[----:B------:R-:W-:Y:S01]  /*d760*/  ISETP.GE.AND P2, PT, R2, RZ, PT ;  /* 0x000000ff0200720c */ /* 0x000fe20003f46270 */
[----:B------:R-:W-:Y:S02]  /*d770*/  @!P0 IMAD.MOV R57, RZ, RZ, -R57 ;  /* 0x000000ffff398224 */ /* 0x000fe400078e0a39 */
[----:B------:R0:W-:Y:S01]  /*d780*/  STL [R1+0xd8c], R59 ;  /* 0x000d8c3b01007387 */ /* 0x0001e20000100800 */
[----:B------:R-:W-:-:S03]  /*d790*/  @!P3 IMAD.MOV R58, RZ, RZ, -R58 ;  /* 0x000000ffff3ab224 */ /* 0x000fc600078e0a3a */
[----:B------:R-:W4:Y:S01]  /*d7a0*/  LDL.LU R2, [R1+0x204] ;  /* 0x0002040001027983 */ /* 0x000f220000300800 */
[----:B------:R-:W-:Y:S01]  /*d7b0*/  @!P4 IMAD.MOV R56, RZ, RZ, -R56 ;  /* 0x000000ffff38c224 */ /* 0x000fe200078e0a38 */
[----:B--2---:R-:W-:Y:S02]  /*d7c0*/  ISETP.GE.AND P0, PT, R63, RZ, PT ;  /* 0x000000ff3f00720c */ /* 0x004fe40003f06270 */
[----:B---3--:R-:W-:Y:S02]  /*d7d0*/  ISETP.GE.AND P4, PT, R64, RZ, PT ;  /* 0x000000ff4000720c */ /* 0x008fe40003f86270 */
[----:B----4-:R-:W-:Y:S02]  /*d7e0*/  ISETP.GE.AND P3, PT, R61, RZ, PT ;  /* 0x000000ff3d00720c */ /* 0x010fe40003f66270 */
[----:B------:R-:W2:Y:S04]  /*d7f0*/  LDL.LU R61, [R1+0x1dc] ;  /* 0x0001dc00013d7983 */ /* 0x000ea80000300800 */
[----:B------:R-:W-:Y:S04]  /*d800*/  STL [R1+0xd90], R57 ;  /* 0x000d903901007387 */ /* 0x000fe80000100800 */
[----:B------:R-:W3:Y:S04]  /*d810*/  LDL.LU R63, [R1+0x1e4] ;  /* 0x0001e400013f7983 */ /* 0x000ee80000300800 */
[----:B------:R-:W-:Y:S04]  /*d820*/  STL [R1+0xd98], R56 ;  /* 0x000d983801007387 */ /* 0x000fe80000100800 */
[----:B------:R-:W4:Y:S01]  /*d830*/  LDL.LU R64, [R1+0x1e8] ;  /* 0x0001e80001407983 */ /* 0x000f220000300800 */
[----:B------:R-:W-:Y:S01]  /*d840*/  @!P1 IMAD.MOV R55, RZ, RZ, -R55 ;  /* 0x000000ffff379224 */ /* 0x000fe200078e0a37 */
[----:B------:R-:W-:Y:S01]  /*d850*/  ISETP.GE.AND P1, PT, R69, RZ, PT ;  /* 0x000000ff4500720c */ /* 0x000fe20003f26270 */
[----:B------:R-:W-:-:S03]  /*d860*/  @!P3 IMAD.MOV R53, RZ, RZ, -R53 ;  /* 0x000000ffff35b224 */ /* 0x000fc600078e0a35 */
[----:B------:R-:W-:Y:S01]  /*d870*/  STL [R1+0xd9c], R55 ;  /* 0x000d9c3701007387 */ /* 0x000fe20000100800 */
[----:B------:R-:W-:-:S03]  /*d880*/  @!P2 IMAD.MOV R54, RZ, RZ, -R54 ;  /* 0x000000ffff36a224 */ /* 0x000fc600078e0a36 */
[----:B------:R-:W4:Y:S01]  /*d890*/  LDL.LU R69, [R1+0x1ec] ;  /* 0x0001ec0001457983 */ /* 0x000f220000300800 */
[----:B------:R-:W-:Y:S02]  /*d8a0*/  ISETP.GE.AND P2, PT, R60, RZ, PT ;  /* 0x000000ff3c00720c */ /* 0x000fe40003f46270 */
[----:B------:R-:W-:Y:S01]  /*d8b0*/  ISETP.GE.AND P3, PT, R3, RZ, PT ;  /* 0x000000ff0300720c */ /* 0x000fe20003f66270 */
[----:B------:R-:W4:Y:S04]  /*d8c0*/  LDL.LU R60, [R1+0x1f0] ;  /* 0x0001f000013c7983 */ /* 0x000f280000300800 */
[----:B------:R-:W-:Y:S01]  /*d8d0*/  STL [R1+0xda4], R53 ;  /* 0x000da43501007387 */ /* 0x000fe20000100800 */
[----:B------:R-:W-:-:S03]  /*d8e0*/  @!P0 IMAD.MOV R52, RZ, RZ, -R52 ;  /* 0x000000ffff348224 */ /* 0x000fc600078e0a34 */
[----:B------:R-:W4:Y:S01]  /*d8f0*/  LDL.LU R3, [R1+0x1b8] ;  /* 0x0001b80001037983 */ /* 0x000f220000300800 */
[----:B------:R-:W-:Y:S01]  /*d900*/  @!P4 IMAD.MOV R51, RZ, RZ, -R51 ;  /* 0x000000ffff33c224 */ /* 0x000fe200078e0a33 */
[----:B------:R-:W-:Y:S02]  /*d910*/  ISETP.GE.AND P0, PT, R2, RZ, PT ;  /* 0x000000ff0200720c */ /* 0x000fe40003f06270 */
[----:B------:R-:W-:Y:S01]  /*d920*/  STL [R1+0xda8], R52 ;  /* 0x000da83401007387 */ /* 0x000fe20000100800 */
[----:B------:R-:W-:-:S03]  /*d930*/  @!P2 IMAD.MOV R49, RZ, RZ, -R49 ;  /* 0x000000ffff31a224 */ /* 0x000fc600078e0a31 */
[----:B------:R-:W4:Y:S01]  /*d940*/  LDL.LU R2, [R1+0x1bc] ;  /* 0x0001bc0001027983 */ /* 0x000f220000300800 */
[----:B------:R-:W-:-:S03]  /*d950*/  @!P1 IMAD.MOV R50, RZ, RZ, -R50 ;  /* 0x000000ffff329224 */ /* 0x000fc600078e0a32 */
[----:B------:R-:W-:Y:S01]  /*d960*/  STL [R1+0xdb0], R51 ;  /* 0x000db03301007387 */ /* 0x000fe20000100800 */
[----:B--2---:R-:W-:-:S03]  /*d970*/  ISETP.GE.AND P4, PT, R61, RZ, PT ;  /* 0x000000ff3d00720c */ /* 0x004fc60003f86270 */
[----:B------:R-:W2:Y:S01]  /*d980*/  LDL.LU R61, [R1+0x1c0] ;  /* 0x0001c000013d7983 */ /* 0x000ea20000300800 */
[----:B---3--:R-:W-:-:S03]  /*d990*/  ISETP.GE.AND P1, PT, R63, RZ, PT ;  /* 0x000000ff3f00720c */ /* 0x008fc60003f26270 */
[----:B------:R-:W3:Y:S04]  /*d9a0*/  LDL.LU R63, [R1+0x1c4] ;  /* 0x0001c400013f7983 */ /* 0x000ee80000300800 */
[----:B------:R-:W-:Y:S01]  /*d9b0*/  STL [R1+0xdb4], R49 ;  /* 0x000db43101007387 */ /* 0x000fe20000100800 */
[----:B----4-:R-:W-:-:S03]  /*d9c0*/  ISETP.GE.AND P2, PT, R64, RZ, PT ;  /* 0x000000ff4000720c */ /* 0x010fc60003f46270 */
[----:B------:R-:W4:Y:S01]  /*d9d0*/  LDL.LU R64, [R1+0x1c8] ;  /* 0x0001c80001407983 */ /* 0x000f220000300800 */
[----:B------:R-:W-:Y:S02]  /*d9e0*/  @!P3 IMAD.MOV R48, RZ, RZ, -R48 ;  /* 0x000000ffff30b224 */ /* 0x000fe400078e0a30 */
[----:B------:R-:W-:-:S03]  /*d9f0*/  @!P0 IMAD.MOV R47, RZ, RZ, -R47 ;  /* 0x000000ffff2f8224 */ /* 0x000fc600078e0a2f */
[----:B------:R-:W-:Y:S01]  /*da00*/  STL [R1+0xdbc], R48 ;  /* 0x000dbc3001007387 */ /* 0x000fe20000100800 */
[----:B------:R-:W-:-:S03]  /*da10*/  ISETP.GE.AND P3, PT, R69, RZ, PT ;  /* 0x000000ff4500720c */ /* 0x000fc60003f66270 */
[----:B------:R-:W4:Y:S01]  /*da20*/  LDL.LU R69, [R1+0x190] ;  /* 0x0001900001457983 */ /* 0x000f220000300800 */
[----:B------:R-:W-:Y:S01]  /*da30*/  @!P4 IMAD.MOV R46, RZ, RZ, -R46 ;  /* 0x000000ffff2ec224 */ /* 0x000fe200078e0a2e */
[----:B------:R-:W-:Y:S02]  /*da40*/  ISETP.GE.AND P0, PT, R60, RZ, PT ;  /* 0x000000ff3c00720c */ /* 0x000fe40003f06270 */
[----:B------:R-:W-:Y:S01]  /*da50*/  STL [R1+0xdc0], R47 ;  /* 0x000dc02f01007387 */ /* 0x000fe20000100800 */
[----:B------:R-:W-:-:S03]  /*da60*/  @!P1 IMAD.MOV R45, RZ, RZ, -R45 ;  /* 0x000000ffff2d9224 */ /* 0x000fc600078e0a2d */
[----:B------:R-:W4:Y:S01]  /*da70*/  LDL.LU R60, [R1+0x194] ;  /* 0x00019400013c7983 */ /* 0x000f220000300800 */
[----:B------:R-:W-:-:S03]  /*da80*/  ISETP.GE.AND P4, PT, R3, RZ, PT ;  /* 0x000000ff0300720c */ /* 0x000fc60003f86270 */
[----:B------:R-:W4:Y:S01]  /*da90*/  LDL.LU R3, [R1+0x19c] ;  /* 0x00019c0001037983 */ /* 0x000f220000300800 */
[----:B------:R-:W-:-:S03]  /*daa0*/  @!P2 IMAD.MOV R44, RZ, RZ, -R44 ;  /* 0x000000ffff2ca224 */ /* 0x000fc600078e0a2c */
[----:B------:R-:W-:Y:S01]  /*dab0*/  STL [R1+0xdc8], R45 ;  /* 0x000dc82d01007387 */ /* 0x000fe20000100800 */
[----:B------:R-:W-:Y:S01]  /*dac0*/  ISETP.GE.AND P1, PT, R2, RZ, PT ;  /* 0x000000ff0200720c */ /* 0x000fe20003f26270 */
[----:B------:R-:W-:Y:S02]  /*dad0*/  @!P3 IMAD.MOV R43, RZ, RZ, -R43 ;  /* 0x000000ffff2bb224 */ /* 0x000fe400078e0a2b */
[----:B------:R-:W4:Y:S02]  /*dae0*/  LDL.LU R2, [R1+0x1a4] ;  /* 0x0001a40001027983 */ /* 0x000f240000300800 */
[----:B------:R-:W-:Y:S02]  /*daf0*/  @!P4 IMAD.MOV R41, RZ, RZ, -R41 ;  /* 0x000000ffff29c224 */ /* 0x000fe400078e0a29 */
[----:B------:R-:W-:Y:S01]  /*db00*/  STL [R1+0xdcc], R44 ;  /* 0x000dcc2c01007387 */ /* 0x000fe20000100800 */
[----:B------:R-:W-:Y:S01]  /*db10*/  @!P0 IMAD.MOV R42, RZ, RZ, -R42 ;  /* 0x000000ffff2a8224 */ /* 0x000fe200078e0a2a */
[----:B--2---:R-:W-:-:S02]  /*db20*/  ISETP.GE.AND P2, PT, R61, RZ, PT ;  /* 0x000000ff3d00720c */ /* 0x004fc40003f46270 */
[----:B------:R-:W2:Y:S04]  /*db30*/  LDL.LU R61, [R1+0x1ac] ;  /* 0x0001ac00013d7983 */ /* 0x000ea80000300800 */
[----:B------:R-:W-:Y:S01]  /*db40*/  STL [R1+0xdd4], R43 ;  /* 0x000dd42b01007387 */ /* 0x000fe20000100800 */
[----:B---3--:R-:W-:-:S03]  /*db50*/  ISETP.GE.AND P3, PT, R63, RZ, PT ;  /* 0x000000ff3f00720c */ /* 0x008fc60003f66270 */
[----:B------:R-:W3:Y:S04]  /*db60*/  LDL.LU R63, [R1+0x184] ;  /* 0x00018400013f7983 */ /* 0x000ee80000300800 */
[----:B------:R-:W-:Y:S01]  /*db70*/  STL [R1+0xdd8], R41 ;  /* 0x000dd82901007387 */ /* 0x000fe20000100800 */
[----:B----4-:R-:W-:-:S03]  /*db80*/  ISETP.GE.AND P0, PT, R64, RZ, PT ;  /* 0x000000ff4000720c */ /* 0x010fc60003f06270 */
[----:B------:R-:W4:Y:S01]  /*db90*/  LDL.LU R64, [R1+0x18c] ;  /* 0x00018c0001407983 */ /* 0x000f220000300800 */
[----:B------:R-:W-:-:S03]  /*dba0*/  @!P1 IMAD.MOV R40, RZ, RZ, -R40 ;  /* 0x000000ffff289224 */ /* 0x000fc600078e0a28 */
[----:B0-----:R-:W4:Y:S01]  /*dbb0*/  LDL.LU R59, [R1+0x188] ;  /* 0x00018800013b7983 */ /* 0x001f220000300800 */
[----:B------:R-:W-:Y:S01]  /*dbc0*/  ISETP.GE.AND P4, PT, R69, RZ, PT ;  /* 0x000000ff4500720c */ /* 0x000fe20003f86270 */
[----:B------:R-:W-:-:S04]  /*dbd0*/  IMAD.MOV.U32 R69, RZ, RZ, R39 ;  /* 0x000000ffff457224 */ /* 0x000fc800078e0027 */
[----:B------:R-:W-:Y:S01]  /*dbe0*/  @!P2 IMAD.MOV R69, RZ, RZ, -R69 ;  /* 0x000000ffff45a224 */ /* 0x000fe200078e0a45 */
[----:B------:R-:W-:Y:S01]  /*dbf0*/  ISETP.GE.AND P1, PT, R60, RZ, PT ;  /* 0x000000ff3c00720c */ /* 0x000fe20003f26270 */
[----:B------:R0:W-:Y:S01]  /*dc00*/  STL [R1], R40 ;  /* 0x0000002801007387 */ /* 0x0001e20000100800 */
[----:B------:R-:W-:-:S03]  /*dc10*/  ISETP.GE.AND P2, PT, R3, RZ, PT ;  /* 0x000000ff0300720c */ /* 0x000fc60003f46270 */
[----:B------:R-:W-:Y:S01]  /*dc20*/  STL [R1+0xde0], R69 ;  /* 0x000de04501007387 */ /* 0x000fe20000100800 */
[----:B------:R-:W-:-:S03]  /*dc30*/  @!P3 IMAD.MOV R38, RZ, RZ, -R38 ;  /* 0x000000ffff26b224 */ /* 0x000fc600078e0a26 */
[----:B------:R-:W4:Y:S01]  /*dc40*/  LDL.LU R3, [R1+0xdc] ;  /* 0x0000dc0001037983 */ /* 0x000f220000300800 */
[----:B0-----:R-:W-:Y:S01]  /*dc50*/  IMAD.MOV.U32 R40, RZ, RZ, R36 ;  /* 0x000000ffff287224 */ /* 0x001fe200078e0024 */
[----:B------:R-:W-:Y:S01]  /*dc60*/  ISETP.GE.AND P3, PT, R2, RZ, PT ;  /* 0x000000ff0200720c */ /* 0x000fe20003f66270 */
[----:B------:R-:W-:Y:S01]  /*dc70*/  @!P0 IMAD.MOV R37, RZ, RZ, -R37 ;  /* 0x000000ffff258224 */ /* 0x000fe200078e0a25 */
[----:B------:R-:W4:Y:S01]  /*dc80*/  LDL.LU R2, [R1+0xe0] ;  /* 0x0000e00001027983 */ /* 0x000f220000300800 */
[----:B------:R-:W-:Y:S02]  /*dc90*/  @!P4 IMAD.MOV R40, RZ, RZ, -R40 ;  /* 0x000000ffff28c224 */ /* 0x000fe400078e0a28 */
[----:B------:R-:W-:Y:S01]  /*dca0*/  @!P1 IMAD.MOV R35, RZ, RZ, -R35 ;  /* 0x000000ffff239224 */ /* 0x000fe200078e0a23 */
[----:B------:R-:W4:Y:S01]  /*dcb0*/  LDL.LU R60, [R1+0xe4] ;  /* 0x0000e400013c7983 */ /* 0x000f220000300800 */
[----:B--2---:R-:W-:-:S03]  /*dcc0*/  ISETP.GE.AND P0, PT, R61, RZ, PT ;  /* 0x000000ff3d00720c */ /* 0x004fc60003f06270 */
[----:B------:R-:W2:Y:S04]  /*dcd0*/  LDL.LU R61, [R1+0x168] ;  /* 0x00016800013d7983 */ /* 0x000ea80000300800 */
[----:B------:R0:W-:Y:S01]  /*dce0*/  STL [R1+0x4c], R37 ;  /* 0x00004c2501007387 */ /* 0x0001e20000100800 */
[----:B---3--:R-:W-:-:S03]  /*dcf0*/  ISETP.GE.AND P4, PT, R63, RZ, PT ;  /* 0x000000ff3f00720c */ /* 0x008fc60003f86270 */
[----:B------:R-:W-:Y:S04]  /*dd00*/  STL [R1+0xde4], R40 ;  /* 0x000de42801007387 */ /* 0x000fe80000100800 */
[----:B------:R-:W3:Y:S01]  /*dd10*/  LDL.LU R63, [R1+0x16c] ;  /* 0x00016c00013f7983 */ /* 0x000ee20000300800 */
[----:B----4-:R-:W-:-:S03]  /*dd20*/  ISETP.GE.AND P1, PT, R64, RZ, PT ;  /* 0x000000ff4000720c */ /* 0x010fc60003f26270 */
[----:B------:R-:W-:Y:S04]  /*dd30*/  STL [R1+0xdec], R35 ;  /* 0x000dec2301007387 */ /* 0x000fe80000100800 */
[----:B------:R-:W4:Y:S01]  /*dd40*/  LDL.LU R64, [R1+0x44] ;  /* 0x0000440001407983 */ /* 0x000f220000300800 */
[----:B0-----:R-:W-:Y:S02]  /*dd50*/  IMAD.MOV.U32 R37, RZ, RZ, R33 ;  /* 0x000000ffff257224 */ /* 0x001fe400078e0021 */
[----:B------:R-:W-:Y:S02]  /*dd60*/  IMAD.MOV.U32 R39, RZ, RZ, R32 ;  /* 0x000000ffff277224 */ /* 0x000fe400078e0020 */
[----:B------:R-:W-:Y:S02]  /*dd70*/  @!P3 IMAD.MOV R37, RZ, RZ, -R37 ;  /* 0x000000ffff25b224 */ /* 0x000fe400078e0a25 */
[----:B------:R-:W-:-:S02]  /*dd80*/  @!P0 IMAD.MOV R39, RZ, RZ, -R39 ;  /* 0x000000ffff278224 */ /* 0x000fc400078e0a27 */
[----:B------:R-:W-:Y:S01]  /*dd90*/  IMAD.MOV.U32 R36, RZ, RZ, R34 ;  /* 0x000000ffff247224 */ /* 0x000fe200078e0022 */
[----:B------:R-:W-:Y:S01]  /*dda0*/  ISETP.GE.AND P3, PT, R3, RZ, PT ;  /* 0x000000ff0300720c */ /* 0x000fe20003f66270 */
[----:B------:R-:W-:Y:S01]  /*ddb0*/  IMAD.MOV.U32 R3, RZ, RZ, R31 ;  /* 0x000000ffff037224 */ /* 0x000fe200078e001f */
[----:B------:R-:W-:-:S03]  /*ddc0*/  ISETP.GE.AND P0, PT, R2, RZ, PT ;  /* 0x000000ff0200720c */ /* 0x000fc60003f06270 */
[----:B------:R-:W-:Y:S02]  /*ddd0*/  @!P4 IMAD.MOV R3, RZ, RZ, -R3 ;  /* 0x000000ffff03c224 */ /* 0x000fe400078e0a03 */
[----:B------:R-:W-:Y:S01]  /*dde0*/  @!P2 IMAD.MOV R36, RZ, RZ, -R36 ;  /* 0x000000ffff24a224 */ /* 0x000fe200078e0a24 */
[----:B------:R-:W-:Y:S01]  /*ddf0*/  ISETP.GE.AND P4, PT, R60, RZ, PT ;  /* 0x000000ff3c00720c */ /* 0x000fe20003f86270 */
[----:B------:R-:W-:Y:S01]  /*de00*/  IMAD.MOV.U32 R2, RZ, RZ, R30 ;  /* 0x000000ffff027224 */ /* 0x000fe200078e001e */
[----:B------:R-:W-:-:S03]  /*de10*/  ISETP.GE.AND P2, PT, R59, RZ, PT ;  /* 0x000000ff3b00720c */ /* 0x000fc60003f46270 */
[----:B------:R-:W-:Y:S02]  /*de20*/  @!P3 IMAD.MOV R28, RZ, RZ, -R28 ;  /* 0x000000ffff1cb224 */ /* 0x000fe400078e0a1c */
[----:B------:R-:W-:Y:S02]  /*de30*/  @!P1 IMAD.MOV R2, RZ, RZ, -R2 ;  /* 0x000000ffff029224 */ /* 0x000fe400078e0a02 */
[----:B------:R-:W-:Y:S02]  /*de40*/  IMAD.MOV.U32 R30, RZ, RZ, R26 ;  /* 0x000000ffff1e7224 */ /* 0x000fe400078e001a */
[----:B------:R-:W-:Y:S02]  /*de50*/  @!P0 IMAD.MOV R27, RZ, RZ, -R27 ;  /* 0x000000ffff1b8224 */ /* 0x000fe400078e0a1b */
[----:B------:R-:W-:Y:S02]  /*de60*/  IMAD.MOV.U32 R31, RZ, RZ, R25 ;  /* 0x000000ffff1f7224 */ /* 0x000fe400078e0019 */
[----:B------:R-:W-:-:S02]  /*de70*/  @!P4 IMAD.MOV R30, RZ, RZ, -R30 ;  /* 0x000000ffff1ec224 */ /* 0x000fc400078e0a1e */
[----:B------:R-:W-:Y:S01]  /*de80*/  @!P2 IMAD.MOV R29, RZ, RZ, -R29 ;  /* 0x000000ffff1da224 */ /* 0x000fe200078e0a1d */
[----:B------:R-:W-:Y:S01]  /*de90*/  STL [R1+0xdf0], R36 ;  /* 0x000df02401007387 */ /* 0x000fe20000100800 */
[----:B------:R-:W-:Y:S02]  /*dea0*/  IMAD.MOV.U32 R32, RZ, RZ, R24 ;  /* 0x000000ffff207224 */ /* 0x000fe400078e0018 */
[----:B------:R-:W-:Y:S01]  /*deb0*/  IMAD.MOV.U32 R34, RZ, RZ, R22 ;  /* 0x000000ffff227224 */ /* 0x000fe200078e0016 */
[----:B------:R-:W-:Y:S01]  /*dec0*/  STL [R1+0xdf8], R37 ;  /* 0x000df82501007387 */ /* 0x000fe20000100800 */
[----:B------:R-:W-:Y:S02]  /*ded0*/  IMAD.MOV.U32 R33, RZ, RZ, R21 ;  /* 0x000000ffff217224 */ /* 0x000fe400078e0015 */
[----:B------:R-:W-:Y:S01]  /*dee0*/  IMAD.MOV.U32 R24, RZ, RZ, R20 ;  /* 0x000000ffff187224 */ /* 0x000fe200078e0014 */
[----:B------:R-:W-:Y:S01]  /*def0*/  STL [R1+0xdfc], R39 ;  /* 0x000dfc2701007387 */ /* 0x000fe20000100800 */
[----:B------:R-:W-:-:S03]  /*df00*/  IMAD.MOV.U32 R25, RZ, RZ, R19 ;  /* 0x000000ffff197224 */ /* 0x000fc600078e0013 */
[----:B------:R-:W-:Y:S04]  /*df10*/  STL [R1+0xe04], R29 ;  /* 0x000e041d01007387 */ /* 0x000fe80000100800 */
[----:B------:R-:W-:Y:S04]  /*df20*/  STL [R1+0xe08], R28 ;  /* 0x000e081c01007387 */ /* 0x000fe80000100800 */
[----:B------:R-:W-:Y:S04]  /*df30*/  STL [R1+0xe10], R27 ;  /* 0x000e101b01007387 */ /* 0x000fe80000100800 */
[----:B------:R-:W-:Y:S01]  /*df40*/  STL [R1+0xe14], R30 ;  /* 0x000e141e01007387 */ /* 0x000fe20000100800 */
[----:B--2---:R-:W-:-:S02]  /*df50*/  ISETP.GE.AND P1, PT, R61, RZ, PT ;  /* 0x000000ff3d00720c */ /* 0x004fc40003f26270 */
[----:B----4-:R-:W-:Y:S02]  /*df60*/  ISETP.GE.AND P3, PT, R64, RZ, PT ;  /* 0x000000ff4000720c */ /* 0x010fe40003f66270 */
[----:B------:R-:W-:-:S04]  /*df70*/  LOP3.LUT R64, R6, 0x90, RZ, 0xfc, !PT ;  /* 0x0000009006407812 */ /* 0x000fc800078efcff */
[----:B------:R-:W-:Y:S02]  /*df80*/  ISETP.GE.AND P0, PT, R64, RZ, PT ;  /* 0x000000ff4000720c */ /* 0x000fe40003f06270 */
[----:B------:R-:W-:Y:S02]  /*df90*/  LOP3.LUT R64, R6, 0x92, RZ, 0xfc, !PT ;  /* 0x0000009206407812 */ /* 0x000fe400078efcff */
[----:B---3--:R-:W-:Y:S02]  /*dfa0*/  ISETP.GE.AND P2, PT, R63, RZ, PT ;  /* 0x000000ff3f00720c */ /* 0x008fe40003f46270 */
[----:B------:R-:W-:Y:S01]  /*dfb0*/  ISETP.GE.AND P4, PT, R64, RZ, PT ;  /* 0x000000ff4000720c */ /* 0x000fe20003f86270 */
[----:B------:R-:W-:Y:S01]  /*dfc0*/  @!P1 IMAD.MOV R31, RZ, RZ, -R31 ;  /* 0x000000ffff1f9224 */ /* 0x000fe200078e0a1f */
[----:B------:R-:W-:Y:S01]  /*dfd0*/  LOP3.LUT R64, R6, 0x94, RZ, 0xfc, !PT ;  /* 0x0000009406407812 */ /* 0x000fe200078efcff */
[----:B------:R-:W-:Y:S01]  /*dfe0*/  @!P3 IMAD.MOV R34, RZ, RZ, -R34 ;  /* 0x000000ffff22b224 */ /* 0x000fe200078e0a22 */
[----:B------:R-:W-:Y:S01]  /*dff0*/  ISETP.GT.U32.AND P6, PT, R5, R16, PT ;  /* 0x000000100500720c */ /* 0x000fe20003fc4070 */
[----:B------:R-:W-:Y:S01]  /*e000*/  IMAD.MOV.U32 R26, RZ, RZ, R18 ;  /* 0x000000ffff1a7224 */ /* 0x000fe200078e0012 */
[----:B------:R-:W-:Y:S01]  /*e010*/  ISETP.GE.AND P1, PT, R64, RZ, PT ;  /* 0x000000ff4000720c */ /* 0x000fe20003f26270 */
[----:B------:R-:W-:Y:S01]  /*e020*/  @!P0 IMAD.MOV R33, RZ, RZ, -R33 ;  /* 0x000000ffff218224 */ /* 0x000fe200078e0a21 */
[----:B------:R-:W0:Y:S03]  /*e030*/  LDC R63, c[0x0][0x3a0] ;  /* 0x0000e800ff3f7b82 */ /* 0x000e260000000800 */
[----:B------:R-:W-:Y:S01]  /*e040*/  @!P2 IMAD.MOV R32, RZ, RZ, -R32 ;  /* 0x000000ffff20a224 */ /* 0x000fe200078e0a20 */
[----:B------:R-:W-:Y:S01]  /*e050*/  STL [R1+0xe1c], R31 ;  /* 0x000e1c1f01007387 */ /* 0x000fe20000100800 */
[----:B------:R-:W-:-:S03]  /*e060*/  @!P4 IMAD.MOV R24, RZ, RZ, -R24 ;  /* 0x000000ffff18c224 */ /* 0x000fc600078e0a18 */
[----:B------:R-:W-:Y:S03]  /*e070*/  STL [R1+0xe20], R32 ;  /* 0x000e202001007387 */ /* 0x000fe60000100800 */
[----:B------:R-:W-:Y:S01]  /*e080*/  @!P1 IMAD.MOV R25, RZ, RZ, -R25 ;  /* 0x000000ffff199224 */ /* 0x000fe200078e0a19 */
[----:B------:R-:W-:Y:S01]  /*e090*/  STL [R1+0xe28], R34 ;  /* 0x000e282201007387 */ /* 0x000fe20000100800 */
[----:B------:R-:W-:-:S03]  /*e0a0*/  ISETP.GE.AND P1, PT, R13, RZ, PT ;  /* 0x000000ff0d00720c */ /* 0x000fc60003f26270 */
[----:B------:R-:W-:Y:S04]  /*e0b0*/  STL [R1+0xe2c], R33 ;  /* 0x000e2c2101007387 */ /* 0x000fe80000100800 */
[----:B------:R-:W-:Y:S04]  /*e0c0*/  STL [R1+0xe34], R24 ;  /* 0x000e341801007387 */ /* 0x000fe80000100800 */
[----:B------:R-:W-:Y:S04]  /*e0d0*/  STL [R1+0xe38], R25 ;  /* 0x000e381901007387 */ /* 0x000fe80000100800 */
[----:B------:R-:W2:Y:S01]  /*e0e0*/  LDL.LU R13, [R1+0xe88] ;  /* 0x000e8800010d7983 */ /* 0x000ea20000300800 */
[----:B------:R-:W-:-:S04]  /*e0f0*/  LOP3.LUT R64, R6, 0x96, RZ, 0xfc, !PT ;  /* 0x0000009606407812 */ /* 0x000fc800078efcff */
[----:B------:R-:W-:Y:S02]  /*e100*/  ISETP.GE.AND P2, PT, R64, RZ, PT ;  /* 0x000000ff4000720c */ /* 0x000fe40003f46270 */
[----:B------:R-:W-:-:S04]  /*e110*/  LOP3.LUT R64, R6, 0x98, RZ, 0xfc, !PT ;  /* 0x0000009806407812 */ /* 0x000fc800078efcff */
[----:B------:R-:W-:Y:S02]  /*e120*/  ISETP.GE.AND P3, PT, R64, RZ, PT ;  /* 0x000000ff4000720c */ /* 0x000fe40003f66270 */
[----:B------:R-:W-:-:S04]  /*e130*/  LOP3.LUT R64, R6, 0x9a, RZ, 0xfc, !PT ;  /* 0x0000009a06407812 */ /* 0x000fc800078efcff */
[----:B------:R-:W-:Y:S02]  /*e140*/  ISETP.GE.AND P0, PT, R64, RZ, PT ;  /* 0x000000ff4000720c */ /* 0x000fe40003f06270 */
[----:B------:R-:W-:-:S04]  /*e150*/  LOP3.LUT R64, R6, 0x9c, RZ, 0xfc, !PT ;  /* 0x0000009c06407812 */ /* 0x000fc800078efcff */
[----:B------:R-:W-:Y:S02]  /*e160*/  ISETP.GE.AND P4, PT, R64, RZ, PT ;  /* 0x000000ff4000720c */ /* 0x000fe40003f86270 */
[----:B------:R-:W-:Y:S01]  /*e170*/  LOP3.LUT R64, R6, 0xa0, RZ, 0xfc, !PT ;  /* 0x000000a006407812 */ /* 0x000fe200078efcff */
[----:B------:R-:W-:-:S03]  /*e180*/  @!P2 IMAD.MOV R26, RZ, RZ, -R26 ;  /* 0x000000ffff1aa224 */ /* 0x000fc600078e0a1a */
[----:B------:R-:W-:Y:S02]  /*e190*/  ISETP.GE.AND P2, PT, R64, RZ, PT ;  /* 0x000000ff4000720c */ /* 0x000fe40003f46270 */
[----:B------:R-:W-:Y:S01]  /*e1a0*/  LOP3.LUT R64, R6, 0xa2, RZ, 0xfc, !PT ;  /* 0x000000a206407812 */ /* 0x000fe200078efcff */
[----:B------:R-:W-:-:S03]  /*e1b0*/  @!P3 IMAD.MOV R17, RZ, RZ, -R17 ;  /* 0x000000ffff11b224 */ /* 0x000fc600078e0a11 */
[----:B------:R-:W-:Y:S01]  /*e1c0*/  ISETP.GE.AND P3, PT, R64, RZ, PT ;  /* 0x000000ff4000720c */ /* 0x000fe20003f66270 */
[----:B------:R-:W-:Y:S02]  /*e1d0*/  @!P6 IMAD.IADD R16, R16, 0x1, -R5 ;  /* 0x000000011010e824 */ /* 0x000fe400078e0a05 */
[----:B------:R-:W-:Y:S02]  /*e1e0*/  @!P4 IMAD.MOV R15, RZ, RZ, -R15 ;  /* 0x000000ffff0fc224 */ /* 0x000fe400078e0a0f */
[----:B------:R-:W-:Y:S01]  /*e1f0*/  @!P0 IMAD.MOV R16, RZ, RZ, -R16 ;  /* 0x000000ffff108224 */ /* 0x000fe200078e0a10 */
[----:B------:R-:W-:Y:S01]  /*e200*/  STL [R1+0xe40], R26 ;  /* 0x000e401a01007387 */ /* 0x000fe20000100800 */
[----:B------:R-:W-:Y:S02]  /*e210*/  @!P1 IMAD.MOV R14, RZ, RZ, -R14 ;  /* 0x000000ffff0e9224 */ /* 0x000fe400078e0a0e */
[----:B------:R-:W-:Y:S01]  /*e220*/  @!P2 IMAD.MOV R12, RZ, RZ, -R12 ;  /* 0x000000ffff0ca224 */ /* 0x000fe200078e0a0c */
[----:B------:R0:W-:Y:S04]  /*e230*/  STL [R1+0x2c], R17 ;  /* 0x00002c1101007387 */ /* 0x0001e80000100800 */
[----:B------:R-:W-:Y:S01]  /*e240*/  STL [R1+0x28], R16 ;  /* 0x0000281001007387 */ /* 0x000fe20000100800 */
[----:B------:R-:W-:-:S03]  /*e250*/  @!P3 IMAD.MOV R11, RZ, RZ, -R11 ;  /* 0x000000ffff0bb224 */ /* 0x000fc600078e0a0b */
[----:B------:R-:W-:Y:S04]  /*e260*/  STL [R1+0x24], R15 ;  /* 0x0000240f01007387 */ /* 0x000fe80000100800 */
[----:B------:R3:W-:Y:S04]  /*e270*/  STL [R1+0x20], R14 ;  /* 0x0000200e01007387 */ /* 0x0007e80000100800 */
[----:B------:R-:W-:Y:S04]  /*e280*/  STL [R1+0xe44], R6 ;  /* 0x000e440601007387 */ /* 0x000fe80000100800 */
[----:B------:R4:W-:Y:S01]  /*e290*/  STL [R1+0x1c], R12 ;  /* 0x00001c0c01007387 */ /* 0x0009e20000100800 */
[----:B------:R-:W-:-:S02]  /*e2a0*/  IMAD R8, R8, UR13, RZ ;  /* 0x0000000d08087c24 */ /* 0x000fc4000f8e02ff */
[----:B0-----:R-:W-:-:S03]  /*e2b0*/  VIADD R17, R63, 0x3f ;  /* 0x0000003f3f117836 */ /* 0x001fc60000000000 */
[----:B------:R-:W-:Y:S02]  /*e2c0*/  IADD3 R9, P6, PT, R8, UR18, RZ ;  /* 0x0000001208097c10 */ /* 0x000fe4000ffde0ff */
[C---:B------:R-:W-:Y:S02]  /*e2d0*/  LOP3.LUT R61, R6.reuse, 0xa4, RZ, 0xfc, !PT ;  /* 0x000000a4063d7812 */ /* 0x040fe400078efcff */
[----:B------:R-:W-:Y:S01]  /*e2e0*/  LOP3.LUT R22, R6, 0xac, RZ, 0xfc, !PT ;  /* 0x000000ac06167812 */ /* 0x000fe200078efcff */
[----:B------:R-:W0:Y:S01]  /*e2f0*/  S2R R64, SR_TID.X ;  /* 0x0000000000407919 */ /* 0x000e220000002100 */
[----:B------:R-:W-:Y:S01]  /*e300*/  LEA.HI.X.SX32 R8, R8, UR19, 0x1, P6 ;  /* 0x0000001308087c11 */ /* 0x000fe2000b0f0eff */
[----:B------:R-:W0:Y:S01]  /*e310*/  LDCU UR18, c[0x0][0x3b0] ;  /* 0x00007600ff1277ac */ /* 0x000e220008000800 */
[C---:B---3--:R-:W-:Y:S02]  /*e320*/  LOP3.LUT R14, R6.reuse, 0xa8, RZ, 0xfc, !PT ;  /* 0x000000a8060e7812 */ /* 0x048fe400078efcff */
[----:B------:R-:W-:Y:S01]  /*e330*/  LOP3.LUT R15, R6, 0xaa, RZ, 0xfc, !PT ;  /* 0x000000aa060f7812 */ /* 0x000fe200078efcff */
[----:B------:R-:W3:Y:S01]  /*e340*/  LDCU UR19, c[0x0][0x3b0] ;  /* 0x00007600ff1377ac */ /* 0x000ee20008000800 */
[----:B------:R-:W-:-:S02]  /*e350*/  ISETP.GT.AND P0, PT, R17, 0x3f, PT ;  /* 0x0000003f1100780c */ /* 0x000fc40003f04270 */
[----:B0-----:R-:W-:-:S04]  /*e360*/  LOP3.LUT R64, R64, 0x3f, RZ, 0xc0, !PT ;  /* 0x0000003f40407812 */ /* 0x001fc800078ec0ff */
[----:B------:R-:W-:Y:S02]  /*e370*/  ISETP.LT.AND P0, PT, R64, R63, P0 ;  /* 0x0000003f4000720c */ /* 0x000fe40000701270 */
[----:B------:R-:W-:Y:S02]  /*e380*/  ISETP.GE.AND P4, PT, R61, RZ, PT ;  /* 0x000000ff3d00720c */ /* 0x000fe40003f86270 */
[----:B--2---:R-:W-:Y:S02]  /*e390*/  ISETP.NE.AND P1, PT, R13, RZ, PT ;  /* 0x000000ff0d00720c */ /* 0x004fe40003f25270 */
[----:B------:R-:W-:-:S04]  /*e3a0*/  LOP3.LUT R16, RZ, R13, RZ, 0x33, !PT ;  /* 0x0000000dff107212 */ /* 0x000fc800078e33ff */
[----:B----4-:R-:W-:Y:S02]  /*e3b0*/  SEL R12, R16, R0, !P1 ;  /* 0x00000000100c7207 */ /* 0x010fe40004800000 */
[----:B------:R-:W2:Y:S01]  /*e3c0*/  LDL.LU R0, [R1+0xe84] ;  /* 0x000e840001007983 */ /* 0x000ea20000300800 */
[----:B------:R-:W-:-:S03]  /*e3d0*/  LOP3.LUT R13, R6, 0xa6, RZ, 0xfc, !PT ;  /* 0x000000a6060d7812 */ /* 0x000fc600078efcff */
[----:B------:R0:W-:Y:S01]  /*e3e0*/  STL [R1+0x18], R11 ;  /* 0x0000180b01007387 */ /* 0x0001e20000100800 */
[----:B------:R-:W-:Y:S02]  /*e3f0*/  ISETP.GE.AND P2, PT, R13, RZ, PT ;  /* 0x000000ff0d00720c */ /* 0x000fe40003f46270 */
[----:B------:R-:W-:Y:S02]  /*e400*/  IABS R20, R13 ;  /* 0x0000000d00147213 */ /* 0x000fe40000000000 */
[C---:B0-----:R-:W-:Y:S02]  /*e410*/  SEL R11, R16.reuse, R68, !P1 ;  /* 0x00000044100b7207 */ /* 0x041fe40004800000 */
[----:B------:R-:W-:Y:S01]  /*e420*/  SEL R13, R16, R93, !P1 ;  /* 0x0000005d100d7207 */ /* 0x000fe20004800000 */
[----:B------:R-:W-:Y:S01]  /*e430*/  IMAD R12, R12, UR5, RZ ;  /* 0x000000050c0c7c24 */ /* 0x000fe2000f8e02ff */
[C---:B------:R-:W-:Y:S01]  /*e440*/  SEL R17, R16.reuse, R89, !P1 ;  /* 0x0000005910117207 */ /* 0x040fe20004800000 */
[----:B------:R-:W-:Y:S01]  /*e450*/  IMAD R11, R11, UR39, RZ ;  /* 0x000000270b0b7c24 */ /* 0x000fe2000f8e02ff */
[----:B------:R-:W-:Y:S01]  /*e460*/  SEL R18, R16, R10, !P1 ;  /* 0x0000000a10127207 */ /* 0x000fe20004800000 */
[----:B------:R-:W-:Y:S01]  /*e470*/  IMAD R13, R13, UR5, RZ ;  /* 0x000000050d0d7c24 */ /* 0x000fe2000f8e02ff */
[----:B------:R-:W4:Y:S02]  /*e480*/  LDL.LU R68, [R1+0xe80] ;  /* 0x000e800001447983 */ /* 0x000f240000300800 */
[----:B------:R-:W-:-:S02]  /*e490*/  IADD3 R6, P6, PT, R11, R9, RZ ;  /* 0x000000090b067210 */ /* 0x000fc40007fde0ff */
[----:B------:R-:W-:Y:S02]  /*e4a0*/  IADD3 R21, P3, PT, R12, R9, RZ ;  /* 0x000000090c157210 */ /* 0x000fe40007f7e0ff */
[----:B------:R-:W-:Y:S01]  /*e4b0*/  LEA.HI.X.SX32 R10, R11, R8, 0x1, P6 ;  /* 0x000000080b0a7211 */ /* 0x000fe200030f0eff */
[----:B------:R0:W-:Y:S01]  /*e4c0*/  STL [R1+0x564], R6 ;  /* 0x0005640601007387 */ /* 0x0001e20000100800 */
[----:B------:R-:W-:Y:S01]  /*e4d0*/  IMAD R17, R17, UR5, RZ ;  /* 0x0000000511117c24 */ /* 0x000fe2000f8e02ff */
[----:B------:R-:W-:Y:S02]  /*e4e0*/  SEL R85, R16, R85, !P1 ;  /* 0x0000005510557207 */ /* 0x000fe40004800000 */
[----:B------:R-:W-:Y:S01]  /*e4f0*/  STL [R1+0x16c], R21 ;  /* 0x00016c1501007387 */ /* 0x000fe20000100800 */
[----:B0-----:R-:W-:-:S03]  /*e500*/  IADD3 R6, P6, PT, R13, R9, RZ ;  /* 0x000000090d067210 */ /* 0x001fc60007fde0ff */
[----:B------:R0:W-:Y:S01]  /*e510*/  STL [R1+0x560], R10 ;  /* 0x0005600a01007387 */ /* 0x0001e20000100800 */
[C---:B------:R-:W-:Y:S01]  /*e520*/  SEL R81, R16.reuse, R81, !P1 ;  /* 0x0000005110517207 */ /* 0x040fe20004800000 */
[----:B------:R-:W-:Y:S02]  /*e530*/  IMAD R85, R85, UR5, RZ ;  /* 0x0000000555557c24 */ /* 0x000fe4000f8e02ff */
[----:B------:R1:W-:Y:S01]  /*e540*/  STL [R1+0x18c], R6 ;  /* 0x00018c0601007387 */ /* 0x0003e20000100800 */
[----:B------:R-:W-:Y:S02]  /*e550*/  SEL R77, R16, R77, !P1 ;  /* 0x0000004d104d7207 */ /* 0x000fe40004800000 */
[-C--:B0-----:R-:W-:Y:S02]  /*e560*/  LEA.HI.X.SX32 R10, R12, R8.reuse, 0x1, P3 ;  /* 0x000000080c0a7211 */ /* 0x081fe400018f0eff */
[----:B------:R-:W-:Y:S02]  /*e570*/  IADD3 R11, P3, PT, R17, R9, RZ ;  /* 0x00000009110b7210 */ /* 0x000fe40007f7e0ff */
[----:B-1----:R-:W-:Y:S01]  /*e580*/  LEA.HI.X.SX32 R6, R13, R8, 0x1, P6 ;  /* 0x000000080d067211 */ /* 0x002fe200030f0eff */
[----:B------:R0:W-:Y:S01]  /*e590*/  STL [R1+0x168], R10 ;  /* 0x0001680a01007387 */ /* 0x0001e20000100800 */
[----:B------:R-:W-:-:S03]  /*e5a0*/  IMAD R81, R81, UR16, RZ ;  /* 0x0000001051517c24 */ /* 0x000fc6000f8e02ff */
[----:B------:R-:W-:Y:S01]  /*e5b0*/  STL [R1+0x1ac], R11 ;  /* 0x0001ac0b01007387 */ /* 0x000fe20000100800 */
[----:B------:R-:W-:-:S03]  /*e5c0*/  IMAD R77, R77, UR20, RZ ;  /* 0x000000144d4d7c24 */ /* 0x000fc6000f8e02ff */
[----:B------:R1:W-:Y:S01]  /*e5d0*/  STL [R1+0x188], R6 ;  /* 0x0001880601007387 */ /* 0x0003e20000100800 */
[----:B0-----:R-:W-:Y:S02]  /*e5e0*/  IADD3 R10, P6, PT, R85, R9, RZ ;  /* 0x00000009550a7210 */ /* 0x001fe40007fde0ff */
[C---:B------:R-:W-:Y:S02]  /*e5f0*/  SEL R73, R16.reuse, R73, !P1 ;  /* 0x0000004910497207 */ /* 0x040fe40004800000 */
[----:B-1----:R-:W-:Y:S01]  /*e600*/  LEA.HI.X.SX32 R6, R17, R8, 0x1, P3 ;  /* 0x0000000811067211 */ /* 0x002fe200018f0eff */
[----:B------:R0:W-:Y:S01]  /*e610*/  STL [R1+0x1cc], R10 ;  /* 0x0001cc0a01007387 */ /* 0x0001e20000100800 */
[----:B------:R-:W-:Y:S01]  /*e620*/  IADD3 R11, P3, PT, R81, R9, RZ ;  /* 0x00000009510b7210 */ /* 0x000fe20007f7e0ff */
[----:B------:R-:W-:Y:S02]  /*e630*/  IMAD R73, R73, UR26, RZ ;  /* 0x0000001a49497c24 */ /* 0x000fe4000f8e02ff */
[----:B------:R1:W-:Y:S01]  /*e640*/  STL [R1+0x1a8], R6 ;  /* 0x0001a80601007387 */ /* 0x0003e20000100800 */
[----:B------:R-:W-:-:S02]  /*e650*/  SEL R66, R16, R66, !P1 ;  /* 0x0000004210427207 */ /* 0x000fc40004800000 */
[----:B0-----:R-:W-:Y:S01]  /*e660*/  LEA.HI.X.SX32 R10, R85, R8, 0x1, P6 ;  /* 0x00000008550a7211 */ /* 0x001fe200030f0eff */
[----:B------:R0:W-:Y:S01]  /*e670*/  STL [R1+0x1ec], R11 ;  /* 0x0001ec0b01007387 */ /* 0x0001e20000100800 */
[----:B-1----:R-:W-:-:S03]  /*e680*/  IADD3 R6, P6, PT, R77, R9, RZ ;  /* 0x000000094d067210 */ /* 0x002fc60007fde0ff */
[----:B------:R1:W-:Y:S01]  /*e690*/  STL [R1+0x1c8], R10 ;  /* 0x0001c80a01007387 */ /* 0x0003e20000100800 */
[----:B------:R-:W-:-:S03]  /*e6a0*/  IMAD R66, R66, UR30, RZ ;  /* 0x0000001e42427c24 */ /* 0x000fc6000f8e02ff */
[----:B------:R3:W-:Y:S01]  /*e6b0*/  STL [R1+0x20c], R6 ;  /* 0x00020c0601007387 */ /* 0x0007e20000100800 */
[----:B0-----:R-:W-:Y:S02]  /*e6c0*/  LEA.HI.X.SX32 R11, R81, R8, 0x1, P3 ;  /* 0x00000008510b7211 */ /* 0x001fe400018f0eff */
[----:B------:R-:W-:Y:S02]  /*e6d0*/  SEL R62, R16, R62, !P1 ;  /* 0x0000003e103e7207 */ /* 0x000fe40004800000 */
[----:B-1----:R-:W-:Y:S01]  /*e6e0*/  LEA.HI.X.SX32 R10, R77, R8, 0x1, P6 ;  /* 0x000000084d0a7211 */ /* 0x002fe200030f0eff */
[----:B------:R-:W-:Y:S01]  /*e6f0*/  STL [R1+0x1e8], R11 ;  /* 0x0001e80b01007387 */ /* 0x000fe20000100800 */
[----:B---3--:R-:W-:-:S03]  /*e700*/  IADD3 R6, P3, PT, R73, R9, RZ ;  /* 0x0000000949067210 */ /* 0x008fc60007f7e0ff */
[----:B------:R-:W-:Y:S01]  /*e710*/  STL [R1+0xe4c], R77 ;  /* 0x000e4c4d01007387 */ /* 0x000fe20000100800 */
[----:B------:R-:W-:-:S03]  /*e720*/  IMAD R62, R62, UR32, RZ ;  /* 0x000000203e3e7c24 */ /* 0x000fc6000f8e02ff */
[----:B------:R0:W-:Y:S01]  /*e730*/  STL [R1+0x46c], R6 ;  /* 0x00046c0601007387 */ /* 0x0001e20000100800 */
[----:B------:R-:W-:-:S03]  /*e740*/  SEL R58, R16, R58, !P1 ;  /* 0x0000003a103a7207 */ /* 0x000fc60004800000 */
[----:B------:R1:W-:Y:S01]  /*e750*/  STL [R1+0x208], R10 ;  /* 0x0002080a01007387 */ /* 0x0003e20000100800 */
[----:B0-----:R-:W-:Y:S01]  /*e760*/  IADD3 R6, P6, PT, R66, R9, RZ ;  /* 0x0000000942067210 */ /* 0x001fe20007fde0ff */
[----:B------:R-:W-:Y:S01]  /*e770*/  IMAD R58, R58, UR33, RZ ;  /* 0x000000213a3a7c24 */ /* 0x000fe2000f8e02ff */
[----:B-1----:R-:W-:-:S03]  /*e780*/  LEA.HI.X.SX32 R10, R73, R8, 0x1, P3 ;  /* 0x00000008490a7211 */ /* 0x002fc600018f0eff */
[----:B------:R0:W-:Y:S01]  /*e790*/  STL [R1+0x48c], R6 ;  /* 0x00048c0601007387 */ /* 0x0001e20000100800 */
[----:B------:R-:W-:-:S03]  /*e7a0*/  SEL R54, R16, R54, !P1 ;  /* 0x0000003610367207 */ /* 0x000fc60004800000 */
[----:B------:R-:W-:Y:S01]  /*e7b0*/  STL [R1+0xe50], R73 ;  /* 0x000e504901007387 */ /* 0x000fe20000100800 */
[----:B------:R-:W-:Y:S02]  /*e7c0*/  SEL R42, R16, R42, !P1 ;  /* 0x0000002a102a7207 */ /* 0x000fe40004800000 */
[----:B0-----:R-:W-:Y:S01]  /*e7d0*/  IADD3 R6, P3, PT, R62, R9, RZ ;  /* 0x000000093e067210 */ /* 0x001fe20007f7e0ff */
[----:B------:R0:W-:Y:S04]  /*e7e0*/  STL [R1+0x468], R10 ;  /* 0x0004680a01007387 */ /* 0x0001e80000100800 */
[----:B------:R-:W-:Y:S01]  /*e7f0*/  STL [R1+0xd48], R66 ;  /* 0x000d484201007387 */ /* 0x000fe20000100800 */
[----:B------:R-:W-:-:S03]  /*e800*/  SEL R50, R16, R50, !P1 ;  /* 0x0000003210327207 */ /* 0x000fc60004800000 */
[----:B------:R1:W-:Y:S01]  /*e810*/  STL [R1+0x4ac], R6 ;  /* 0x0004ac0601007387 */ /* 0x0003e20000100800 */
[----:B0-----:R-:W-:Y:S01]  /*e820*/  LEA.HI.X.SX32 R10, R66, R8, 0x1, P6 ;  /* 0x00000008420a7211 */ /* 0x001fe200030f0eff */
[----:B------:R-:W-:Y:S01]  /*e830*/  IMAD R54, R54, UR34, RZ ;  /* 0x0000002236367c24 */ /* 0x000fe2000f8e02ff */
[----:B------:R-:W-:-:S03]  /*e840*/  SEL R46, R16, R46, !P1 ;  /* 0x0000002e102e7207 */ /* 0x000fc60004800000 */
[----:B------:R-:W-:Y:S01]  /*e850*/  STL [R1+0x488], R10 ;  /* 0x0004880a01007387 */ /* 0x000fe20000100800 */
[----:B-1----:R-:W-:-:S03]  /*e860*/  IADD3 R6, P6, PT, R58, R9, RZ ;  /* 0x000000093a067210 */ /* 0x002fc60007fde0ff */
[----:B------:R-:W-:Y:S01]  /*e870*/  STL [R1+0xe58], R42 ;  /* 0x000e582a01007387 */ /* 0x000fe20000100800 */
[----:B------:R-:W-:Y:S01]  /*e880*/  SEL R38, R16, R38, !P1 ;  /* 0x0000002610267207 */ /* 0x000fe20004800000 */
[----:B------:R-:W-:Y:S02]  /*e890*/  IMAD R50, R50, UR35, RZ ;  /* 0x0000002332327c24 */ /* 0x000fe4000f8e02ff */
[----:B------:R0:W-:Y:S01]  /*e8a0*/  STL [R1+0x4cc], R6 ;  /* 0x0004cc0601007387 */ /* 0x0001e20000100800 */
[----:B------:R-:W-:Y:S02]  /*e8b0*/  IMAD R46, R46, UR36, RZ ;  /* 0x000000242e2e7c24 */ /* 0x000fe4000f8e02ff */
[----:B------:R-:W-:Y:S01]  /*e8c0*/  IMAD R11, R42, UR37, RZ ;  /* 0x000000252a0b7c24 */ /* 0x000fe2000f8e02ff */
[----:B------:R-:W-:Y:S02]  /*e8d0*/  SEL R19, R16, R70, !P1 ;  /* 0x0000004610137207 */ /* 0x000fe40004800000 */
[----:B0-----:R-:W-:-:S02]  /*e8e0*/  LEA.HI.X.SX32 R6, R62, R8, 0x1, P3 ;  /* 0x000000083e067211 */ /* 0x001fc400018f0eff */
[-C--:B------:R-:W-:Y:S01]  /*e8f0*/  IADD3 R77, P3, PT, R54, R9.reuse, RZ ;  /* 0x00000009364d7210 */ /* 0x080fe20007f7e0ff */
[----:B------:R-:W-:Y:S01]  /*e900*/  IMAD R12, R38, UR38, RZ ;  /* 0x00000026260c7c24 */ /* 0x000fe2000f8e02ff */
[-C--:B------:R-:W-:Y:S02]  /*e910*/  LEA.HI.X.SX32 R42, R58, R8.reuse, 0x1, P6 ;  /* 0x000000083a2a7211 */ /* 0x080fe400030f0eff */
[-C--:B------:R-:W-:Y:S02]  /*e920*/  LEA.HI.X.SX32 R73, R54, R8.reuse, 0x1, P3 ;  /* 0x0000000836497211 */ /* 0x080fe400018f0eff */
[-C--:B------:R-:W-:Y:S02]  /*e930*/  IADD3 R26, P6, PT, R50, R9.reuse, RZ ;  /* 0x00000009321a7210 */ /* 0x080fe40007fde0ff */
[----:B------:R-:W-:Y:S01]  /*e940*/  IADD3 R24, P3, PT, R46, R9, RZ ;  /* 0x000000092e187210 */ /* 0x000fe20007f7e0ff */
[----:B------:R0:W-:Y:S01]  /*e950*/  STL [R1+0x4a8], R6 ;  /* 0x0004a80601007387 */ /* 0x0001e20000100800 */
[----:B------:R-:W-:Y:S01]  /*e960*/  SEL R23, R16, R23, !P1 ;  /* 0x0000001710177207 */ /* 0x000fe20004800000 */
[----:B------:R-:W-:Y:S01]  /*e970*/  IMAD R19, R19, UR5, RZ ;  /* 0x0000000513137c24 */ /* 0x000fe2000f8e02ff */
[----:B------:R-:W-:Y:S01]  /*e980*/  LEA.HI.X.SX32 R25, R46, R8, 0x1, P3 ;  /* 0x000000082e197211 */ /* 0x000fe200018f0eff */
[----:B------:R-:W-:Y:S01]  /*e990*/  IMAD R18, R18, UR5, RZ ;  /* 0x0000000512127c24 */ /* 0x000fe2000f8e02ff */
[----:B------:R-:W-:-:S02]  /*e9a0*/  SEL R92, R16, R92, !P1 ;  /* 0x0000005c105c7207 */ /* 0x000fc40004800000 */
[-C--:B------:R-:W-:Y:S02]  /*e9b0*/  IADD3 R31, P3, PT, R12, R9.reuse, RZ ;  /* 0x000000090c1f7210 */ /* 0x080fe40007f7e0ff */
[-C--:B0-----:R-:W-:Y:S02]  /*e9c0*/  LEA.HI.X.SX32 R6, R50, R8.reuse, 0x1, P6 ;  /* 0x0000000832067211 */ /* 0x081fe400030f0eff */
[----:B------:R-:W-:Y:S01]  /*e9d0*/  IADD3 R34, P6, PT, R11, R9, RZ ;  /* 0x000000090b227210 */ /* 0x000fe20007fde0ff */
[----:B------:R-:W-:Y:S01]  /*e9e0*/  IMAD R23, R23, UR5, RZ ;  /* 0x0000000517177c24 */ /* 0x000fe2000f8e02ff */
[-C--:B------:R-:W-:Y:S01]  /*e9f0*/  LEA.HI.X.SX32 R32, R12, R8.reuse, 0x1, P3 ;  /* 0x000000080c207211 */ /* 0x080fe200018f0eff */
[----:B------:R-:W-:Y:S01]  /*ea00*/  IMAD R92, R92, UR5, RZ ;  /* 0x000000055c5c7c24 */ /* 0x000fe2000f8e02ff */
[----:B------:R-:W-:Y:S02]  /*ea10*/  LEA.HI.X.SX32 R33, R11, R8, 0x1, P6 ;  /* 0x000000080b217211 */ /* 0x000fe400030f0eff */
[----:B------:R-:W-:-:S02]  /*ea20*/  SEL R91, R16, R91, !P1 ;  /* 0x0000005b105b7207 */ /* 0x000fc40004800000 */
[----:B------:R-:W-:Y:S02]  /*ea30*/  SEL R90, R16, R90, !P1 ;  /* 0x0000005a105a7207 */ /* 0x000fe40004800000 */
[-C--:B------:R-:W-:Y:S02]  /*ea40*/  IADD3 R27, P6, PT, R19, R9.reuse, RZ ;  /* 0x00000009131b7210 */ /* 0x080fe40007fde0ff */
[----:B------:R-:W-:Y:S01]  /*ea50*/  IADD3 R29, P3, PT, R18, R9, RZ ;  /* 0x00000009121d7210 */ /* 0x000fe20007f7e0ff */
[----:B------:R-:W-:Y:S01]  /*ea60*/  IMAD R91, R91, UR5, RZ ;  /* 0x000000055b5b7c24 */ /* 0x000fe2000f8e02ff */
[-C--:B------:R-:W-:Y:S01]  /*ea70*/  LEA.HI.X.SX32 R30, R19, R8.reuse, 0x1, P6 ;  /* 0x00000008131e7211 */ /* 0x080fe200030f0eff */
[----:B------:R-:W-:Y:S01]  /*ea80*/  IMAD R90, R90, UR5, RZ ;  /* 0x000000055a5a7c24 */ /* 0x000fe2000f8e02ff */
[----:B------:R-:W-:Y:S02]  /*ea90*/  LEA.HI.X.SX32 R28, R18, R8, 0x1, P3 ;  /* 0x00000008121c7211 */ /* 0x000fe400018f0eff */
[----:B------:R-:W-:-:S02]  /*eaa0*/  SEL R88, R16, R88, !P1 ;  /* 0x0000005810587207 */ /* 0x000fc40004800000 */
[----:B------:R-:W-:Y:S02]  /*eab0*/  SEL R87, R16, R87, !P1 ;  /* 0x0000005710577207 */ /* 0x000fe40004800000 */
[CC--:B------:R-:W-:Y:S02]  /*eac0*/  IADD3 R37, P6, PT, R23.reuse, R9.reuse, RZ ;  /* 0x0000000917257210 */ /* 0x0c0fe40007fde0ff */
        /* <DEDUP_REMOVED lines=14> */
[C---:B------:R-:W-:Y:S02]  /*ebb0*/  SEL R83, R16.reuse, R83, !P1 ;  /* 0x0000005310537207 */ /* 0x040fe40004800000 */
[----:B------:R-:W-:Y:S01]  /*ebc0*/  SEL R79, R16, R79, !P1 ;  /* 0x0000004f104f7207 */ /* 0x000fe20004800000 */
[----:B------:R-:W-:Y:S01]  /*ebd0*/  STL [R1+0x4ec], R77 ;  /* 0x0004ec4d01007387 */ /* 0x000fe20000100800 */
[----:B------:R-:W-:Y:S02]  /*ebe0*/  IADD3 R45, P6, PT, R88, R9, RZ ;  /* 0x00000009582d7210 */ /* 0x000fe40007fde0ff */
[C---:B------:R-:W-:Y:S02]  /*ebf0*/  SEL R78, R16.reuse, R78, !P1 ;  /* 0x0000004e104e7207 */ /* 0x040fe40004800000 */
[C---:B------:R-:W-:Y:S02]  /*ec00*/  SEL R76, R16.reuse, R76, !P1 ;  /* 0x0000004c104c7207 */ /* 0x040fe40004800000 */
[----:B------:R-:W-:Y:S01]  /*ec10*/  SEL R75, R16, R75, !P1 ;  /* 0x0000004b104b7207 */ /* 0x000fe20004800000 */
[----:B------:R-:W-:Y:S01]  /*ec20*/  IMAD.MOV.U32 R89, RZ, RZ, R2 ;  /* 0x000000ffff597224 */ /* 0x000fe200078e0002 */
[CC--:B------:R-:W-:Y:S01]  /*ec30*/  IADD3 R48, P3, PT, R13.reuse, R9.reuse, RZ ;  /* 0x000000090d307210 */ /* 0x0c0fe20007f7e0ff */
[----:B------:R-:W-:Y:S01]  /*ec40*/  IMAD R18, R82, UR15, RZ ;  /* 0x0000000f52127c24 */ /* 0x000fe2000f8e02ff */
[-C--:B------:R-:W-:Y:S01]  /*ec50*/  LEA.HI.X.SX32 R44, R88, R8.reuse, 0x1, P6 ;  /* 0x00000008582c7211 */ /* 0x080fe200030f0eff */
[----:B------:R-:W-:Y:S01]  /*ec60*/  STL [R1+0x4c8], R42 ;  /* 0x0004c82a01007387 */ /* 0x000fe20000100800 */
[-C--:B------:R-:W-:Y:S01]  /*ec70*/  LEA.HI.X.SX32 R47, R13, R8.reuse, 0x1, P3 ;  /* 0x000000080d2f7211 */ /* 0x080fe200018f0eff */
[----:B------:R-:W-:Y:S01]  /*ec80*/  IMAD R17, R83, UR14, RZ ;  /* 0x0000000e53117c24 */ /* 0x000fe2000f8e02ff */
[CC--:B------:R-:W-:Y:S01]  /*ec90*/  IADD3 R51, P6, PT, R11.reuse, R9.reuse, RZ ;  /* 0x000000090b337210 */ /* 0x0c0fe20007fde0ff */
[----:B------:R-:W-:Y:S01]  /*eca0*/  STL [R1+0x50c], R26 ;  /* 0x00050c1a01007387 */ /* 0x000fe20000100800 */
[-C--:B------:R-:W-:Y:S01]  /*ecb0*/  IADD3 R53, P3, PT, R12, R9.reuse, RZ ;  /* 0x000000090c357210 */ /* 0x080fe20007f7e0ff */
[----:B------:R-:W-:Y:S01]  /*ecc0*/  IMAD R13, R78, UR19, RZ ;  /* 0x000000134e0d7c24 */ /* 0x000fe2000f8e02ff */
[-C--:B------:R-:W-:Y:S01]  /*ecd0*/  LEA.HI.X.SX32 R49, R11, R8.reuse, 0x1, P6 ;  /* 0x000000080b317211 */ /* 0x080fe200030f0eff */
[----:B------:R-:W-:Y:S01]  /*ece0*/  IMAD R11, R79, UR18, RZ ;  /* 0x000000124f0b7c24 */ /* 0x000fe2000f8e02ff */
[----:B------:R-:W-:Y:S01]  /*ecf0*/  LEA.HI.X.SX32 R52, R12, R8, 0x1, P3 ;  /* 0x000000080c347211 */ /* 0x000fe200018f0eff */
[----:B------:R-:W-:Y:S01]  /*ed00*/  STL [R1+0x4e8], R73 ;  /* 0x0004e84901007387 */ /* 0x000fe20000100800 */
[----:B------:R-:W-:Y:S01]  /*ed10*/  IADD3 R59, P3, PT, R18, R9, RZ ;  /* 0x00000009123b7210 */ /* 0x000fe20007f7e0ff */
[----:B------:R-:W-:Y:S01]  /*ed20*/  IMAD R75, R75, UR22, RZ ;  /* 0x000000164b4b7c24 */ /* 0x000fe2000f8e02ff */
[----:B------:R-:W-:Y:S01]  /*ed30*/  SEL R74, R16, R74, !P1 ;  /* 0x0000004a104a7207 */ /* 0x000fe20004800000 */
[----:B------:R-:W-:Y:S01]  /*ed40*/  STL [R1+0x52c], R24 ;  /* 0x00052c1801007387 */ /* 0x000fe20000100800 */
[----:B------:R-:W-:-:S02]  /*ed50*/  LEA.HI.X.SX32 R57, R18, R8, 0x1, P3 ;  /* 0x0000000812397211 */ /* 0x000fc400018f0eff */
[C---:B------:R-:W-:Y:S01]  /*ed60*/  SEL R80, R16.reuse, R80, !P1 ;  /* 0x0000005010507207 */ /* 0x040fe20004800000 */
[----:B------:R-:W-:Y:S01]  /*ed70*/  STL [R1+0x508], R6 ;  /* 0x0005080601007387 */ /* 0x000fe20000100800 */
[-C--:B------:R-:W-:Y:S01]  /*ed80*/  IADD3 R56, P6, PT, R17, R9.reuse, RZ ;  /* 0x0000000911387210 */ /* 0x080fe20007fde0ff */
[----:B------:R-:W-:Y:S01]  /*ed90*/  IMAD.MOV.U32 R93, RZ, RZ, R3 ;  /* 0x000000ffff5d7224 */ /* 0x000fe200078e0003 */
[-C--:B------:R-:W-:Y:S01]  /*eda0*/  IADD3 R64, P3, PT, R11, R9.reuse, RZ ;  /* 0x000000090b407210 */ /* 0x080fe20007f7e0ff */
[----:B------:R-:W-:Y:S01]  /*edb0*/  STL [R1+0x54c], R34 ;  /* 0x00054c2201007387 */ /* 0x000fe20000100800 */
[----:B------:R-:W-:Y:S01]  /*edc0*/  SEL R72, R16, R72, !P1 ;  /* 0x0000004810487207 */ /* 0x000fe20004800000 */
[----:B------:R-:W0:Y:S02]  /*edd0*/  LDCU UR5, c[0x0][0x3b0] ;  /* 0x00007600ff0577ac */ /* 0x000e240008000800 */
[----:B------:R-:W-:Y:S01]  /*ede0*/  STL [R1+0x528], R25 ;  /* 0x0005281901007387 */ /* 0x000fe20000100800 */
[-C--:B------:R-:W-:Y:S01]  /*edf0*/  LEA.HI.X.SX32 R55, R17, R8.reuse, 0x1, P6 ;  /* 0x0000000811377211 */ /* 0x080fe200030f0eff */
[----:B------:R-:W1:Y:S02]  /*ee00*/  LDCU UR6, c[0x0][0x3b0] ;  /* 0x00007600ff0677ac */ /* 0x000e640008000800 */
[----:B------:R-:W-:Y:S01]  /*ee10*/  STL [R1+0x55c], R31 ;  /* 0x00055c1f01007387 */ /* 0x000fe20000100800 */
[-C--:B------:R-:W-:Y:S01]  /*ee20*/  LEA.HI.X.SX32 R63, R11, R8.reuse, 0x1, P3 ;  /* 0x000000080b3f7211 */ /* 0x080fe200018f0eff */
[----:B------:R-:W3:Y:S02]  /*ee30*/  LDCU UR14, c[0x0][0x3b0] ;  /* 0x00007600ff0e77ac */ /* 0x000ee40008000800 */
[----:B------:R-:W-:Y:S01]  /*ee40*/  STL [R1+0x548], R33 ;  /* 0x0005482101007387 */ /* 0x000fe20000100800 */
[----:B------:R-:W-:Y:S01]  /*ee50*/  IMAD R17, R76, UR21, RZ ;  /* 0x000000154c117c24 */ /* 0x000fe2000f8e02ff */
[C---:B------:R-:W-:Y:S01]  /*ee60*/  IADD3 R10, P3, PT, R13.reuse, R9, RZ ;  /* 0x000000090d0a7210 */ /* 0x040fe20007f7e0ff */
[----:B------:R-:W0:Y:S01]  /*ee70*/  LDCU UR15, c[0x0][0x3b0] ;  /* 0x00007600ff0f77ac */ /* 0x000e220008000800 */
[----:B------:R-:W-:Y:S04]  /*ee80*/  STL [R1+0x174], R27 ;  /* 0x0001741b01007387 */ /* 0x000fe80000100800 */
[----:B------:R-:W-:Y:S04]  /*ee90*/  STL [R1+0x558], R32 ;  /* 0x0005582001007387 */ /* 0x000fe80000100800 */
[----:B------:R-:W-:Y:S01]  /*eea0*/  STL [R1+0x17c], R29 ;  /* 0x00017c1d01007387 */ /* 0x000fe20000100800 */
[----:B------:R-:W-:-:S03]  /*eeb0*/  LEA.HI.X.SX32 R70, R13, R8, 0x1, P3 ;  /* 0x000000080d467211 */ /* 0x000fc600018f0eff */
[----:B------:R-:W-:Y:S01]  /*eec0*/  STL [R1+0x170], R30 ;  /* 0x0001701e01007387 */ /* 0x000fe20000100800 */
[----:B------:R-:W-:-:S03]  /*eed0*/  IADD3 R2, P3, PT, R17, R9, RZ ;  /* 0x0000000911027210 */ /* 0x000fc60007f7e0ff */
[----:B------:R-:W-:Y:S04]  /*eee0*/  STL [R1+0x184], R37 ;  /* 0x0001842501007387 */ /* 0x000fe80000100800 */
[----:B------:R-:W-:Y:S04]  /*eef0*/  STL [R1+0x178], R28 ;  /* 0x0001781c01007387 */ /* 0x000fe80000100800 */
[----:B------:R-:W-:Y:S04]  /*ef00*/  STL [R1+0x194], R35 ;  /* 0x0001942301007387 */ /* 0x000fe80000100800 */
[----:B------:R-:W-:Y:S01]  /*ef10*/  STL [R1+0x180], R39 ;  /* 0x0001802701007387 */ /* 0x000fe20000100800 */
[----:B------:R-:W-:-:S03]  /*ef20*/  LEA.HI.X.SX32 R3, R17, R8, 0x1, P3 ;  /* 0x0000000811037211 */ /* 0x000fc600018f0eff */
[----:B------:R-:W-:Y:S01]  /*ef30*/  STL [R1+0x19c], R69 ;  /* 0x00019c4501007387 */ /* 0x000fe20000100800 */
[----:B------:R-:W-:-:S03]  /*ef40*/  IMAD R74, R74, UR23, RZ ;  /* 0x000000174a4a7c24 */ /* 0x000fc6000f8e02ff */
[----:B------:R-:W-:Y:S01]  /*ef50*/  STL [R1+0x190], R36 ;  /* 0x0001902401007387 */ /* 0x000fe20000100800 */
[----:B------:R-:W-:-:S03]  /*ef60*/  IADD3 R90, P3, PT, R75, R9, RZ ;  /* 0x000000094b5a7210 */ /* 0x000fc60007f7e0ff */
[----:B------:R-:W-:Y:S01]  /*ef70*/  STL [R1+0x1a4], R43 ;  /* 0x0001a42b01007387 */ /* 0x000fe20000100800 */
[----:B------:R-:W-:-:S03]  /*ef80*/  IMAD R19, R80, UR17, RZ ;  /* 0x0000001150137c24 */ /* 0x000fc6000f8e02ff */
[----:B------:R-:W-:Y:S04]  /*ef90*/  STL [R1+0x198], R40 ;  /* 0x0001982801007387 */ /* 0x000fe80000100800 */
[----:B------:R-:W-:Y:S01]  /*efa0*/  STL [R1+0x1b4], R45 ;  /* 0x0001b42d01007387 */ /* 0x000fe20000100800 */
[----:B------:R-:W-:-:S03]  /*efb0*/  LEA.HI.X.SX32 R88, R75, R8, 0x1, P3 ;  /* 0x000000084b587211 */ /* 0x000fc600018f0eff */
[----:B------:R-:W-:Y:S01]  /*efc0*/  STL [R1+0x1a0], R41 ;  /* 0x0001a02901007387 */ /* 0x000fe20000100800 */
[----:B------:R-:W-:-:S03]  /*efd0*/  SEL R71, R16, R71, !P1 ;  /* 0x0000004710477207 */ /* 0x000fc60004800000 */
[----:B------:R-:W-:Y:S01]  /*efe0*/  STL [R1+0x1bc], R48 ;  /* 0x0001bc3001007387 */ /* 0x000fe20000100800 */
[----:B------:R-:W-:Y:S01]  /*eff0*/  IMAD R72, R72, UR27, RZ ;  /* 0x0000001b48487c24 */ /* 0x000fe2000f8e02ff */
[-C--:B------:R-:W-:Y:S02]  /*f000*/  IADD3 R91, P3, PT, R74, R9.reuse, RZ ;  /* 0x000000094a5b7210 */ /* 0x080fe40007f7e0ff */
[----:B------:R-:W-:Y:S01]  /*f010*/  STL [R1+0x1b0], R44 ;  /* 0x0001b02c01007387 */ /* 0x000fe20000100800 */
[----:B------:R-:W-:-:S03]  /*f020*/  IADD3 R61, P6, PT, R19, R9, RZ ;  /* 0x00000009133d7210 */ /* 0x000fc60007fde0ff */
[----:B------:R-:W-:Y:S04]  /*f030*/  STL [R1+0x1c4], R51 ;  /* 0x0001c43301007387 */ /* 0x000fe80000100800 */
[----:B------:R-:W-:Y:S01]  /*f040*/  STL [R1+0x1b8], R47 ;  /* 0x0001b82f01007387 */ /* 0x000fe20000100800 */
[----:B------:R-:W-:-:S03]  /*f050*/  LEA.HI.X.SX32 R82, R74, R8, 0x1, P3 ;  /* 0x000000084a527211 */ /* 0x000fc600018f0eff */
[----:B------:R-:W-:Y:S01]  /*f060*/  STL [R1+0x1d4], R53 ;  /* 0x0001d43501007387 */ /* 0x000fe20000100800 */
[----:B------:R-:W-:-:S03]  /*f070*/  LEA.HI.X.SX32 R60, R19, R8, 0x1, P6 ;  /* 0x00000008133c7211 */ /* 0x000fc600030f0eff */
[----:B------:R-:W-:Y:S01]  /*f080*/  STL [R1+0x1c0], R49 ;  /* 0x0001c03101007387 */ /* 0x000fe20000100800 */
[----:B------:R-:W-:Y:S01]  /*f090*/  SEL R67, R16, R67, !P1 ;  /* 0x0000004310437207 */ /* 0x000fe20004800000 */
[----:B------:R-:W-:Y:S02]  /*f0a0*/  IMAD R71, R71, UR28, RZ ;  /* 0x0000001c47477c24 */ /* 0x000fe4000f8e02ff */
[----:B------:R-:W-:Y:S01]  /*f0b0*/  STL [R1+0x1dc], R56 ;  /* 0x0001dc3801007387 */ /* 0x000fe20000100800 */
[----:B------:R-:W-:-:S03]  /*f0c0*/  IADD3 R84, P3, PT, R72, R9, RZ ;  /* 0x0000000948547210 */ /* 0x000fc60007f7e0ff */
[----:B------:R-:W-:Y:S04]  /*f0d0*/  STL [R1+0x1d0], R52 ;  /* 0x0001d03401007387 */ /* 0x000fe80000100800 */
[----:B------:R-:W-:Y:S01]  /*f0e0*/  STL [R1+0x1e4], R59 ;  /* 0x0001e43b01007387 */ /* 0x000fe20000100800 */
[----:B------:R-:W-:-:S03]  /*f0f0*/  LEA.HI.X.SX32 R83, R72, R8, 0x1, P3 ;  /* 0x0000000848537211 */ /* 0x000fc600018f0eff */
[----:B------:R-:W-:Y:S01]  /*f100*/  STL [R1+0x1d8], R55 ;  /* 0x0001d83701007387 */ /* 0x000fe20000100800 */
[----:B------:R-:W-:-:S03]  /*f110*/  SEL R65, R16, R65, !P1 ;  /* 0x0000004110417207 */ /* 0x000fc60004800000 */
[----:B------:R-:W-:Y:S01]  /*f120*/  STL [R1+0x1f4], R61 ;  /* 0x0001f43d01007387 */ /* 0x000fe20000100800 */
[----:B------:R-:W-:Y:S01]  /*f130*/  IMAD R67, R67, UR29, RZ ;  /* 0x0000001d43437c24 */ /* 0x000fe2000f8e02ff */
[C---:B------:R-:W-:Y:S02]  /*f140*/  IADD3 R87, P3, PT, R71.reuse, R9, RZ ;  /* 0x0000000947577210 */ /* 0x040fe40007f7e0ff */
[----:B------:R-:W-:Y:S04]  /*f150*/  STL [R1+0x1e0], R57 ;  /* 0x0001e03901007387 */ /* 0x000fe80000100800 */
[----:B------:R-:W-:Y:S04]  /*f160*/  STL [R1+0x1fc], R64 ;  /* 0x0001fc4001007387 */ /* 0x000fe80000100800 */
[----:B------:R-:W-:Y:S01]  /*f170*/  STL [R1+0x1f0], R60 ;  /* 0x0001f03c01007387 */ /* 0x000fe20000100800 */
[----:B------:R-:W-:-:S03]  /*f180*/  LEA.HI.X.SX32 R86, R71, R8, 0x1, P3 ;  /* 0x0000000847567211 */ /* 0x000fc600018f0eff */
[----:B------:R-:W-:Y:S01]  /*f190*/  STL [R1+0x1f8], R63 ;  /* 0x0001f83f01007387 */ /* 0x000fe20000100800 */
[----:B------:R-:W-:-:S03]  /*f1a0*/  IABS R12, R14 ;  /* 0x0000000e000c7213 */ /* 0x000fc60000000000 */
[----:B------:R-:W-:Y:S01]  /*f1b0*/  STL [R1+0x204], R10 ;  /* 0x0002040a01007387 */ /* 0x000fe20000100800 */
[----:B------:R-:W-:Y:S01]  /*f1c0*/  IMAD.MOV.U32 R11, RZ, RZ, R20 ;  /* 0x000000ffff0b7224 */ /* 0x000fe200078e0014 */
[----:B------:R-:W-:Y:S02]  /*f1d0*/  IADD3 R66, P3, PT, R67, R9, RZ ;  /* 0x0000000943427210 */ /* 0x000fe40007f7e0ff */
[----:B------:R-:W-:Y:S01]  /*f1e0*/  STL [R1+0x200], R70 ;  /* 0x0002004601007387 */ /* 0x000fe20000100800 */
[----:B------:R-:W-:Y:S01]  /*f1f0*/  IMAD R65, R65, UR31, RZ ;  /* 0x0000001f41417c24 */ /* 0x000fe2000f8e02ff */
[----:B------:R-:W-:Y:S02]  /*f200*/  ISETP.GE.AND P6, PT, R14, RZ, PT ;  /* 0x000000ff0e00720c */ /* 0x000fe40003fc6270 */
[----:B------:R-:W-:Y:S01]  /*f210*/  STL [R1+0x214], R2 ;  /* 0x0002140201007387 */ /* 0x000fe20000100800 */
[----:B------:R-:W-:-:S03]  /*f220*/  IABS R14, R15 ;  /* 0x0000000f000e7213 */ /* 0x000fc60000000000 */
[----:B------:R-:W-:Y:S01]  /*f230*/  STL [R1+0x210], R3 ;  /* 0x0002100301007387 */ /* 0x000fe20000100800 */
[----:B------:R-:W-:-:S03]  /*f240*/  IMAD.HI.U32 R18, R7, R11, RZ ;  /* 0x0000000b07127227 */ /* 0x000fc600078e00ff */
[----:B------:R-:W-:Y:S01]  /*f250*/  STL [R1+0x21c], R90 ;  /* 0x00021c5a01007387 */ /* 0x000fe20000100800 */
[----:B------:R-:W-:-:S03]  /*f260*/  LEA.HI.X.SX32 R62, R67, R8, 0x1, P3 ;  /* 0x00000008433e7211 */ /* 0x000fc600018f0eff */
[----:B------:R-:W-:Y:S01]  /*f270*/  STL [R1+0x218], R88 ;  /* 0x0002185801007387 */ /* 0x000fe20000100800 */
[----:B------:R-:W-:Y:S01]  /*f280*/  IMAD.HI.U32 R17, R7, R12, RZ ;  /* 0x0000000c07117227 */ /* 0x000fe200078e00ff */
[----:B------:R-:W-:Y:S02]  /*f290*/  IADD3 R85, P3, PT, R65, R9, RZ ;  /* 0x0000000941557210 */ /* 0x000fe40007f7e0ff */
[----:B------:R-:W-:Y:S01]  /*f2a0*/  STL [R1+0x224], R91 ;  /* 0x0002245b01007387 */ /* 0x000fe20000100800 */
[----:B------:R-:W-:-:S03]  /*f2b0*/  IMAD.HI.U32 R19, R7, R14, RZ ;  /* 0x0000000e07137227 */ /* 0x000fc600078e00ff */
[----:B------:R-:W-:Y:S01]  /*f2c0*/  STL [R1+0x220], R82 ;  /* 0x0002205201007387 */ /* 0x000fe20000100800 */
[----:B------:R-:W-:-:S03]  /*f2d0*/  IMAD.MOV R20, RZ, RZ, -R18 ;  /* 0x000000ffff147224 */ /* 0x000fc600078e0a12 */
[----:B------:R-:W-:Y:S01]  /*f2e0*/  STL [R1+0x474], R84 ;  /* 0x0004745401007387 */ /* 0x000fe20000100800 */
[----:B------:R-:W-:-:S03]  /*f2f0*/  IMAD.MOV R18, RZ, RZ, -R17 ;  /* 0x000000ffff127224 */ /* 0x000fc600078e0a11 */
[----:B------:R-:W-:Y:S01]  /*f300*/  STL [R1+0x470], R83 ;  /* 0x0004705301007387 */ /* 0x000fe20000100800 */
[----:B------:R-:W-:-:S03]  /*f310*/  LEA.HI.X.SX32 R81, R65, R8, 0x1, P3 ;  /* 0x0000000841517211 */ /* 0x000fc600018f0eff */
[----:B------:R-:W-:Y:S01]  /*f320*/  STL [R1+0x47c], R87 ;  /* 0x00047c5701007387 */ /* 0x000fe20000100800 */
[----:B------:R-:W-:-:S03]  /*f330*/  ISETP.GE.AND P3, PT, R15, RZ, PT ;  /* 0x000000ff0f00720c */ /* 0x000fc60003f66270 */
[----:B------:R-:W-:Y:S01]  /*f340*/  STL [R1+0x478], R86 ;  /* 0x0004785601007387 */ /* 0x000fe20000100800 */
[----:B------:R-:W-:-:S03]  /*f350*/  IMAD.MOV R15, RZ, RZ, -R19 ;  /* 0x000000ffff0f7224 */ /* 0x000fc600078e0a13 */
[----:B------:R-:W-:Y:S04]  /*f360*/  STL [R1+0x484], R66 ;  /* 0x0004844201007387 */ /* 0x000fe80000100800 */
[----:B------:R-:W-:Y:S01]  /*f370*/  STL [R1+0xd4c], R67 ;  /* 0x000d4c4301007387 */ /* 0x000fe20000100800 */
[----:B------:R-:W-:-:S03]  /*f380*/  IMAD R12, R5, R18, R12 ;  /* 0x00000012050c7224 */ /* 0x000fc600078e020c */
[----:B------:R-:W-:Y:S04]  /*f390*/  STL [R1+0x480], R62 ;  /* 0x0004803e01007387 */ /* 0x000fe80000100800 */
[----:B------:R-:W-:Y:S04]  /*f3a0*/  STL [R1+0x494], R85 ;  /* 0x0004945501007387 */ /* 0x000fe80000100800 */
[----:B------:R-:W3:Y:S04]  /*f3b0*/  LDL R19, [R1+0x16c] ;  /* 0x00016c0001137983 */ /* 0x000ee80000100800 */
[----:B------:R-:W-:Y:S04]  /*f3c0*/  STL [R1+0x490], R81 ;  /* 0x0004905101007387 */ /* 0x000fe80000100800 */
[----:B------:R-:W3:Y:S01]  /*f3d0*/  LDL R18, [R1+0x168] ;  /* 0x0001680001127983 */ /* 0x000ee20000100800 */
[----:B--2---:R-:W-:-:S02]  /*f3e0*/  PRMT R0, RZ, 0x7610, R0 ;  /* 0x00007610ff007816 */ /* 0x004fc40000000000 */
[----:B---3--:R-:W-:-:S04]  /*f3f0*/  @P0 LOP3.LUT R19, R19, R18, RZ, 0x3c, !PT ;  /* 0x0000001213130212 */ /* 0x008fc800078e3cff */
[----:B------:R-:W-:-:S04]  /*f400*/  @P0 LOP3.LUT R18, R19, R18, RZ, 0x3c, !PT ;  /* 0x0000001213120212 */ /* 0x000fc800078e3cff */
[----:B------:R-:W-:-:S05]  /*f410*/  @P0 LOP3.LUT R19, R19, R18, RZ, 0x3c, !PT ;  /* 0x0000001213130212 */ /* 0x000fca00078e3cff */
[----:B------:R-:W2:Y:S04]  /*f420*/  @P0 LDG.E.U8 R0, desc[UR24][R18.64] ;  /* 0x0000001812000981 */ /* 0x000ea8000c1e1100 */
[----:B--2---:R2:W-:Y:S04]  /*f430*/  STL [R1+0x430], R0 ;  /* 0x0004300001007387 */ /* 0x0045e80000100800 */
[----:B--2---:R-:W2:Y:S04]  /*f440*/  LDL.LU R0, [R1+0xe7c] ;  /* 0x000e7c0001007983 */ /* 0x004ea80000300800 */
[----:B------:R-:W3:Y:S04]  /*f450*/  LDL R18, [R1+0x560] ;  /* 0x0005600001127983 */ /* 0x000ee80000100800 */
[----:B------:R-:W3:Y:S01]  /*f460*/  LDL R19, [R1+0x564] ;  /* 0x0005640001137983 */ /* 0x000ee20000100800 */
[----:B----4-:R-:W-:-:S02]  /*f470*/  PRMT R68, RZ, 0x7610, R68 ;  /* 0x00007610ff447816 */ /* 0x010fc40000000044 */
[----:B---3--:R-:W-:-:S04]  /*f480*/  @P0 LOP3.LUT R19, R19, R18, RZ, 0x3c, !PT ;  /* 0x0000001213130212 */ /* 0x008fc800078e3cff */
[----:B------:R-:W-:-:S04]  /*f490*/  @P0 LOP3.LUT R18, R19, R18, RZ, 0x3c, !PT ;  /* 0x0000001213120212 */ /* 0x000fc800078e3cff */
[----:B------:R-:W-:-:S05]  /*f4a0*/  @P0 LOP3.LUT R19, R19, R18, RZ, 0x3c, !PT ;  /* 0x0000001213130212 */ /* 0x000fca00078e3cff */
[----:B------:R3:W4:Y:S04]  /*f4b0*/  @P0 LDG.E.U8 R68, desc[UR24][R18.64] ;  /* 0x0000001812440981 */ /* 0x000728000c1e1100 */
[----:B------:R-:W3:Y:S04]  /*f4c0*/  LDL R18, [R1+0x188] ;  /* 0x0001880001127983 */ /* 0x000ee80000100800 */
[----:B------:R-:W3:Y:S01]  /*f4d0*/  LDL R19, [R1+0x18c] ;  /* 0x00018c0001137983 */ /* 0x000ee20000100800 */
[----:B------:R-:W-:Y:S02]  /*f4e0*/  PRMT R4, RZ, 0x7610, R4 ;  /* 0x00007610ff047816 */ /* 0x000fe40000000004 */
[----:B---3--:R-:W-:-:S04]  /*f4f0*/  @P0 LOP3.LUT R19, R19, R18, RZ, 0x3c, !PT ;  /* 0x0000001213130212 */ /* 0x008fc800078e3cff */
[----:B------:R-:W-:-:S04]  /*f500*/  @P0 LOP3.LUT R18, R19, R18, RZ, 0x3c, !PT ;  /* 0x0000001213120212 */ /* 0x000fc800078e3cff */
[----:B------:R-:W-:-:S05]  /*f510*/  @P0 LOP3.LUT R19, R19, R18, RZ, 0x3c, !PT ;  /* 0x0000001213130212 */ /* 0x000fca00078e3cff */
[----:B------:R-:W3:Y:S04]  /*f520*/  @P0 LDG.E.U8 R4, desc[UR24][R18.64] ;  /* 0x0000001812040981 */ /* 0x000ee8000c1e1100 */
[----:B----4-:R-:W-:Y:S04]  /*f530*/  STL [R1+0xd0c], R68 ;  /* 0x000d0c4401007387 */ /* 0x010fe80000100800 */
[----:B---3--:R3:W-:Y:S04]  /*f540*/  STL [R1+0x42c], R4 ;  /* 0x00042c0401007387 */ /* 0x0087e80000100800 */
[----:B---3--:R-:W3:Y:S04]  /*f550*/  LDL.LU R4, [R1+0xe78] ;  /* 0x000e780001047983 */ /* 0x008ee80000300800 */
[----:B------:R-:W4:Y:S04]  /*f560*/  LDL R18, [R1+0x1a8] ;  /* 0x0001a80001127983 */ /* 0x000f280000100800 */
[----:B------:R-:W4:Y:S01]  /*f570*/  LDL R19, [R1+0x1ac] ;  /* 0x0001ac0001137983 */ /* 0x000f220000100800 */
[----:B--2---:R-:W-:-:S02]  /*f580*/  PRMT R0, RZ, 0x7610, R0 ;  /* 0x00007610ff007816 */ /* 0x004fc40000000000 */
[----:B----4-:R-:W-:-:S04]  /*f590*/  @P0 LOP3.LUT R19, R19, R18, RZ, 0x3c, !PT ;  /* 0x0000001213130212 */ /* 0x010fc800078e3cff */
[----:B------:R-:W-:-:S04]  /*f5a0*/  @P0 LOP3.LUT R18, R19, R18, RZ, 0x3c, !PT ;  /* 0x0000001213120212 */ /* 0x000fc800078e3cff */
[----:B------:R-:W-:-:S05]  /*f5b0*/  @P0 LOP3.LUT R19, R19, R18, RZ, 0x3c, !PT ;  /* 0x0000001213130212 */ /* 0x000fca00078e3cff */
[----:B------:R-:W2:Y:S04]  /*f5c0*/  @P0 LDG.E.U8 R0, desc[UR24][R18.64] ;  /* 0x0000001812000981 */ /* 0x000ea8000c1e1100 */
[----:B--2---:R2:W-:Y:S04]  /*f5d0*/  STL [R1+0x438], R0 ;  /* 0x0004380001007387 */ /* 0x0045e80000100800 */
[----:B--2---:R-:W2:Y:S04]  /*f5e0*/  LDL.LU R0, [R1+0xe74] ;  /* 0x000e740001007983 */ /* 0x004ea80000300800 */
[----:B------:R-:W4:Y:S04]  /*f5f0*/  LDL R18, [R1+0x1c8] ;  /* 0x0001c80001127983 */ /* 0x000f280000100800 */
[----:B------:R-:W4:Y:S01]  /*f600*/  LDL R19, [R1+0x1cc] ;  /* 0x0001cc0001137983 */ /* 0x000f220000100800 */
[----:B---3--:R-:W-:-:S02]  /*f610*/  PRMT R4, RZ, 0x7610, R4 ;  /* 0x00007610ff047816 */ /* 0x008fc40000000004 */
[----:B----4-:R-:W-:-:S04]  /*f620*/  @P0 LOP3.LUT R19, R19, R18, RZ, 0x3c, !PT ;  /* 0x0000001213130212 */ /* 0x010fc800078e3cff */
[----:B------:R-:W-:-:S04]  /*f630*/  @P0 LOP3.LUT R18, R19, R18, RZ, 0x3c, !PT ;  /* 0x0000001213120212 */ /* 0x000fc800078e3cff */
[----:B------:R-:W-:-:S05]  /*f640*/  @P0 LOP3.LUT R19, R19, R18, RZ, 0x3c, !PT ;  /* 0x0000001213130212 */ /* 0x000fca00078e3cff */
[----:B------:R-:W3:Y:S04]  /*f650*/  @P0 LDG.E.U8 R4, desc[UR24][R18.64] ;  /* 0x0000001812040981 */ /* 0x000ee8000c1e1100 */
        /* <DEDUP_REMOVED lines=47> */
[----:B------:R-:W4:Y:S01]  /*f950*/  LDL R19, [R1+0x4cc] ;  /* 0x0004cc0001137983 */ /* 0x000f220000100800 */
[----:B---3--:R-:W-:Y:S01]  /*f960*/  PRMT R4, RZ, 0x7610, R4 ;  /* 0x00007610ff047816 */ /* 0x008fe20000000004 */
[----:B----4-:R-:W-:-:S02]  /*f970*/  @P0 IMAD.MOV.U32 R18, RZ, RZ, R19 ;  /* 0x000000ffff120224 */ /* 0x010fc400078e0013 */
[----:B------:R-:W-:Y:S01]  /*f980*/  @P0 IMAD.MOV.U32 R19, RZ, RZ, R42 ;  /* 0x000000ffff130224 */ /* 0x000fe200078e002a */
[----:B--2---:R-:W-:Y:S01]  /*f990*/  PRMT R0, RZ, 0x7610, R0 ;  /* 0x00007610ff007816 */ /* 0x004fe20000000000 */
[----:B------:R-:W2:Y:S04]  /*f9a0*/  LDL.LU R42, [R1+0xe58] ;  /* 0x000e5800012a7983 */ /* 0x000ea80000300800 */
[----:B------:R3:W4:Y:S02]  /*f9b0*/  @P0 LDG.E.U8 R4, desc[UR24][R18.64] ;  /* 0x0000001812040981 */ /* 0x000724000c1e1100 */
[----:B---3--:R-:W-:Y:S02]  /*f9c0*/  @P0 IMAD.MOV.U32 R18, RZ, RZ, R77 ;  /* 0x000000ffff120224 */ /* 0x008fe400078e004d */
[----:B------:R-:W-:-:S05]  /*f9d0*/  @P0 IMAD.MOV.U32 R19, RZ, RZ, R73 ;  /* 0x000000ffff130224 */ /* 0x000fca00078e0049 */
[----:B------:R-:W3:Y:S04]  /*f9e0*/  @P0 LDG.E.U8 R0, desc[UR24][R18.64] ;  /* 0x0000001812000981 */ /* 0x000ee8000c1e1100 */
[----:B----4-:R4:W-:Y:S04]  /*f9f0*/  STL [R1+0x44c], R4 ;  /* 0x00044c0401007387 */ /* 0x0109e80000100800 */
[----:B----4-:R-:W4:Y:S04]  /*fa00*/  LDL.LU R4, [R1+0xe54] ;  /* 0x000e540001047983 */ /* 0x010f280000300800 */
[----:B------:R-:W2:Y:S04]  /*fa10*/  LDL.LU R73, [R1+0xe50] ;  /* 0x000e500001497983 */ /* 0x000ea80000300800 */
[----:B------:R-:W2:Y:S04]  /*fa20*/  LDL.LU R77, [R1+0xe4c] ;  /* 0x000e4c00014d7983 */ /* 0x000ea80000300800 */
[----:B---3--:R3:W-:Y:S04]  /*fa30*/  STL [R1+0x458], R0 ;  /* 0x0004580001007387 */ /* 0x0087e80000100800 */
[----:B---3--:R-:W3:Y:S01]  /*fa40*/  LDL.LU R0, [R1+0xe48] ;  /* 0x000e480001007983 */ /* 0x008ee20000300800 */
[----:B------:R-:W-:-:S02]  /*fa50*/  @P0 IMAD.MOV.U32 R18, RZ, RZ, R26 ;  /* 0x000000ffff120224 */ /* 0x000fc400078e001a */
[----:B------:R-:W-:Y:S02]  /*fa60*/  @P0 IMAD.MOV.U32 R19, RZ, RZ, R6 ;  /* 0x000000ffff130224 */ /* 0x000fe400078e0006 */
[----:B------:R-:W2:Y:S04]  /*fa70*/  LDL.LU R6, [R1+0xe44] ;  /* 0x000e440001067983 */ /* 0x000ea80000300800 */
[----:B------:R-:W2:Y:S01]  /*fa80*/  LDL.LU R26, [R1+0xe40] ;  /* 0x000e4000011a7983 */ /* 0x000ea20000300800 */
[----:B----4-:R-:W-:-:S06]  /*fa90*/  PRMT R4, RZ, 0x7610, R4 ;  /* 0x00007610ff047816 */ /* 0x010fcc0000000004 */
[----:B------:R4:W2:Y:S02]  /*faa0*/  @P0 LDG.E.U8 R4, desc[UR24][R18.64] ;  /* 0x0000001812040981 */ /* 0x0008a4000c1e1100 */
[----:B----4-:R-:W-:Y:S02]  /*fab0*/  @P0 IMAD.MOV.U32 R18, RZ, RZ, R24 ;  /* 0x000000ffff120224 */ /* 0x010fe400078e0018 */
[----:B------:R-:W-:Y:S01]  /*fac0*/  @P0 IMAD.MOV.U32 R19, RZ, RZ, R25 ;  /* 0x000000ffff130224 */ /* 0x000fe200078e0019 */
[----:B---3--:R-:W-:-:S06]  /*fad0*/  PRMT R0, RZ, 0x7610, R0 ;  /* 0x00007610ff007816 */ /* 0x008fcc0000000000 */
[----:B------:R-:W3:Y:S04]  /*fae0*/  @P0 LDG.E.U8 R0, desc[UR24][R18.64] ;  /* 0x0000001812000981 */ /* 0x000ee8000c1e1100 */
[----:B--2---:R2:W-:Y:S04]  /*faf0*/  STL [R1+0x454], R4 ;  /* 0x0004540401007387 */ /* 0x0045e80000100800 */
[----:B--2---:R-:W2:Y:S04]  /*fb00*/  LDL.LU R4, [R1+0xe3c] ;  /* 0x000e3c0001047983 */ /* 0x004ea80000300800 */
[----:B------:R-:W4:Y:S04]  /*fb10*/  LDL.LU R25, [R1+0xe38] ;  /* 0x000e380001197983 */ /* 0x000f280000300800 */
[----:B------:R-:W4:Y:S04]  /*fb20*/  LDL.LU R24, [R1+0xe34] ;  /* 0x000e340001187983 */ /* 0x000f280000300800 */
[----:B---3--:R3:W-:Y:S04]  /*fb30*/  STL [R1+0x958], R0 ;  /* 0x0009580001007387 */ /* 0x0087e80000100800 */
[----:B---3--:R-:W3:Y:S01]  /*fb40*/  LDL.LU R0, [R1+0xe30] ;  /* 0x000e300001007983 */ /* 0x008ee20000300800 */
[----:B------:R-:W-:-:S02]  /*fb50*/  @P0 IMAD.MOV.U32 R18, RZ, RZ, R34 ;  /* 0x000000ffff120224 */ /* 0x000fc400078e0022 */
[----:B------:R-:W-:Y:S02]  /*fb60*/  @P0 IMAD.MOV.U32 R19, RZ, RZ, R33 ;  /* 0x000000ffff130224 */ /* 0x000fe400078e0021 */
[----:B------:R-:W4:Y:S04]  /*fb70*/  LDL.LU R33, [R1+0xe2c] ;  /* 0x000e2c0001217983 */ /* 0x000f280000300800 */
[----:B------:R-:W4:Y:S01]  /*fb80*/  LDL.LU R34, [R1+0xe28] ;  /* 0x000e280001227983 */ /* 0x000f220000300800 */
[----:B--2---:R-:W-:-:S06]  /*fb90*/  PRMT R4, RZ, 0x7610, R4 ;  /* 0x00007610ff047816 */ /* 0x004fcc0000000004 */
[----:B------:R2:W4:Y:S02]  /*fba0*/  @P0 LDG.E.U8 R4, desc[UR24][R18.64] ;  /* 0x0000001812040981 */ /* 0x000524000c1e1100 */
[----:B--2---:R-:W-:Y:S02]  /*fbb0*/  @P0 IMAD.MOV.U32 R18, RZ, RZ, R31 ;  /* 0x000000ffff120224 */ /* 0x004fe400078e001f */
[----:B------:R-:W-:Y:S01]  /*fbc0*/  @P0 IMAD.MOV.U32 R19, RZ, RZ, R32 ;  /* 0x000000ffff130224 */ /* 0x000fe200078e0020 */
[----:B---3--:R-:W-:-:S06]  /*fbd0*/  PRMT R0, RZ, 0x7610, R0 ;  /* 0x00007610ff007816 */ /* 0x008fcc0000000000 */
[----:B------:R-:W2:Y:S04]  /*fbe0*/  @P0 LDG.E.U8 R0, desc[UR24][R18.64] ;  /* 0x0000001812000981 */ /* 0x000ea8000c1e1100 */
[----:B----4-:R3:W-:Y:S04]  /*fbf0*/  STL [R1+0x954], R4 ;  /* 0x0009540401007387 */ /* 0x0107e80000100800 */
[----:B---3--:R-:W3:Y:S04]  /*fc00*/  LDL.LU R4, [R1+0xe24] ;  /* 0x000e240001047983 */ /* 0x008ee80000300800 */
[----:B------:R-:W4:Y:S04]  /*fc10*/  LDL.LU R32, [R1+0xe20] ;  /* 0x000e200001207983 */ /* 0x000f280000300800 */
[----:B------:R-:W4:Y:S04]  /*fc20*/  LDL.LU R31, [R1+0xe1c] ;  /* 0x000e1c00011f7983 */ /* 0x000f280000300800 */
[----:B--2---:R2:W-:Y:S04]  /*fc30*/  STL [R1+0x950], R0 ;  /* 0x0009500001007387 */ /* 0x0045e80000100800 */
[----:B--2---:R-:W2:Y:S01]  /*fc40*/  LDL.LU R0, [R1+0xe18] ;  /* 0x000e180001007983 */ /* 0x004ea20000300800 */
[----:B------:R-:W-:-:S02]  /*fc50*/  @P0 IMAD.MOV.U32 R18, RZ, RZ, R27 ;  /* 0x000000ffff120224 */ /* 0x000fc400078e001b */
[----:B------:R-:W-:Y:S02]  /*fc60*/  @P0 IMAD.MOV.U32 R19, RZ, RZ, R30 ;  /* 0x000000ffff130224 */ /* 0x000fe400078e001e */
[----:B------:R-:W4:Y:S04]  /*fc70*/  LDL.LU R30, [R1+0xe14] ;  /* 0x000e1400011e7983 */ /* 0x000f280000300800 */
[----:B------:R-:W4:Y:S01]  /*fc80*/  LDL.LU R27, [R1+0xe10] ;  /* 0x000e1000011b7983 */ /* 0x000f220000300800 */
[----:B---3--:R-:W-:-:S06]  /*fc90*/  PRMT R4, RZ, 0x7610, R4 ;  /* 0x00007610ff047816 */ /* 0x008fcc0000000004 */
[----:B------:R3:W4:Y:S02]  /*fca0*/  @P0 LDG.E.U8 R4, desc[UR24][R18.64] ;  /* 0x0000001812040981 */ /* 0x000724000c1e1100 */
[----:B---3--:R-:W-:Y:S02]  /*fcb0*/  @P0 IMAD.MOV.U32 R18, RZ, RZ, R29 ;  /* 0x000000ffff120224 */ /* 0x008fe400078e001d */
[----:B------:R-:W-:Y:S01]  /*fcc0*/  @P0 IMAD.MOV.U32 R19, RZ, RZ, R28 ;  /* 0x000000ffff130224 */ /* 0x000fe200078e001c */
[----:B--2---:R-:W-:-:S06]  /*fcd0*/  PRMT R0, RZ, 0x7610, R0 ;  /* 0x00007610ff007816 */ /* 0x004fcc0000000000 */
        /* <DEDUP_REMOVED lines=104> */
[----:B------:R-:W-:Y:S01]  /*10360*/  @P0 IMAD.MOV.U32 R19, RZ, RZ, R70 ;  /* 0x000000ffff130224 */ /* 0x000fe200078e0046 */
[----:B------:R-:W-:Y:S01]  /*10370*/  PRMT R80, RZ, 0x7610, R80 ;  /* 0x00007610ff507816 */ /* 0x000fe20000000050 */
[----:B------:R-:W4:Y:S01]  /*10380*/  LDL.LU R70, [R1+0xd6c] ;  /* 0x000d6c0001467983 */ /* 0x000f220000300800 */
[----:B------:R-:W-:Y:S02]  /*10390*/  PRMT R67, RZ, 0x7610, R67 ;  /* 0x00007610ff437816 */ /* 0x000fe40000000043 */
[----:B------:R-:W-:Y:S01]  /*103a0*/  PRMT R65, RZ, 0x7610, R65 ;  /* 0x00007610ff417816 */ /* 0x000fe20000000041 */
[----:B------:R-:W4:Y:S01]  /*103b0*/  LDL.LU R10, [R1+0xd68] ;  /* 0x000d6800010a7983 */ /* 0x000f220000300800 */
[----:B------:R-:W-:Y:S02]  /*103c0*/  PRMT R58, RZ, 0x7610, R58 ;  /* 0x00007610ff3a7816 */ /* 0x000fe4000000003a */
[----:B------:R-:W-:Y:S02]  /*103d0*/  PRMT R54, RZ, 0x7610, R54 ;  /* 0x00007610ff367816 */ /* 0x000fe40000000036 */
[----:B------:R-:W-:-:S02]  /*103e0*/  PRMT R38, RZ, 0x7610, R38 ;  /* 0x00007610ff267816 */ /* 0x000fc40000000026 */
[----:B---3--:R-:W-:-:S06]  /*103f0*/  PRMT R4, RZ, 0x7610, R4 ;  /* 0x00007610ff047816 */ /* 0x008fcc0000000004 */
[----:B------:R3:W4:Y:S02]  /*10400*/  @P0 LDG.E.U8 R4, desc[UR24][R18.64] ;  /* 0x0000001812040981 */ /* 0x000724000c1e1100 */
[----:B---3--:R-:W-:Y:S02]  /*10410*/  @P0 IMAD.MOV.U32 R18, RZ, RZ, R2 ;  /* 0x000000ffff120224 */ /* 0x008fe400078e0002 */
[----:B------:R-:W-:Y:S01]  /*10420*/  @P0 IMAD.MOV.U32 R19, RZ, RZ, R3 ;  /* 0x000000ffff130224 */ /* 0x000fe200078e0003 */
[----:B--2---:R-:W-:-:S06]  /*10430*/  PRMT R0, RZ, 0x7610, R0 ;  /* 0x00007610ff007816 */ /* 0x004fcc0000000000 */
[----:B------:R2:W3:Y:S02]  /*10440*/  @P0 LDG.E.U8 R0, desc[UR24][R18.64] ;  /* 0x0000001812000981 */ /* 0x0004e4000c1e1100 */
[----:B--2---:R-:W-:Y:S02]  /*10450*/  @P0 IMAD.MOV.U32 R18, RZ, RZ, R90 ;  /* 0x000000ffff120224 */ /* 0x004fe400078e005a */
[----:B------:R-:W-:-:S05]  /*10460*/  @P0 IMAD.MOV.U32 R19, RZ, RZ, R88 ;  /* 0x000000ffff130224 */ /* 0x000fca00078e0058 */
        /* <DEDUP_REMOVED lines=15> */
[----:B------:R2:W2:Y:S01]  /*10560*/  @P0 LDG.E.U8 R38, desc[UR24][R18.64] ;  /* 0x0000001812260981 */ /* 0x0004a2000c1e1100 */
[C---:B----4-:R-:W-:Y:S02]  /*10570*/  SEL R64, R16.reuse, R64, !P1 ;  /* 0x0000004010407207 */ /* 0x050fe40004800000 */
[----:B------:R-:W-:-:S03]  /*10580*/  SEL R63, R16, R63, !P1 ;  /* 0x0000003f103f7207 */ /* 0x000fc60004800000 */
[----:B0-----:R-:W-:Y:S01]  /*10590*/  IMAD R64, R64, UR5, RZ ;  /* 0x0000000540407c24 */ /* 0x001fe2000f8e02ff */
[C---:B------:R-:W-:Y:S01]  /*105a0*/  SEL R61, R16.reuse, R61, !P1 ;  /* 0x0000003d103d7207 */ /* 0x040fe20004800000 */
[----:B-1----:R-:W-:Y:S01]  /*105b0*/  IMAD R63, R63, UR6, RZ ;  /* 0x000000063f3f7c24 */ /* 0x002fe2000f8e02ff */
[----:B------:R-:W-:Y:S01]  /*105c0*/  PRMT R50, RZ, 0x7610, R50 ;  /* 0x00007610ff327816 */ /* 0x000fe20000000032 */
[----:B------:R-:W0:Y:S02]  /*105d0*/  LDCU UR5, c[0x0][0x3b0] ;  /* 0x00007600ff0577ac */ /* 0x000e240008000800 */
[----:B------:R-:W-:Y:S01]  /*105e0*/  IMAD R61, R61, UR14, RZ ;  /* 0x0000000e3d3d7c24 */ /* 0x000fe2000f8e02ff */
[----:B------:R-:W-:Y:S01]  /*105f0*/  PRMT R68, RZ, 0x7610, R68 ;  /* 0x00007610ff447816 */ /* 0x000fe20000000044 */
[----:B------:R-:W1:Y:S01]  /*10600*/  LDCU UR6, c[0x0][0x3b0] ;  /* 0x00007600ff0677ac */ /* 0x000e620008000800 */
[----:B------:R-:W-:Y:S02]  /*10610*/  PRMT R46, RZ, 0x7610, R46 ;  /* 0x00007610ff2e7816 */ /* 0x000fe4000000002e */
[C---:B------:R-:W-:Y:S01]  /*10620*/  SEL R60, R16.reuse, R60, !P1 ;  /* 0x0000003c103c7207 */ /* 0x040fe20004800000 */
[----:B------:R-:W-:Y:S01]  /*10630*/  IMAD R11, R5, R20, R11 ;  /* 0x00000014050b7224 */ /* 0x000fe200078e020b */
[----:B------:R-:W-:Y:S01]  /*10640*/  SEL R59, R16, R59, !P1 ;  /* 0x0000003b103b7207 */ /* 0x000fe20004800000 */
[----:B------:R-:W4:Y:S01]  /*10650*/  LDCU UR14, c[0x0][0x3b0] ;  /* 0x00007600ff0e77ac */ /* 0x000f220008000800 */
[----:B------:R0:W-:Y:S04]  /*10660*/  STL [R1+0x914], R4 ;  /* 0x0009140401007387 */ /* 0x0001e80000100800 */
[----:B0-----:R-:W4:Y:S04]  /*10670*/  LDL.LU R4, [R1+0xd64] ;  /* 0x000d640001047983 */ /* 0x001f280000300800 */
[----:B------:R-:W4:Y:S04]  /*10680*/  LDL.LU R3, [R1+0xd60] ;  /* 0x000d600001037983 */ /* 0x000f280000300800 */
[----:B------:R-:W4:Y:S04]  /*10690*/  LDL.LU R2, [R1+0xd5c] ;  /* 0x000d5c0001027983 */ /* 0x000f280000300800 */
[----:B---3--:R0:W-:Y:S04]  /*106a0*/  STL [R1+0x910], R0 ;  /* 0x0009100001007387 */ /* 0x0081e80000100800 */
[----:B0-----:R-:W3:Y:S04]  /*106b0*/  LDL.LU R0, [R1+0xd58] ;  /* 0x000d580001007983 */ /* 0x001ee80000300800 */
[----:B------:R0:W-:Y:S02]  /*106c0*/  STL [R1+0x8fc], R54 ;  /* 0x0008fc3601007387 */ /* 0x0001e40000100800 */
[----:B0-----:R-:W-:-:S02]  /*106d0*/  IMAD.MOV.U32 R54, RZ, RZ, R70 ;  /* 0x000000ffff367224 */ /* 0x001fc400078e0046 */
[----:B------:R-:W3:Y:S02]  /*106e0*/  LDL.LU R70, [R1+0xd54] ;  /* 0x000d540001467983 */ /* 0x000ee40000300800 */
[----:B------:R-:W-:Y:S01]  /*106f0*/  @!P4 IMAD.MOV R54, RZ, RZ, -R54 ;  /* 0x000000ffff36c224 */ /* 0x000fe200078e0a36 */
[C---:B--2---:R-:W-:Y:S01]  /*10700*/  IADD3 R18, P4, PT, R64.reuse, R9, RZ ;  /* 0x0000000940127210 */ /* 0x044fe20007f9e0ff */
[----:B------:R-:W-:Y:S04]  /*10710*/  STL [R1+0x90c], R80 ;  /* 0x00090c5001007387 */ /* 0x000fe80000100800 */
[----:B------:R-:W-:Y:S01]  /*10720*/  STL [R1+0x908], R67 ;  /* 0x0009084301007387 */ /* 0x000fe20000100800 */
[----:B------:R-:W-:-:S03]  /*10730*/  LEA.HI.X.SX32 R19, R64, R8, 0x1, P4 ;  /* 0x0000000840137211 */ /* 0x000fc600020f0eff */
[----:B------:R-:W-:Y:S04]  /*10740*/  STL [R1+0x49c], R18 ;  /* 0x00049c1201007387 */ /* 0x000fe80000100800 */
[----:B------:R0:W-:Y:S04]  /*10750*/  STL [R1+0x8f4], R38 ;  /* 0x0008f42601007387 */ /* 0x0001e80000100800 */
[----:B------:R-:W-:Y:S04]  /*10760*/  STL [R1+0x904], R65 ;  /* 0x0009044101007387 */ /* 0x000fe80000100800 */
[----:B------:R2:W3:Y:S01]  /*10770*/  @P0 LDG.E.U8 R50, desc[UR24][R18.64] ;  /* 0x0000001812320981 */ /* 0x0004e2000c1e1100 */
[----:B0-----:R-:W-:-:S03]  /*10780*/  IADD3 R38, P4, PT, R63, R9, RZ ;  /* 0x000000093f267210 */ /* 0x001fc60007f9e0ff */
[----:B------:R-:W-:Y:S04]  /*10790*/  STL [R1+0x498], R19 ;  /* 0x0004981301007387 */ /* 0x000fe80000100800 */
[----:B------:R-:W-:Y:S04]  /*107a0*/  STL [R1+0x4a4], R38 ;  /* 0x0004a42601007387 */ /* 0x000fe80000100800 */
[----:B------:R0:W-:Y:S01]  /*107b0*/  STL [R1+0x900], R58 ;  /* 0x0009003a01007387 */ /* 0x0001e20000100800 */
[----:B--2---:R-:W-:Y:S01]  /*107c0*/  @P0 IMAD.MOV.U32 R18, RZ, RZ, R38 ;  /* 0x000000ffff120224 */ /* 0x004fe200078e0026 */
[----:B0-----:R-:W-:-:S02]  /*107d0*/  LEA.HI.X.SX32 R58, R63, R8, 0x1, P4 ;  /* 0x000000083f3a7211 */ /* 0x001fc400020f0eff */
[----:B------:R-:W-:-:S03]  /*107e0*/  IADD3 R65, P4, PT, R61, R9, RZ ;  /* 0x000000093d417210 */ /* 0x000fc60007f9e0ff */
[----:B------:R-:W-:Y:S01]  /*107f0*/  @P0 IMAD.MOV.U32 R19, RZ, RZ, R58 ;  /* 0x000000ffff130224 */ /* 0x000fe200078e003a */
[----:B------:R-:W-:-:S04]  /*10800*/  LEA.HI.X.SX32 R61, R61, R8, 0x1, P4 ;  /* 0x000000083d3d7211 */ /* 0x000fc800020f0eff */
[----:B------:R0:W2:Y:S02]  /*10810*/  @P0 LDG.E.U8 R68, desc[UR24][R18.64] ;  /* 0x0000001812440981 */ /* 0x0000a4000c1e1100 */
[----:B0-----:R-:W-:Y:S02]  /*10820*/  @P0 IMAD.MOV.U32 R18, RZ, RZ, R65 ;  /* 0x000000ffff120224 */ /* 0x001fe400078e0041 */
[----:B------:R-:W-:-:S05]  /*10830*/  @P0 IMAD.MOV.U32 R19, RZ, RZ, R61 ;  /* 0x000000ffff130224 */ /* 0x000fca00078e003d */
[----:B------:R0:W2:Y:S01]  /*10840*/  @P0 LDG.E.U8 R46, desc[UR24][R18.64] ;  /* 0x00000018122e0981 */ /* 0x0000a2000c1e1100 */
[----:B------:R-:W-:Y:S01]  /*10850*/  IMAD R60, R60, UR15, RZ ;  /* 0x0000000f3c3c7c24 */ /* 0x000fe2000f8e02ff */
[----:B------:R-:W-:Y:S01]  /*10860*/  SEL R57, R16, R57, !P1 ;  /* 0x0000003910397207 */ /* 0x000fe20004800000 */
[----:B------:R-:W-:Y:S01]  /*10870*/  IMAD R59, R59, UR5, RZ ;  /* 0x000000053b3b7c24 */ /* 0x000fe2000f8e02ff */
[----:B------:R-:W-:Y:S01]  /*10880*/  STL [R1+0x4a0], R58 ;  /* 0x0004a03a01007387 */ /* 0x000fe20000100800 */
[----:B------:R-:W-:Y:S01]  /*10890*/  PRMT R20, RZ, 0x7610, R20 ;  /* 0x00007610ff147816 */ /* 0x000fe20000000014 */
[----:B------:R-:W2:Y:S01]  /*108a0*/  LDCU UR5, c[0x0][0x3b0] ;  /* 0x00007600ff0577ac */ /* 0x000ea20008000800 */
[----:B------:R-:W-:Y:S01]  /*108b0*/  IADD3 R62, P4, PT, R60, R9, RZ ;  /* 0x000000093c3e7210 */ /* 0x000fe20007f9e0ff */
[----:B------:R-:W-:Y:S01]  /*108c0*/  STL [R1+0x4b4], R65 ;  /* 0x0004b44101007387 */ /* 0x000fe20000100800 */
[----:B------:R-:W-:Y:S01]  /*108d0*/  SEL R56, R16, R56, !P1 ;  /* 0x0000003810387207 */ /* 0x000fe20004800000 */
[----:B------:R-:W2:Y:S02]  /*108e0*/  LDCU UR15, c[0x0][0x3b0] ;  /* 0x00007600ff0f77ac */ /* 0x000ea40008000800 */
[----:B------:R-:W-:Y:S01]  /*108f0*/  STL [R1+0x4b0], R61 ;  /* 0x0004b03d01007387 */ /* 0x000fe20000100800 */
[----:B------:R-:W-:-:S03]  /*10900*/  LEA.HI.X.SX32 R63, R60, R8, 0x1, P4 ;  /* 0x000000083c3f7211 */ /* 0x000fc600020f0eff */
[----:B------:R-:W-:Y:S01]  /*10910*/  STL [R1+0x4bc], R62 ;  /* 0x0004bc3e01007387 */ /* 0x000fe20000100800 */
[----:B-1----:R-:W-:Y:S01]  /*10920*/  IMAD R57, R57, UR6, RZ ;  /* 0x0000000639397c24 */ /* 0x002fe2000f8e02ff */
[----:B------:R-:W1:Y:S01]  /*10930*/  LDCU UR6, c[0x0][0x3b0] ;  /* 0x00007600ff0677ac */ /* 0x000e620008000800 */
[----:B0-----:R-:W-:Y:S02]  /*10940*/  @P0 IMAD.MOV.U32 R18, RZ, RZ, R62 ;  /* 0x000000ffff120224 */ /* 0x001fe400078e003e */
[----:B------:R-:W-:Y:S01]  /*10950*/  @P0 IMAD.MOV.U32 R19, RZ, RZ, R63 ;  /* 0x000000ffff130224 */ /* 0x000fe200078e003f */
[----:B----4-:R-:W-:Y:S01]  /*10960*/  PRMT R4, RZ, 0x7610, R4 ;  /* 0x00007610ff047816 */ /* 0x010fe20000000004 */
[----:B---3--:R0:W-:Y:S02]  /*10970*/  STL [R1+0x8e0], R50 ;  /* 0x0008e03201007387 */ /* 0x0081e40000100800 */
[C---:B0-----:R-:W-:Y:S02]  /*10980*/  IADD3 R50, P4, PT, R59.reuse, R9, RZ ;  /* 0x000000093b327210 */ /* 0x041fe40007f9e0ff */
[----:B------:R-:W-:Y:S02]  /*10990*/  STL [R1+0x4b8], R63 ;  /* 0x0004b83f01007387 */ /* 0x000fe40000100800 */
[----:B------:R-:W-:-:S02]  /*109a0*/  LEA.HI.X.SX32 R58, R59, R8, 0x1, P4 ;  /* 0x000000083b3a7211 */ /* 0x000fc400020f0eff */
[----:B------:R-:W-:Y:S02]  /*109b0*/  PRMT R59, RZ, 0x7610, R59 ;  /* 0x00007610ff3b7816 */ /* 0x000fe4000000003b */
[----:B------:R-:W-:-:S04]  /*109c0*/  IADD3 R38, P4, PT, R57, R9, RZ ;  /* 0x0000000939267210 */ /* 0x000fc80007f9e0ff */
[----:B------:R0:W3:Y:S04]  /*109d0*/  @P0 LDG.E.U8 R59, desc[UR24][R18.64] ;  /* 0x00000018123b0981 */ /* 0x0000e8000c1e1100 */
[----:B--2---:R-:W-:Y:S01]  /*109e0*/  STL [R1+0xd10], R68 ;  /* 0x000d104401007387 */ /* 0x004fe20000100800 */
[----:B0-----:R-:W-:-:S03]  /*109f0*/  @P0 IMAD.MOV.U32 R18, RZ, RZ, R50 ;  /* 0x000000ffff120224 */ /* 0x001fc600078e0032 */
[----:B------:R-:W-:Y:S01]  /*10a00*/  STL [R1+0x4c4], R50 ;  /* 0x0004c43201007387 */ /* 0x000fe20000100800 */
[----:B------:R-:W-:-:S03]  /*10a10*/  @P0 IMAD.MOV.U32 R19, RZ, RZ, R58 ;  /* 0x000000ffff130224 */ /* 0x000fc600078e003a */
[----:B------:R-:W-:Y:S04]  /*10a20*/  STL [R1+0x4c0], R58 ;  /* 0x0004c03a01007387 */ /* 0x000fe80000100800 */
[----:B------:R-:W-:Y:S04]  /*10a30*/  STL [R1+0x4d4], R38 ;  /* 0x0004d42601007387 */ /* 0x000fe80000100800 */
[----:B------:R0:W2:Y:S04]  /*10a40*/  @P0 LDG.E.U8 R4, desc[UR24][R18.64] ;  /* 0x0000001812040981 */ /* 0x0000a8000c1e1100 */
[----:B------:R4:W-:Y:S02]  /*10a50*/  STL [R1+0xe0], R46 ;  /* 0x0000e02e01007387 */ /* 0x0009e40000100800 */
[----:B----4-:R-:W-:Y:S01]  /*10a60*/  LEA.HI.X.SX32 R46, R57, R8, 0x1, P4 ;  /* 0x00000008392e7211 */ /* 0x010fe200020f0eff */
[----:B0-----:R-:W-:-:S04]  /*10a70*/  @P0 IMAD.MOV.U32 R18, RZ, RZ, R38 ;  /* 0x000000ffff120224 */ /* 0x001fc800078e0026 */
[----:B------:R-:W-:-:S05]  /*10a80*/  @P0 IMAD.MOV.U32 R19, RZ, RZ, R46 ;  /* 0x000000ffff130224 */ /* 0x000fca00078e002e */
[----:B------:R0:W4:Y:S01]  /*10a90*/  @P0 LDG.E.U8 R20, desc[UR24][R18.64] ;  /* 0x0000001812140981 */ /* 0x000122000c1e1100 */
[----:B------:R-:W-:Y:S01]  /*10aa0*/  ISETP.GT.U32.AND P4, PT, R5, R11, PT ;  /* 0x0000000b0500720c */ /* 0x000fe20003f84070 */
[----:B------:R-:W-:Y:S01]  /*10ab0*/  IMAD R56, R56, UR5, RZ ;  /* 0x0000000538387c24 */ /* 0x000fe2000f8e02ff */
[C---:B------:R-:W-:Y:S01]  /*10ac0*/  SEL R55, R16.reuse, R55, !P1 ;  /* 0x0000003710377207 */ /* 0x040fe20004800000 */
[----:B------:R0:W-:Y:S01]  /*10ad0*/  STL [R1+0x4d0], R46 ;  /* 0x0004d02e01007387 */ /* 0x0001e20000100800 */
[----:B------:R-:W-:Y:S01]  /*10ae0*/  SEL R53, R16, R53, !P1 ;  /* 0x0000003510357207 */ /* 0x000fe20004800000 */
[----:B------:R-:W2:Y:S02]  /*10af0*/  LDCU UR5, c[0x0][0x3b0] ;  /* 0x00007600ff0577ac */ /* 0x000ea40008000800 */
[----:B-1----:R-:W-:-:S06]  /*10b00*/  IMAD R55, R55, UR6, RZ ;  /* 0x0000000637377c24 */ /* 0x002fcc000f8e02ff */
[----:B------:R-:W-:Y:S01]  /*10b10*/  @!P4 IMAD.IADD R11, R11, 0x1, -R5 ;  /* 0x000000010b0bc824 */ /* 0x000fe200078e0a05 */
[C---:B0-----:R-:W-:Y:S01]  /*10b20*/  IADD3 R46, P4, PT, R56.reuse, R9, RZ ;  /* 0x00000009382e7210 */ /* 0x041fe20007f9e0ff */
[----:B------:R-:W-:Y:S01]  /*10b30*/  IMAD R53, R53, UR14, RZ ;  /* 0x0000000e35357c24 */ /* 0x000fe2000f8e02ff */
[----:B------:R-:W-:Y:S01]  /*10b40*/  PRMT R23, RZ, 0x7610, R23 ;  /* 0x00007610ff177816 */ /* 0x000fe20000000017 */
[----:B------:R-:W0:Y:S01]  /*10b50*/  LDCU UR6, c[0x0][0x3b0] ;  /* 0x00007600ff0677ac */ /* 0x000e220008000800 */
[----:B------:R-:W-:Y:S01]  /*10b60*/  LEA.HI.X.SX32 R50, R56, R8, 0x1, P4 ;  /* 0x0000000838327211 */ /* 0x000fe200020f0eff */
[----:B------:R-:W-:Y:S01]  /*10b70*/  @P0 IMAD.MOV.U32 R18, RZ, RZ, R46 ;  /* 0x000000ffff120224 */ /* 0x000fe200078e002e */
[----:B------:R-:W-:Y:S01]  /*10b80*/  IABS R13, R22 ;  /* 0x00000016000d7213 */ /* 0x000fe20000000000 */
[----:B------:R-:W1:Y:S02]  /*10b90*/  LDCU UR14, c[0x0][0x3b0] ;  /* 0x00007600ff0e77ac */ /* 0x000e640008000800 */
[----:B------:R-:W-:Y:S01]  /*10ba0*/  @P0 IMAD.MOV.U32 R19, RZ, RZ, R50 ;  /* 0x000000ffff130224 */ /* 0x000fe200078e0032 */
[----:B------:R-:W-:Y:S01]  /*10bb0*/  PRMT R3, RZ, 0x7610, R3 ;  /* 0x00007610ff037816 */ /* 0x000fe20000000003 */
[----:B------:R-:W-:-:S03]  /*10bc0*/  IMAD.HI.U32 R21, R7, R13, RZ ;  /* 0x0000000d07157227 */ /* 0x000fc600078e00ff */
[----:B------:R0:W3:Y:S01]  /*10bd0*/  @P0 LDG.E.U8 R23, desc[UR24][R18.64] ;  /* 0x0000001812170981 */ /* 0x0000e2000c1e1100 */
[--C-:B------:R-:W-:Y:S01]  /*10be0*/  IMAD.MOV R17, RZ, RZ, -R21.reuse ;  /* 0x000000ffff117224 */ /* 0x100fe200078e0a15 */
[----:B------:R-:W-:Y:S02]  /*10bf0*/  PRMT R21, RZ, 0x7610, R21 ;  /* 0x00007610ff157816 */ /* 0x000fe40000000015 */
[----:B--2---:R-:W-:Y:S04]  /*10c00*/  STL [R1+0xd14], R4 ;  /* 0x000d140401007387 */ /* 0x004fe80000100800 */
[----:B------:R-:W-:Y:S04]  /*10c10*/  STL [R1+0x4dc], R46 ;  /* 0x0004dc2e01007387 */ /* 0x000fe80000100800 */
[----:B----4-:R2:W-:Y:S02]  /*10c20*/  STL [R1+0xd0], R20 ;  /* 0x0000d01401007387 */ /* 0x0105e40000100800 */
[----:B--2---:R-:W-:-:S04]  /*10c30*/  IADD3 R20, P4, PT, R55, R9, RZ ;  /* 0x0000000937147210 */ /* 0x004fc80007f9e0ff */
[-C--:B------:R-:W-:Y:S02]  /*10c40*/  LEA.HI.X.SX32 R38, R55, R8.reuse, 0x1, P4 ;  /* 0x0000000837267211 */ /* 0x080fe400020f0eff */
[C---:B------:R-:W-:Y:S01]  /*10c50*/  IADD3 R57, P4, PT, R53.reuse, R9, RZ ;  /* 0x0000000935397210 */ /* 0x040fe20007f9e0ff */
[----:B0-----:R-:W-:Y:S02]  /*10c60*/  @P0 IMAD.MOV.U32 R18, RZ, RZ, R20 ;  /* 0x000000ffff120224 */ /* 0x001fe400078e0014 */
[----:B------:R-:W-:Y:S01]  /*10c70*/  @P0 IMAD.MOV.U32 R19, RZ, RZ, R38 ;  /* 0x000000ffff130224 */ /* 0x000fe200078e0026 */
[----:B------:R-:W-:-:S04]  /*10c80*/  LEA.HI.X.SX32 R53, R53, R8, 0x1, P4 ;  /* 0x0000000835357211 */ /* 0x000fc800020f0eff */
[----:B------:R0:W2:Y:S02]  /*10c90*/  @P0 LDG.E.U8 R3, desc[UR24][R18.64] ;  /* 0x0000001812030981 */ /* 0x0000a4000c1e1100 */
[----:B0-----:R-:W-:Y:S02]  /*10ca0*/  @P0 IMAD.MOV.U32 R18, RZ, RZ, R57 ;  /* 0x000000ffff120224 */ /* 0x001fe400078e0039 */
[----:B------:R-:W-:-:S05]  /*10cb0*/  @P0 IMAD.MOV.U32 R19, RZ, RZ, R53 ;  /* 0x000000ffff130224 */ /* 0x000fca00078e0035 */
[----:B------:R0:W4:Y:S01]  /*10cc0*/  @P0 LDG.E.U8 R21, desc[UR24][R18.64] ;  /* 0x0000001812150981 */ /* 0x000122000c1e1100 */
[C---:B------:R-:W-:Y:S02]  /*10cd0*/  SEL R52, R16.reuse, R52, !P1 ;  /* 0x0000003410347207 */ /* 0x040fe40004800000 */
[----:B------:R-:W-:-:S03]  /*10ce0*/  SEL R51, R16, R51, !P1 ;  /* 0x0000003310337207 */ /* 0x000fc60004800000 */
[----:B------:R-:W-:Y:S01]  /*10cf0*/  IMAD R52, R52, UR15, RZ ;  /* 0x0000000f34347c24 */ /* 0x000fe2000f8e02ff */
[----:B------:R0:W-:Y:S01]  /*10d00*/  STL [R1+0x4d8], R50 ;  /* 0x0004d83201007387 */ /* 0x0001e20000100800 */
[----:B------:R-:W-:Y:S01]  /*10d10*/  SEL R49, R16, R49, !P1 ;  /* 0x0000003110317207 */ /* 0x000fe20004800000 */
[----:B------:R-:W-:Y:S01]  /*10d20*/  IMAD R51, R51, UR5, RZ ;  /* 0x0000000533337c24 */ /* 0x000fe2000f8e02ff */
[----:B------:R-:W-:Y:S01]  /*10d30*/  PRMT R42, RZ, 0x7610, R42 ;  /* 0x00007610ff2a7816 */ /* 0x000fe2000000002a */
[----:B------:R-:W-:Y:S01]  /*10d40*/  STL [R1+0x4e4], R20 ;  /* 0x0004e41401007387 */ /* 0x000fe20000100800 */
[C---:B------:R-:W-:Y:S01]  /*10d50*/  IADD3 R46, P4, PT, R52.reuse, R9, RZ ;  /* 0x00000009342e7210 */ /* 0x040fe20007f9e0ff */
[----:B------:R-:W-:Y:S01]  /*10d60*/  IMAD R49, R49, UR6, RZ ;  /* 0x0000000631317c24 */ /* 0x000fe2000f8e02ff */
[----:B------:R-:W-:Y:S01]  /*10d70*/  PRMT R2, RZ, 0x7610, R2 ;  /* 0x00007610ff027816 */ /* 0x000fe20000000002 */
[----:B---3--:R-:W-:Y:S01]  /*10d80*/  STL [R1+0xdc], R59 ;  /* 0x0000dc3b01007387 */ /* 0x008fe20000100800 */
[----:B------:R-:W-:Y:S01]  /*10d90*/  IMAD R13, R5, R17, R13 ;  /* 0x00000011050d7224 */ /* 0x000fe200078e020d */
[----:B0-----:R-:W-:Y:S01]  /*10da0*/  LEA.HI.X.SX32 R50, R52, R8, 0x1, P4 ;  /* 0x0000000834327211 */ /* 0x001fe200020f0eff */
[----:B------:R-:W-:Y:S01]  /*10db0*/  @P0 IMAD.MOV.U32 R18, RZ, RZ, R46 ;  /* 0x000000ffff120224 */ /* 0x000fe200078e002e */
[----:B------:R-:W-:Y:S01]  /*10dc0*/  STL [R1+0x4e0], R38 ;  /* 0x0004e02601007387 */ /* 0x000fe20000100800 */
[----:B------:R-:W0:Y:S03]  /*10dd0*/  LDCU UR5, c[0x0][0x3b0] ;  /* 0x00007600ff0577ac */ /* 0x000e260008000800 */
[----:B------:R-:W-:Y:S01]  /*10de0*/  STL [R1+0x4f4], R57 ;  /* 0x0004f43901007387 */ /* 0x000fe20000100800 */
[----:B------:R-:W-:Y:S01]  /*10df0*/  SEL R48, R16, R48, !P1 ;  /* 0x0000003010307207 */ /* 0x000fe20004800000 */
[----:B------:R-:W3:Y:S02]  /*10e00*/  LDCU UR6, c[0x0][0x3b0] ;  /* 0x00007600ff0677ac */ /* 0x000ee40008000800 */
[----:B------:R-:W-:Y:S04]  /*10e10*/  STL [R1+0x4f0], R53 ;  /* 0x0004f03501007387 */ /* 0x000fe80000100800 */
[----:B------:R-:W-:Y:S04]  /*10e20*/  STL [R1+0x4fc], R46 ;  /* 0x0004fc2e01007387 */ /* 0x000fe80000100800 */
[----:B------:R0:W-:Y:S01]  /*10e30*/  STL [R1+0xc8], R23 ;  /* 0x0000c81701007387 */ /* 0x0001e20000100800 */
[----:B------:R-:W-:-:S03]  /*10e40*/  @P0 IMAD.MOV.U32 R19, RZ, RZ, R50 ;  /* 0x000000ffff130224 */ /* 0x000fc600078e0032 */
[----:B------:R-:W-:Y:S04]  /*10e50*/  STL [R1+0x4f8], R50 ;  /* 0x0004f83201007387 */ /* 0x000fe80000100800 */
[----:B------:R1:W3:Y:S01]  /*10e60*/  @P0 LDG.E.U8 R42, desc[UR24][R18.64] ;  /* 0x00000018122a0981 */ /* 0x0002e2000c1e1100 */
[----:B0-----:R-:W-:-:S04]  /*10e70*/  IADD3 R23, P4, PT, R51, R9, RZ ;  /* 0x0000000933177210 */ /* 0x001fc80007f9e0ff */
[----:B------:R-:W-:Y:S02]  /*10e80*/  LEA.HI.X.SX32 R38, R51, R8, 0x1, P4 ;  /* 0x0000000833267211 */ /* 0x000fe400020f0eff */
[----:B------:R-:W-:Y:S01]  /*10e90*/  IADD3 R20, P4, PT, R49, R9, RZ ;  /* 0x0000000931147210 */ /* 0x000fe20007f9e0ff */
[----:B------:R-:W-:Y:S01]  /*10ea0*/  STL [R1+0x504], R23 ;  /* 0x0005041701007387 */ /* 0x000fe20000100800 */
[----:B-1----:R-:W-:Y:S02]  /*10eb0*/  @P0 IMAD.MOV.U32 R18, RZ, RZ, R23 ;  /* 0x000000ffff120224 */ /* 0x002fe400078e0017 */
[----:B------:R-:W-:Y:S01]  /*10ec0*/  @P0 IMAD.MOV.U32 R19, RZ, RZ, R38 ;  /* 0x000000ffff130224 */ /* 0x000fe200078e0026 */
[----:B------:R-:W-:-:S04]  /*10ed0*/  PRMT R17, RZ, 0x7610, R17 ;  /* 0x00007610ff117816 */ /* 0x000fc80000000011 */
[----:B------:R0:W3:Y:S02]  /*10ee0*/  @P0 LDG.E.U8 R2, desc[UR24][R18.64] ;  /* 0x0000001812020981 */ /* 0x0000e4000c1e1100 */
[----:B0-----:R-:W-:Y:S02]  /*10ef0*/  @P0 IMAD.MOV.U32 R18, RZ, RZ, R20 ;  /* 0x000000ffff120224 */ /* 0x001fe400078e0014 */
[----:B--2---:R-:W-:Y:S04]  /*10f00*/  STL [R1+0xd18], R3 ;  /* 0x000d180301007387 */ /* 0x004fe80000100800 */
[----:B------:R-:W-:Y:S04]  /*10f10*/  STL [R1+0x500], R38 ;  /* 0x0005002601007387 */ /* 0x000fe80000100800 */
[----:B------:R-:W-:Y:S04]  /*10f20*/  STL [R1+0x514], R20 ;  /* 0x0005141401007387 */ /* 0x000fe80000100800 */
[----:B----4-:R0:W-:Y:S02]  /*10f30*/  STL [R1+0xc0], R21 ;  /* 0x0000c01501007387 */ /* 0x0101e40000100800 */
[----:B0-----:R-:W-:-:S05]  /*10f40*/  LEA.HI.X.SX32 R21, R49, R8, 0x1, P4 ;  /* 0x0000000831157211 */ /* 0x001fca00020f0eff */
[----:B------:R-:W-:-:S05]  /*10f50*/  @P0 IMAD.MOV.U32 R19, RZ, RZ, R21 ;  /* 0x000000ffff130224 */ /* 0x000fca00078e0015 */
[----:B------:R-:W2:Y:S01]  /*10f60*/  @P0 LDG.E.U8 R17, desc[UR24][R18.64] ;  /* 0x0000001812110981 */ /* 0x000ea2000c1e1100 */
[----:B------:R-:W-:Y:S01]  /*10f70*/  ISETP.GT.U32.AND P4, PT, R5, R11, PT ;  /* 0x0000000b0500720c */ /* 0x000fe20003f84070 */
[----:B------:R-:W-:Y:S01]  /*10f80*/  IMAD R48, R48, UR5, RZ ;  /* 0x0000000530307c24 */ /* 0x000fe2000f8e02ff */
[----:B------:R-:W-:Y:S01]  /*10f90*/  PRMT R3, RZ, 0x7610, R3 ;  /* 0x00007610ff037816 */ /* 0x000fe20000000003 */
[----:B------:R-:W-:Y:S01]  /*10fa0*/  STL [R1+0x510], R21 ;  /* 0x0005101501007387 */ /* 0x000fe20000100800 */
[----:B------:R-:W-:Y:S01]  /*10fb0*/  SEL R47, R16, R47, !P1 ;  /* 0x0000002f102f7207 */ /* 0x000fe20004800000 */
[----:B------:R-:W0:Y:S08]  /*10fc0*/  LDCU UR5, c[0x0][0x3b0] ;  /* 0x00007600ff0577ac */ /* 0x000e300008000800 */
[----:B------:R-:W-:Y:S01]  /*10fd0*/  @!P4 IMAD.IADD R11, R11, 0x1, -R5 ;  /* 0x000000010b0bc824 */ /* 0x000fe200078e0a05 */
[----:B---3--:R-:W-:Y:S04]  /*10fe0*/  STL [R1+0xd1c], R2 ;  /* 0x000d1c0201007387 */ /* 0x008fe80000100800 */
[----:B--2---:R1:W-:Y:S02]  /*10ff0*/  STL [R1+0xb0], R17 ;  /* 0x0000b01101007387 */ /* 0x0043e40000100800 */
[----:B-1----:R-:W-:-:S04]  /*11000*/  IADD3 R17, P4, PT, R48, R9, RZ ;  /* 0x0000000930117210 */ /* 0x002fc80007f9e0ff */
[----:B------:R-:W-:Y:S01]  /*11010*/  LEA.HI.X.SX32 R20, R48, R8, 0x1, P4 ;  /* 0x0000000830147211 */ /* 0x000fe200020f0eff */
[----:B------:R-:W-:-:S04]  /*11020*/  @P0 IMAD.MOV.U32 R18, RZ, RZ, R17 ;  /* 0x000000ffff120224 */ /* 0x000fc800078e0011 */
[----:B------:R-:W-:-:S05]  /*11030*/  @P0 IMAD.MOV.U32 R19, RZ, RZ, R20 ;  /* 0x000000ffff130224 */ /* 0x000fca00078e0014 */
[----:B------:R1:W2:Y:S01]  /*11040*/  @P0 LDG.E.U8 R3, desc[UR24][R18.64] ;  /* 0x0000001812030981 */ /* 0x0002a2000c1e1100 */
[----:B------:R-:W-:Y:S01]  /*11050*/  IMAD R47, R47, UR6, RZ ;  /* 0x000000062f2f7c24 */ /* 0x000fe2000f8e02ff */
[C---:B------:R-:W-:Y:S02]  /*11060*/  SEL R45, R16.reuse, R45, !P1 ;  /* 0x0000002d102d7207 */ /* 0x040fe40004800000 */
[----:B------:R-:W-:Y:S01]  /*11070*/  SEL R44, R16, R44, !P1 ;  /* 0x0000002c102c7207 */ /* 0x000fe20004800000 */
[----:B------:R3:W-:Y:S01]  /*11080*/  STL [R1+0x51c], R17 ;  /* 0x00051c1101007387 */ /* 0x0007e20000100800 */
[----:B------:R-:W-:Y:S01]  /*11090*/  IADD3 R21, P4, PT, R47, R9, RZ ;  /* 0x000000092f157210 */ /* 0x000fe20007f9e0ff */
[----:B------:R-:W-:Y:S01]  /*110a0*/  IMAD R45, R45, UR14, RZ ;  /* 0x0000000e2d2d7c24 */ /* 0x000fe2000f8e02ff */
[----:B------:R-:W-:Y:S01]  /*110b0*/  PRMT R0, RZ, 0x7610, R0 ;  /* 0x00007610ff007816 */ /* 0x000fe20000000000 */
[----:B------:R4:W-:Y:S01]  /*110c0*/  STL [R1+0x518], R20 ;  /* 0x0005181401007387 */ /* 0x0009e20000100800 */
[----:B------:R-:W-:Y:S01]  /*110d0*/  LEA.HI.X.SX32 R23, R47, R8, 0x1, P4 ;  /* 0x000000082f177211 */ /* 0x000fe200020f0eff */
[----:B-1----:R-:W-:-:S02]  /*110e0*/  @P0 IMAD.MOV.U32 R18, RZ, RZ, R21 ;  /* 0x000000ffff120224 */ /* 0x002fc400078e0015 */
[----:B------:R-:W-:Y:S01]  /*110f0*/  IMAD R14, R5, R15, R14 ;  /* 0x0000000f050e7224 */ /* 0x000fe200078e020e */
[----:B------:R-:W-:Y:S01]  /*11100*/  PRMT R4, RZ, 0x7610, R4 ;  /* 0x00007610ff047816 */ /* 0x000fe20000000004 */
[----:B------:R-:W-:Y:S01]  /*11110*/  IMAD.MOV.U32 R53, RZ, RZ, R11 ;  /* 0x000000ffff357224 */ /* 0x000fe200078e000b */
[C---:B---3--:R-:W-:Y:S01]  /*11120*/  IADD3 R17, P4, PT, R45.reuse, R9, RZ ;  /* 0x000000092d117210 */ /* 0x048fe20007f9e0ff */
[----:B------:R-:W-:Y:S01]  /*11130*/  @P0 IMAD.MOV.U32 R19, RZ, RZ, R23 ;  /* 0x000000ffff130224 */ /* 0x000fe200078e0017 */
[----:B------:R-:W-:Y:S01]  /*11140*/  STL [R1+0x524], R21 ;  /* 0x0005241501007387 */ /* 0x000fe20000100800 */
[----:B0-----:R-:W-:Y:S01]  /*11150*/  IMAD R44, R44, UR5, RZ ;  /* 0x000000052c2c7c24 */ /* 0x001fe2000f8e02ff */
[----:B----4-:R-:W-:Y:S01]  /*11160*/  LEA.HI.X.SX32 R20, R45, R8, 0x1, P4 ;  /* 0x000000082d147211 */ /* 0x010fe200020f0eff */
[----:B------:R-:W0:Y:S01]  /*11170*/  LDCU UR6, c[0x0][0x3b0] ;  /* 0x00007600ff0677ac */ /* 0x000e220008000800 */
[----:B------:R-:W-:Y:S01]  /*11180*/  PRMT R15, RZ, 0x7610, R15 ;  /* 0x00007610ff0f7816 */ /* 0x000fe2000000000f */
[----:B------:R1:W3:Y:S01]  /*11190*/  @P0 LDG.E.U8 R0, desc[UR24][R18.64] ;  /* 0x0000001812000981 */ /* 0x0002e2000c1e1100 */
[----:B------:R-:W-:Y:S01]  /*111a0*/  @!P2 IMAD.MOV R53, RZ, RZ, -R53 ;  /* 0x000000ffff35a224 */ /* 0x000fe200078e0a35 */
[----:B------:R-:W4:Y:S01]  /*111b0*/  LDCU UR14, c[0x0][0x3b0] ;  /* 0x00007600ff0e77ac */ /* 0x000f220008000800 */
[----:B------:R-:W-:-:S02]  /*111c0*/  SEL R43, R16, R43, !P1 ;  /* 0x0000002b102b7207 */ /* 0x000fc40004800000 */
[----:B------:R-:W-:Y:S02]  /*111d0*/  SEL R41, R16, R41, !P1 ;  /* 0x0000002910297207 */ /* 0x000fe40004800000 */
[----:B------:R-:W-:Y:S01]  /*111e0*/  PRMT R70, RZ, 0x7610, R70 ;  /* 0x00007610ff467816 */ /* 0x000fe20000000046 */
[----:B------:R-:W-:Y:S01]  /*111f0*/  IMAD.MOV.U32 R90, RZ, RZ, R40 ;  /* 0x000000ffff5a7224 */ /* 0x000fe200078e0028 */
[----:B------:R-:W0:Y:S01]  /*11200*/  LDCU UR5, c[0x0][0x3b0] ;  /* 0x00007600ff0577ac */ /* 0x000e220008000800 */
[----:B-1----:R-:W-:Y:S02]  /*11210*/  @P0 IMAD.MOV.U32 R18, RZ, RZ, R17 ;  /* 0x000000ffff120224 */ /* 0x002fe400078e0011 */
[----:B------:R-:W-:-:S05]  /*11220*/  @P0 IMAD.MOV.U32 R19, RZ, RZ, R20 ;  /* 0x000000ffff130224 */ /* 0x000fca00078e0014 */
[----:B------:R1:W3:Y:S04]  /*11230*/  @P0 LDG.E.U8 R15, desc[UR24][R18.64] ;  /* 0x00000018120f0981 */ /* 0x0002e8000c1e1100 */
[----:B--2---:R-:W-:Y:S04]  /*11240*/  STL [R1+0xd20], R3 ;  /* 0x000d200301007387 */ /* 0x004fe80000100800 */
[----:B------:R-:W-:Y:S04]  /*11250*/  STL [R1+0xbc], R42 ;  /* 0x0000bc2a01007387 */ /* 0x000fe80000100800 */
[----:B------:R-:W-:Y:S04]  /*11260*/  STL [R1+0x520], R23 ;  /* 0x0005201701007387 */ /* 0x000fe80000100800 */
[----:B------:R-:W-:Y:S04]  /*11270*/  STL [R1+0x534], R17 ;  /* 0x0005341101007387 */ /* 0x000fe80000100800 */
[----:B------:R2:W-:Y:S02]  /*11280*/  STL [R1+0x530], R20 ;  /* 0x0005301401007387 */ /* 0x0005e40000100800 */
[----:B--2---:R-:W-:-:S04]  /*11290*/  IADD3 R20, P2, PT, R44, R9, RZ ;  /* 0x000000092c147210 */ /* 0x004fc80007f5e0ff */
[----:B------:R-:W-:Y:S01]  /*112a0*/  LEA.HI.X.SX32 R21, R44, R8, 0x1, P2 ;  /* 0x000000082c157211 */ /* 0x000fe200010f0eff */
[----:B-1----:R-:W-:-:S04]  /*112b0*/  @P0 IMAD.MOV.U32 R18, RZ, RZ, R20 ;  /* 0x000000ffff120224 */ /* 0x002fc800078e0014 */
[----:B------:R-:W-:-:S05]  /*112c0*/  @P0 IMAD.MOV.U32 R19, RZ, RZ, R21 ;  /* 0x000000ffff130224 */ /* 0x000fca00078e0015 */
[----:B------:R1:W2:Y:S01]  /*112d0*/  @P0 LDG.E.U8 R4, desc[UR24][R18.64] ;  /* 0x0000001812040981 */ /* 0x0002a2000c1e1100 */
[----:B------:R-:W-:Y:S01]  /*112e0*/  ISETP.GT.U32.AND P4, PT, R5, R12, PT ;  /* 0x0000000c0500720c */ /* 0x000fe20003f84070 */
[----:B0-----:R-:W-:Y:S02]  /*112f0*/  IMAD R43, R43, UR6, RZ ;  /* 0x000000062b2b7c24 */ /* 0x001fe4000f8e02ff */
[----:B----4-:R-:W-:Y:S01]  /*11300*/  IMAD R41, R41, UR14, RZ ;  /* 0x0000000e29297c24 */ /* 0x010fe2000f8e02ff */
[----:B---3--:R-:W-:Y:S01]  /*11310*/  STL [R1+0xd24], R0 ;  /* 0x000d240001007387 */ /* 0x008fe20000100800 */
[----:B------:R-:W-:Y:S02]  /*11320*/  IMAD.MOV.U32 R88, RZ, RZ, R39 ;  /* 0x000000ffff587224 */ /* 0x000fe400078e0027 */
[----:B------:R-:W-:Y:S01]  /*11330*/  IMAD.MOV.U32 R80, RZ, RZ, R37 ;  /* 0x000000ffff507224 */ /* 0x000fe200078e0025 */
[----:B------:R0:W-:Y:S01]  /*11340*/  STL [R1+0xa0], R15 ;  /* 0x0000a00f01007387 */ /* 0x0001e20000100800 */
[----:B------:R-:W-:-:S02]  /*11350*/  IMAD.MOV.U32 R67, RZ, RZ, R36 ;  /* 0x000000ffff437224 */ /* 0x000fc400078e0024 */
[----:B------:R-:W-:Y:S02]  /*11360*/  IMAD.MOV.U32 R65, RZ, RZ, R35 ;  /* 0x000000ffff417224 */ /* 0x000fe400078e0023 */
[----:B------:R-:W-:Y:S02]  /*11370*/  @!P4 IMAD.IADD R12, R12, 0x1, -R5 ;  /* 0x000000010c0cc824 */ /* 0x000fe400078e0a05 */
[----:B------:R-:W-:Y:S01]  /*11380*/  IMAD.MOV.U32 R82, RZ, RZ, R34 ;  /* 0x000000ffff527224 */ /* 0x000fe200078e0022 */
[----:B------:R-:W-:Y:S01]  /*11390*/  PRMT R3, RZ, 0x7610, R3 ;  /* 0x00007610ff037816 */ /* 0x000fe20000000003 */
[----:B------:R-:W-:Y:S01]  /*113a0*/  IMAD.MOV.U32 R81, RZ, RZ, R33 ;  /* 0x000000ffff517224 */ /* 0x000fe200078e0021 */
[CC--:B0-----:R-:W-:Y:S01]  /*113b0*/  IADD3 R15, P4, PT, R43.reuse, R9.reuse, RZ ;  /* 0x000000092b0f7210 */ /* 0x0c1fe20007f9e0ff */
[----:B------:R-:W-:Y:S01]  /*113c0*/  STL [R1+0x53c], R20 ;  /* 0x00053c1401007387 */ /* 0x000fe20000100800 */
[----:B------:R-:W-:Y:S02]  /*113d0*/  IMAD.MOV.U32 R86, RZ, RZ, R93 ;  /* 0x000000ffff567224 */ /* 0x000fe400078e005d */
[----:B------:R-:W-:Y:S01]  /*113e0*/  IMAD.MOV.U32 R58, RZ, RZ, R89 ;  /* 0x000000ffff3a7224 */ /* 0x000fe200078e0059 */
[----:B------:R-:W-:Y:S01]  /*113f0*/  LEA.HI.X.SX32 R17, R43, R8, 0x1, P4 ;  /* 0x000000082b117211 */ /* 0x000fe200020f0eff */
[----:B------:R-:W-:Y:S01]  /*11400*/  STL [R1+0x544], R15 ;  /* 0x0005440f01007387 */ /* 0x000fe20000100800 */
[----:B------:R-:W-:Y:S01]  /*11410*/  IADD3 R0, P4, PT, R41, R9, RZ ;  /* 0x0000000929007210 */ /* 0x000fe20007f9e0ff */
[----:B------:R-:W-:Y:S01]  /*11420*/  IMAD.MOV.U32 R85, RZ, RZ, R30 ;  /* 0x000000ffff557224 */ /* 0x000fe200078e001e */
[----:B------:R-:W-:Y:S01]  /*11430*/  ISETP.GT.U32.AND P2, PT, R5, R12, PT ;  /* 0x0000000c0500720c */ /* 0x000fe20003f44070 */
[----:B------:R-:W-:Y:S01]  /*11440*/  STL [R1+0x538], R21 ;  /* 0x0005381501007387 */ /* 0x000fe20000100800 */
[----:B------:R-:W-:-:S02]  /*11450*/  IMAD.MOV.U32 R87, RZ, RZ, R29 ;  /* 0x000000ffff577224 */ /* 0x000fc400078e001d */
[----:B------:R-:W-:Y:S01]  /*11460*/  IMAD.MOV.U32 R62, RZ, RZ, R28 ;  /* 0x000000ffff3e7224 */ /* 0x000fe200078e001c */
[----:B------:R0:W-:Y:S01]  /*11470*/  STL [R1+0x540], R17 ;  /* 0x0005401101007387 */ /* 0x0001e20000100800 */
[----:B-1----:R-:W-:Y:S02]  /*11480*/  @P0 IMAD.MOV.U32 R18, RZ, RZ, R15 ;  /* 0x000000ffff120224 */ /* 0x002fe400078e000f */
[----:B------:R-:W-:Y:S02]  /*11490*/  IMAD.MOV.U32 R66, RZ, RZ, R27 ;  /* 0x000000ffff427224 */ /* 0x000fe400078e001b */
[----:B------:R-:W-:Y:S02]  /*114a0*/  IMAD.MOV.U32 R84, RZ, RZ, R26 ;  /* 0x000000ffff547224 */ /* 0x000fe400078e001a */
[----:B------:R-:W-:Y:S02]  /*114b0*/  IMAD.MOV.U32 R83, RZ, RZ, R25 ;  /* 0x000000ffff537224 */ /* 0x000fe400078e0019 */
[----:B------:R-:W-:-:S02]  /*114c0*/  IMAD.MOV.U32 R91, RZ, RZ, R24 ;  /* 0x000000ffff5b7224 */ /* 0x000fc400078e0018 */
[C---:B------:R-:W-:Y:S01]  /*114d0*/  VIADD R55, R10.reuse, 0xee ;  /* 0x000000ee0a377836 */ /* 0x040fe20000000000 */
[----:B------:R-:W-:Y:S01]  /*114e0*/  PRMT R68, RZ, 0x7610, R68 ;  /* 0x00007610ff447816 */ /* 0x000fe20000000044 */
[----:B------:R-:W-:Y:S01]  /*114f0*/  @P0 IMAD.MOV.U32 R19, RZ, RZ, R17 ;  /* 0x000000ffff130224 */ /* 0x000fe200078e0011 */
[----:B------:R-:W-:Y:S01]  /*11500*/  PRMT R2, RZ, 0x7610, R2 ;  /* 0x00007610ff027816 */ /* 0x000fe20000000002 */
[----:B0-----:R-:W-:Y:S01]  /*11510*/  VIADD R17, R10, 0xae ;  /* 0x000000ae0a117836 */ /* 0x001fe20000000000 */
[----:B------:R-:W-:Y:S01]  /*11520*/  PRMT R92, RZ, 0x7610, R92 ;  /* 0x00007610ff5c7816 */ /* 0x000fe2000000005c */
[----:B------:R-:W-:Y:S01]  /*11530*/  @!P2 IMAD.IADD R12, R12, 0x1, -R5 ;  /* 0x000000010c0ca824 */ /* 0x000fe200078e0a05 */
[----:B------:R0:W3:Y:S01]  /*11540*/  @P0 LDG.E.U8 R70, desc[UR24][R18.64] ;  /* 0x0000001812460981 */ /* 0x0000e2000c1e1100 */
[----:B------:R-:W1:Y:S01]  /*11550*/  LDCU UR6, c[0x0][0x3b0] ;  /* 0x00007600ff0677ac */ /* 0x000e620008000800 */
[----:B------:R-:W-:Y:S01]  /*11560*/  IABS R11, R17 ;  /* 0x00000011000b7213 */ /* 0x000fe20000000000 */
[----:B------:R-:W-:Y:S01]  /*11570*/  IMAD.MOV.U32 R52, RZ, RZ, R12 ;  /* 0x000000ffff347224 */ /* 0x000fe200078e000c */
[----:B------:R-:W-:Y:S01]  /*11580*/  ISETP.GT.U32.AND P2, PT, R5, R13, PT ;  /* 0x0000000d0500720c */ /* 0x000fe20003f44070 */
[----:B------:R-:W-:Y:S01]  /*11590*/  VOTEU.ALL UP2, P5 ;  /* 0x0000000000ff7886 */ /* 0x000fe20002840000 */
[----:B------:R-:W-:Y:S01]  /*115a0*/  PRMT R79, RZ, 0x7610, R79 ;  /* 0x00007610ff4f7816 */ /* 0x000fe2000000004f */
[----:B------:R-:W4:Y:S01]  /*115b0*/  LDCU UR14, c[0x0][0x3b0] ;  /* 0x00007600ff0e77ac */ /* 0x000f220008000800 */
[----:B0-----:R-:W-:Y:S01]  /*115c0*/  LOP3.LUT R18, R6, 0xb0, RZ, 0xfc, !PT ;  /* 0x000000b006127812 */ /* 0x001fe200078efcff */
[----:B------:R-:W-:-:S03]  /*115d0*/  IMAD.MOV.U32 R12, RZ, RZ, R11 ;  /* 0x000000ffff0c7224 */ /* 0x000fc600078e000b */
[----:B------:R-:W-:Y:S01]  /*115e0*/  IABS R15, R18 ;  /* 0x00000012000f7213 */ /* 0x000fe20000000000 */
[----:B------:R-:W-:-:S04]  /*115f0*/  @!P6 IMAD.MOV R52, RZ, RZ, -R52 ;  /* 0x000000ffff34e224 */ /* 0x000fc800078e0a34 */
[----:B------:R-:W-:Y:S02]  /*11600*/  IMAD.MOV.U32 R11, RZ, RZ, R15 ;  /* 0x000000ffff0b7224 */ /* 0x000fe400078e000f */
[----:B------:R-:W-:-:S04]  /*11610*/  IMAD.HI.U32 R15, R7, R12, RZ ;  /* 0x0000000c070f7227 */ /* 0x000fc800078e00ff */
[----:B------:R-:W-:Y:S02]  /*11620*/  IMAD.MOV R15, RZ, RZ, -R15 ;  /* 0x000000ffff0f7224 */ /* 0x000fe400078e0a0f */
[----:B------:R-:W-:Y:S02]  /*11630*/  @!P2 IMAD.IADD R13, R13, 0x1, -R5 ;  /* 0x000000010d0da824 */ /* 0x000fe400078e0a05 */
[----:B------:R-:W-:Y:S02]  /*11640*/  IMAD R12, R5, R15, R12 ;  /* 0x0000000f050c7224 */ /* 0x000fe400078e020c */
[----:B------:R-:W-:Y:S01]  /*11650*/  IMAD.HI.U32 R19, R7, R11, RZ ;  /* 0x0000000b07137227 */ /* 0x000fe200078e00ff */
[----:B------:R-:W-:Y:S02]  /*11660*/  ISETP.GT.U32.AND P2, PT, R5, R13, PT ;  /* 0x0000000d0500720c */ /* 0x000fe40003f44070 */
[----:B------:R-:W-:Y:S01]  /*11670*/  LOP3.LUT R15, R6, 0xb2, RZ, 0xfc, !PT ;  /* 0x000000b2060f7812 */ /* 0x000fe200078efcff */
[----:B------:R-:W-:-:S04]  /*11680*/  IMAD.MOV R19, RZ, RZ, -R19 ;  /* 0x000000ffff137224 */ /* 0x000fc800078e0a13 */
[----:B------:R-:W-:Y:S01]  /*11690*/  IMAD R11, R5, R19, R11 ;  /* 0x00000013050b7224 */ /* 0x000fe200078e020b */
[----:B------:R-:W-:-:S05]  /*116a0*/  IABS R19, R15 ;  /* 0x0000000f00137213 */ /* 0x000fca0000000000 */
[----:B------:R-:W-:Y:S01]  /*116b0*/  @!P2 IMAD.IADD R13, R13, 0x1, -R5 ;  /* 0x000000010d0da824 */ /* 0x000fe200078e0a05 */
[----:B------:R-:W-:-:S03]  /*116c0*/  ISETP.GT.U32.AND P2, PT, R5, R11, PT ;  /* 0x0000000b0500720c */ /* 0x000fc60003f44070 */
[----:B------:R-:W-:-:S10]  /*116d0*/  IMAD.MOV.U32 R50, RZ, RZ, R13 ;  /* 0x000000ffff327224 */ /* 0x000fd400078e000d */
[----:B------:R-:W-:-:S05]  /*116e0*/  @!P2 IMAD.IADD R11, R11, 0x1, -R5 ;  /* 0x000000010b0ba824 */ /* 0x000fca00078e0a05 */
[----:B------:R-:W-:-:S13]  /*116f0*/  ISETP.GT.U32.AND P2, PT, R5, R11, PT ;  /* 0x0000000b0500720c */ /* 0x000fda0003f44070 */
[----:B------:R-:W-:-:S04]  /*11700*/  @!P2 IMAD.IADD R11, R11, 0x1, -R5 ;  /* 0x000000010b0ba824 */ /* 0x000fc800078e0a05 */
[----:B------:R-:W-:Y:S01]  /*11710*/  IMAD.MOV.U32 R48, RZ, RZ, R11 ;  /* 0x000000ffff307224 */ /* 0x000fe200078e000b */
[C---:B------:R-:W-:Y:S02]  /*11720*/  LOP3.LUT R11, R6.reuse, 0xb6, RZ, 0xfc, !PT ;  /* 0x000000b6060b7812 */ /* 0x040fe400078efcff */
[----:B------:R-:W-:Y:S02]  /*11730*/  ISETP.GE.AND P2, PT, R15, RZ, PT ;  /* 0x000000ff0f00720c */ /* 0x000fe40003f46270 */
[----:B------:R-:W-:Y:S01]  /*11740*/  LOP3.LUT R15, R6, 0xb8, RZ, 0xfc, !PT ;  /* 0x000000b8060f7812 */ /* 0x000fe200078efcff */
[----:B--2---:R0:W-:Y:S02]  /*11750*/  STL [R1+0xd28], R4 ;  /* 0x000d280401007387 */ /* 0x0041e40000100800 */
[----:B0-----:R-:W-:Y:S02]  /*11760*/  LEA.HI.X.SX32 R4, R41, R8, 0x1, P4 ;  /* 0x0000000829047211 */ /* 0x001fe400020f0eff */
[----:B------:R-:W-:-:S13]  /*11770*/  ISETP.GT.U32.AND P4, PT, R5, R14, PT ;  /* 0x0000000e0500720c */ /* 0x000fda0003f84070 */
[----:B------:R-:W-:-:S05]  /*11780*/  @!P4 IMAD.IADD R14, R14, 0x1, -R5 ;  /* 0x000000010e0ec824 */ /* 0x000fca00078e0a05 */
[----:B------:R-:W-:-:S13]  /*11790*/  ISETP.GT.U32.AND P6, PT, R5, R14, PT ;  /* 0x0000000e0500720c */ /* 0x000fda0003fc4070 */
[----:B------:R-:W-:Y:S01]  /*117a0*/  @!P6 IMAD.IADD R14, R14, 0x1, -R5 ;  /* 0x000000010e0ee824 */ /* 0x000fe200078e0a05 */
[----:B------:R-:W-:-:S03]  /*117b0*/  ISETP.GT.U32.AND P6, PT, R5, R12, PT ;  /* 0x0000000c0500720c */ /* 0x000fc60003fc4070 */
[----:B------:R-:W-:Y:S02]  /*117c0*/  IMAD.MOV.U32 R51, RZ, RZ, R14 ;  /* 0x000000ffff337224 */ /* 0x000fe400078e000e */
[----:B------:R-:W-:-:S08]  /*117d0*/  IMAD.MOV.U32 R14, RZ, RZ, R19 ;  /* 0x000000ffff0e7224 */ /* 0x000fd000078e0013 */
[----:B------:R-:W-:Y:S02]  /*117e0*/  @!P6 IMAD.IADD R12, R12, 0x1, -R5 ;  /* 0x000000010c0ce824 */ /* 0x000fe400078e0a05 */
[----:B------:R-:W-:-:S03]  /*117f0*/  IMAD.HI.U32 R13, R7, R14, RZ ;  /* 0x0000000e070d7227 */ /* 0x000fc600078e00ff */
[----:B------:R-:W-:Y:S01]  /*11800*/  ISETP.GT.U32.AND P6, PT, R5, R12, PT ;  /* 0x0000000c0500720c */ /* 0x000fe20003fc4070 */
[----:B------:R-:W-:-:S04]  /*11810*/  IMAD.MOV R13, RZ, RZ, -R13 ;  /* 0x000000ffff0d7224 */ /* 0x000fc800078e0a0d */
[----:B------:R-:W-:Y:S01]  /*11820*/  IMAD R13, R5, R13, R14 ;  /* 0x0000000d050d7224 */ /* 0x000fe200078e020e */
[----:B------:R-:W-:-:S07]  /*11830*/  ISETP.GE.AND P4, PT, R22, RZ, PT ;  /* 0x000000ff1600720c */ /* 0x000fce0003f86270 */
[----:B------:R-:W-:Y:S01]  /*11840*/  @!P6 IMAD.IADD R12, R12, 0x1, -R5 ;  /* 0x000000010c0ce824 */ /* 0x000fe200078e0a05 */
[----:B------:R-:W-:Y:S01]  /*11850*/  ISETP.GT.U32.AND P6, PT, R5, R13, PT ;  /* 0x0000000d0500720c */ /* 0x000fe20003fc4070 */
[----:B------:R-:W-:Y:S01]  /*11860*/  @!P3 IMAD.MOV R51, RZ, RZ, -R51 ;  /* 0x000000ffff33b224 */ /* 0x000fe200078e0a33 */
[----:B------:R-:W-:Y:S02]  /*11870*/  ISETP.GE.AND P3, PT, R17, RZ, PT ;  /* 0x000000ff1100720c */ /* 0x000fe40003f66270 */
[----:B------:R-:W-:Y:S01]  /*11880*/  LOP3.LUT R17, R6, 0xb4, RZ, 0xfc, !PT ;  /* 0x000000b406117812 */ /* 0x000fe200078efcff */
[----:B------:R-:W-:-:S03]  /*11890*/  @!P4 IMAD.MOV R50, RZ, RZ, -R50 ;  /* 0x000000ffff32c224 */ /* 0x000fc600078e0a32 */
[----:B------:R-:W-:-:S05]  /*118a0*/  IABS R14, R17 ;  /* 0x00000011000e7213 */ /* 0x000fca0000000000 */
[----:B------:R-:W-:Y:S01]  /*118b0*/  @!P6 IMAD.IADD R13, R13, 0x1, -R5 ;  /* 0x000000010d0de824 */ /* 0x000fe200078e0a05 */
[----:B------:R-:W-:Y:S01]  /*118c0*/  ISETP.GE.AND P4, PT, R18, RZ, PT ;  /* 0x000000ff1200720c */ /* 0x000fe20003f86270 */
[----:B------:R-:W-:-:S03]  /*118d0*/  IMAD.HI.U32 R18, R7, R14, RZ ;  /* 0x0000000e07127227 */ /* 0x000fc600078e00ff */
[C---:B------:R-:W-:Y:S01]  /*118e0*/  ISETP.GT.U32.AND P6, PT, R5.reuse, R13, PT ;  /* 0x0000000d0500720c */ /* 0x040fe20003fc4070 */
[----:B------:R-:W-:Y:S02]  /*118f0*/  IMAD.MOV R18, RZ, RZ, -R18 ;  /* 0x000000ffff127224 */ /* 0x000fe400078e0a12 */
[----:B------:R-:W-:Y:S01]  /*11900*/  IMAD.MOV.U32 R49, RZ, RZ, R12 ;  /* 0x000000ffff317224 */ /* 0x000fe200078e000c */
[----:B------:R-:W-:Y:S01]  /*11910*/  IABS R12, R11 ;  /* 0x0000000b000c7213 */ /* 0x000fe20000000000 */
[----:B------:R-:W-:Y:S02]  /*11920*/  IMAD R14, R5, R18, R14 ;  /* 0x00000012050e7224 */ /* 0x000fe400078e020e */
[----:B------:R-:W-:-:S03]  /*11930*/  @!P3 IMAD.MOV R49, RZ, RZ, -R49 ;  /* 0x000000ffff31b224 */ /* 0x000fc600078e0a31 */
[----:B------:R-:W-:-:S03]  /*11940*/  ISETP.GT.U32.AND P3, PT, R5, R14, PT ;  /* 0x0000000e0500720c */ /* 0x000fc60003f64070 */
[----:B------:R-:W-:Y:S01]  /*11950*/  @!P6 IMAD.IADD R13, R13, 0x1, -R5 ;  /* 0x000000010d0de824 */ /* 0x000fe200078e0a05 */
[----:B------:R-:W-:Y:S01]  /*11960*/  ISETP.GE.AND P6, PT, R11, RZ, PT ;  /* 0x000000ff0b00720c */ /* 0x000fe20003fc6270 */
[----:B------:R-:W-:-:S04]  /*11970*/  IMAD.HI.U32 R11, R7, R12, RZ ;  /* 0x0000000c070b7227 */ /* 0x000fc800078e00ff */
[----:B------:R-:W-:Y:S02]  /*11980*/  IMAD.MOV R11, RZ, RZ, -R11 ;  /* 0x000000ffff0b7224 */ /* 0x000fe400078e0a0b */
[----:B------:R-:W-:Y:S02]  /*11990*/  IMAD.MOV.U32 R47, RZ, RZ, R13 ;  /* 0x000000ffff2f7224 */ /* 0x000fe400078e000d */
[C---:B------:R-:W-:Y:S02]  /*119a0*/  IMAD R11, R5.reuse, R11, R12 ;  /* 0x0000000b050b7224 */ /* 0x040fe400078e020c */
[----:B------:R-:W-:Y:S02]  /*119b0*/  @!P2 IMAD.MOV R47, RZ, RZ, -R47 ;  /* 0x000000ffff2fa224 */ /* 0x000fe400078e0a2f */
[----:B------:R-:W-:Y:S01]  /*119c0*/  @!P3 IMAD.IADD R14, R14, 0x1, -R5 ;  /* 0x000000010e0eb824 */ /* 0x000fe200078e0a05 */
[----:B------:R-:W-:Y:S01]  /*119d0*/  ISETP.GT.U32.AND P2, PT, R5, R11, PT ;  /* 0x0000000b0500720c */ /* 0x000fe20003f44070 */
[----:B------:R-:W-:-:S03]  /*119e0*/  @!P4 IMAD.MOV R48, RZ, RZ, -R48 ;  /* 0x000000ffff30c224 */ /* 0x000fc600078e0a30 */
[----:B------:R-:W-:Y:S02]  /*119f0*/  ISETP.GT.U32.AND P3, PT, R5, R14, PT ;  /* 0x0000000e0500720c */ /* 0x000fe40003f64070 */
[----:B------:R-:W-:Y:S02]  /*11a00*/  ISETP.GE.AND P4, PT, R17, RZ, PT ;  /* 0x000000ff1100720c */ /* 0x000fe40003f86270 */
[----:B------:R-:W-:-:S05]  /*11a10*/  IABS R17, R15 ;  /* 0x0000000f00117213 */ /* 0x000fca0000000000 */
[--C-:B------:R-:W-:Y:S02]  /*11a20*/  @!P2 IMAD.IADD R11, R11, 0x1, -R5.reuse ;  /* 0x000000010b0ba824 */ /* 0x100fe400078e0a05 */
[----:B------:R-:W-:Y:S01]  /*11a30*/  IMAD.HI.U32 R12, R7, R17, RZ ;  /* 0x00000011070c7227 */ /* 0x000fe200078e00ff */
[----:B------:R-:W-:Y:S02]  /*11a40*/  LOP3.LUT R13, R6, 0xba, RZ, 0xfc, !PT ;  /* 0x000000ba060d7812 */ /* 0x000fe400078efcff */
[----:B------:R-:W-:Y:S01]  /*11a50*/  ISETP.GT.U32.AND P2, PT, R5, R11, PT ;  /* 0x0000000b0500720c */ /* 0x000fe20003f44070 */
[----:B------:R-:W-:Y:S02]  /*11a60*/  IMAD.MOV R12, RZ, RZ, -R12 ;  /* 0x000000ffff0c7224 */ /* 0x000fe400078e0a0c */
[----:B------:R-:W-:Y:S01]  /*11a70*/  @!P3 IMAD.IADD R14, R14, 0x1, -R5 ;  /* 0x000000010e0eb824 */ /* 0x000fe200078e0a05 */
[----:B------:R-:W-:Y:S01]  /*11a80*/  ISETP.GE.AND P3, PT, R15, RZ, PT ;  /* 0x000000ff0f00720c */ /* 0x000fe20003f66270 */
[----:B------:R-:W-:Y:S01]  /*11a90*/  IMAD R12, R5, R12, R17 ;  /* 0x0000000c050c7224 */ /* 0x000fe200078e0211 */
[----:B------:R-:W-:Y:S01]  /*11aa0*/  IABS R15, R13 ;  /* 0x0000000d000f7213 */ /* 0x000fe20000000000 */
[----:B------:R-:W-:-:S04]  /*11ab0*/  IMAD.MOV.U32 R46, RZ, RZ, R14 ;  /* 0x000000ffff2e7224 */ /* 0x000fc800078e000e */
[----:B------:R-:W-:Y:S01]  /*11ac0*/  @!P4 IMAD.MOV R46, RZ, RZ, -R46 ;  /* 0x000000ffff2ec224 */ /* 0x000fe200078e0a2e */
[----:B------:R-:W-:Y:S01]  /*11ad0*/  ISETP.GT.U32.AND P4, PT, R5, R12, PT ;  /* 0x0000000c0500720c */ /* 0x000fe20003f84070 */
[----:B------:R-:W-:-:S04]  /*11ae0*/  IMAD.HI.U32 R14, R7, R15, RZ ;  /* 0x0000000f070e7227 */ /* 0x000fc800078e00ff */
[----:B------:R-:W-:Y:S02]  /*11af0*/  IMAD.MOV R14, RZ, RZ, -R14 ;  /* 0x000000ffff0e7224 */ /* 0x000fe400078e0a0e */
[----:B------:R-:W-:Y:S01]  /*11b00*/  @!P2 IMAD.IADD R11, R11, 0x1, -R5 ;  /* 0x000000010b0ba824 */ /* 0x000fe200078e0a05 */
[----:B------:R-:W-:Y:S01]  /*11b10*/  ISETP.GE.AND P2, PT, R13, RZ, PT ;  /* 0x000000ff0d00720c */ /* 0x000fe20003f46270 */
[C---:B------:R-:W-:Y:S02]  /*11b20*/  IMAD R13, R5.reuse, R14, R15 ;  /* 0x0000000e050d7224 */ /* 0x040fe400078e020f */
[----:B------:R-:W-:Y:S02]  /*11b30*/  IMAD.MOV.U32 R45, RZ, RZ, R11 ;  /* 0x000000ffff2d7224 */ /* 0x000fe400078e000b */
[----:B------:R-:W-:Y:S02]  /*11b40*/  @!P4 IMAD.IADD R12, R12, 0x1, -R5 ;  /* 0x000000010c0cc824 */ /* 0x000fe400078e0a05 */
[----:B------:R-:W-:Y:S01]  /*11b50*/  @!P6 IMAD.MOV R45, RZ, RZ, -R45 ;  /* 0x000000ffff2de224 */ /* 0x000fe200078e0a2d */
[----:B------:R-:W-:-:S02]  /*11b60*/  ISETP.GT.U32.AND P6, PT, R5, R13, PT ;  /* 0x0000000d0500720c */ /* 0x000fc40003fc4070 */
[----:B------:R-:W-:Y:S02]  /*11b70*/  ISETP.GT.U32.AND P4, PT, R5, R12, PT ;  /* 0x0000000c0500720c */ /* 0x000fe40003f84070 */
[----:B------:R-:W-:-:S04]  /*11b80*/  LOP3.LUT R14, R6, 0xbc, RZ, 0xfc, !PT ;  /* 0x000000bc060e7812 */ /* 0x000fc800078efcff */
[----:B------:R-:W-:-:S05]  /*11b90*/  IABS R15, R14 ;  /* 0x0000000e000f7213 */ /* 0x000fca0000000000 */
[----:B------:R-:W-:Y:S02]  /*11ba0*/  @!P6 IMAD.IADD R13, R13, 0x1, -R5 ;  /* 0x000000010d0de824 */ /* 0x000fe400078e0a05 */
[----:B------:R-:W-:Y:S02]  /*11bb0*/  IMAD.MOV.U32 R11, RZ, RZ, R15 ;  /* 0x000000ffff0b7224 */ /* 0x000fe400078e000f */
[----:B------:R-:W-:Y:S01]  /*11bc0*/  @!P4 IMAD.IADD R12, R12, 0x1, -R5 ;  /* 0x000000010c0cc824 */ /* 0x000fe200078e0a05 */
[----:B------:R-:W-:Y:S01]  /*11bd0*/  ISETP.GT.U32.AND P6, PT, R5, R13, PT ;  /* 0x0000000d0500720c */ /* 0x000fe20003fc4070 */
[----:B------:R-:W-:-:S04]  /*11be0*/  IMAD.HI.U32 R15, R7, R11, RZ ;  /* 0x0000000b070f7227 */ /* 0x000fc800078e00ff */
[----:B------:R-:W-:Y:S02]  /*11bf0*/  IMAD.MOV.U32 R44, RZ, RZ, R12 ;  /* 0x000000ffff2c7224 */ /* 0x000fe400078e000c */
[----:B------:R-:W-:Y:S01]  /*11c00*/  VIADD R12, R10, 0xbe ;  /* 0x000000be0a0c7836 */ /* 0x000fe20000000000 */
[----:B------:R-:W-:Y:S01]  /*11c10*/  ISETP.GE.AND P4, PT, R14, RZ, PT ;  /* 0x000000ff0e00720c */ /* 0x000fe20003f86270 */
[----:B------:R-:W-:-:S03]  /*11c20*/  IMAD.MOV R15, RZ, RZ, -R15 ;  /* 0x000000ffff0f7224 */ /* 0x000fc600078e0a0f */
[----:B------:R-:W-:Y:S01]  /*11c30*/  IABS R14, R12 ;  /* 0x0000000c000e7213 */ /* 0x000fe20000000000 */
[----:B------:R-:W-:Y:S02]  /*11c40*/  IMAD R11, R5, R15, R11 ;  /* 0x0000000f050b7224 */ /* 0x000fe400078e020b */
[----:B------:R-:W-:Y:S01]  /*11c50*/  @!P6 IMAD.IADD R13, R13, 0x1, -R5 ;  /* 0x000000010d0de824 */ /* 0x000fe200078e0a05 */
[----:B------:R-:W-:Y:S01]  /*11c60*/  ISETP.GE.AND P6, PT, R12, RZ, PT ;  /* 0x000000ff0c00720c */ /* 0x000fe20003fc6270 */
[----:B------:R-:W-:Y:S02]  /*11c70*/  IMAD.MOV.U32 R12, RZ, RZ, R14 ;  /* 0x000000ffff0c7224 */ /* 0x000fe400078e000e */
[----:B------:R-:W-:Y:S01]  /*11c80*/  @!P3 IMAD.MOV R44, RZ, RZ, -R44 ;  /* 0x000000ffff2cb224 */ /* 0x000fe200078e0a2c */
[----:B------:R-:W-:Y:S01]  /*11c90*/  ISETP.GT.U32.AND P3, PT, R5, R11, PT ;  /* 0x0000000b0500720c */ /* 0x000fe20003f64070 */
[----:B------:R-:W-:-:S04]  /*11ca0*/  IMAD.HI.U32 R17, R7, R12, RZ ;  /* 0x0000000c07117227 */ /* 0x000fc800078e00ff */
[----:B------:R-:W-:Y:S02]  /*11cb0*/  IMAD.MOV R17, RZ, RZ, -R17 ;  /* 0x000000ffff117224 */ /* 0x000fe400078e0a11 */
[----:B------:R-:W-:Y:S02]  /*11cc0*/  IMAD.MOV.U32 R43, RZ, RZ, R13 ;  /* 0x000000ffff2b7224 */ /* 0x000fe400078e000d */
[----:B------:R-:W-:Y:S02]  /*11cd0*/  IMAD R12, R5, R17, R12 ;  /* 0x00000011050c7224 */ /* 0x000fe400078e020c */
[----:B------:R-:W-:Y:S02]  /*11ce0*/  @!P2 IMAD.MOV R43, RZ, RZ, -R43 ;  /* 0x000000ffff2ba224 */ /* 0x000fe400078e0a2b */
[----:B------:R-:W-:Y:S01]  /*11cf0*/  @!P3 IMAD.IADD R11, R11, 0x1, -R5 ;  /* 0x000000010b0bb824 */ /* 0x000fe200078e0a05 */
[----:B------:R-:W-:Y:S02]  /*11d00*/  ISETP.GT.U32.AND P2, PT, R5, R12, PT ;  /* 0x0000000c0500720c */ /* 0x000fe40003f44070 */
[----:B------:R-:W-:-:S02]  /*11d10*/  LOP3.LUT R14, R6, 0xc0, RZ, 0xfc, !PT ;  /* 0x000000c0060e7812 */ /* 0x000fc400078efcff */
[----:B------:R-:W-:Y:S02]  /*11d20*/  ISETP.GT.U32.AND P3, PT, R5, R11, PT ;  /* 0x0000000b0500720c */ /* 0x000fe40003f64070 */
[----:B------:R-:W-:-:S05]  /*11d30*/  IABS R15, R14 ;  /* 0x0000000e000f7213 */ /* 0x000fca0000000000 */
[----:B------:R-:W-:-:S04]  /*11d40*/  IMAD.HI.U32 R13, R7, R15, RZ ;  /* 0x0000000f070d7227 */ /* 0x000fc800078e00ff */
[--C-:B------:R-:W-:Y:S02]  /*11d50*/  @!P2 IMAD.IADD R12, R12, 0x1, -R5.reuse ;  /* 0x000000010c0ca824 */ /* 0x100fe400078e0a05 */
[----:B------:R-:W-:Y:S01]  /*11d60*/  @!P3 IMAD.IADD R11, R11, 0x1, -R5 ;  /* 0x000000010b0bb824 */ /* 0x000fe200078e0a05 */
[----:B------:R-:W-:Y:S01]  /*11d70*/  ISETP.GE.AND P3, PT, R14, RZ, PT ;  /* 0x000000ff0e00720c */ /* 0x000fe20003f66270 */
[----:B------:R-:W-:Y:S01]  /*11d80*/  IMAD.MOV R13, RZ, RZ, -R13 ;  /* 0x000000ffff0d7224 */ /* 0x000fe200078e0a0d */
[----:B------:R-:W-:Y:S02]  /*11d90*/  LOP3.LUT R14, R6, 0xc2, RZ, 0xfc, !PT ;  /* 0x000000c2060e7812 */ /* 0x000fe400078efcff */
[C---:B------:R-:W-:Y:S01]  /*11da0*/  ISETP.GT.U32.AND P2, PT, R5.reuse, R12, PT ;  /* 0x0000000c0500720c */ /* 0x040fe20003f44070 */
[----:B------:R-:W-:Y:S01]  /*11db0*/  IMAD R13, R5, R13, R15 ;  /* 0x0000000d050d7224 */ /* 0x000fe200078e020f */
[----:B------:R-:W-:Y:S01]  /*11dc0*/  IABS R15, R14 ;  /* 0x0000000e000f7213 */ /* 0x000fe20000000000 */
[----:B------:R-:W-:-:S04]  /*11dd0*/  IMAD.MOV.U32 R42, RZ, RZ, R11 ;  /* 0x000000ffff2a7224 */ /* 0x000fc800078e000b */
[----:B------:R-:W-:Y:S01]  /*11de0*/  @!P4 IMAD.MOV R42, RZ, RZ, -R42 ;  /* 0x000000ffff2ac224 */ /* 0x000fe200078e0a2a */
[----:B------:R-:W-:Y:S01]  /*11df0*/  ISETP.GT.U32.AND P4, PT, R5, R13, PT ;  /* 0x0000000d0500720c */ /* 0x000fe20003f84070 */
[----:B------:R-:W-:-:S04]  /*11e00*/  IMAD.HI.U32 R11, R7, R15, RZ ;  /* 0x0000000f070b7227 */ /* 0x000fc800078e00ff */
[----:B------:R-:W-:Y:S02]  /*11e10*/  IMAD.MOV R11, RZ, RZ, -R11 ;  /* 0x000000ffff0b7224 */ /* 0x000fe400078e0a0b */
[----:B------:R-:W-:Y:S02]  /*11e20*/  @!P2 IMAD.IADD R12, R12, 0x1, -R5 ;  /* 0x000000010c0ca824 */ /* 0x000fe400078e0a05 */
[----:B------:R-:W-:Y:S02]  /*11e30*/  IMAD R11, R5, R11, R15 ;  /* 0x0000000b050b7224 */ /* 0x000fe400078e020f */
[----:B------:R-:W-:Y:S02]  /*11e40*/  IMAD.MOV.U32 R41, RZ, RZ, R12 ;  /* 0x000000ffff297224 */ /* 0x000fe400078e000c */
[----:B------:R-:W-:Y:S02]  /*11e50*/  @!P4 IMAD.IADD R13, R13, 0x1, -R5 ;  /* 0x000000010d0dc824 */ /* 0x000fe400078e0a05 */
[----:B------:R-:W-:Y:S01]  /*11e60*/  @!P6 IMAD.MOV R41, RZ, RZ, -R41 ;  /* 0x000000ffff29e224 */ /* 0x000fe200078e0a29 */
[----:B------:R-:W-:-:S02]  /*11e70*/  ISETP.GT.U32.AND P6, PT, R5, R11, PT ;  /* 0x0000000b0500720c */ /* 0x000fc40003fc4070 */
[----:B------:R-:W-:Y:S02]  /*11e80*/  ISETP.GT.U32.AND P4, PT, R5, R13, PT ;  /* 0x0000000d0500720c */ /* 0x000fe40003f84070 */
[----:B------:R-:W-:Y:S02]  /*11e90*/  ISETP.GE.AND P2, PT, R14, RZ, PT ;  /* 0x000000ff0e00720c */ /* 0x000fe40003f46270 */
[----:B------:R-:W-:-:S04]  /*11ea0*/  LOP3.LUT R14, R6, 0xc4, RZ, 0xfc, !PT ;  /* 0x000000c4060e7812 */ /* 0x000fc800078efcff */
[----:B------:R-:W-:-:S03]  /*11eb0*/  IABS R15, R14 ;  /* 0x0000000e000f7213 */ /* 0x000fc60000000000 */
[----:B------:R-:W-:Y:S02]  /*11ec0*/  @!P6 IMAD.IADD R11, R11, 0x1, -R5 ;  /* 0x000000010b0be824 */ /* 0x000fe400078e0a05 */
[----:B------:R-:W-:Y:S02]  /*11ed0*/  IMAD.MOV.U32 R12, RZ, RZ, R15 ;  /* 0x000000ffff0c7224 */ /* 0x000fe400078e000f */
[----:B------:R-:W-:Y:S01]  /*11ee0*/  @!P4 IMAD.IADD R13, R13, 0x1, -R5 ;  /* 0x000000010d0dc824 */ /* 0x000fe200078e0a05 */
[----:B------:R-:W-:Y:S01]  /*11ef0*/  ISETP.GT.U32.AND P6, PT, R5, R11, PT ;  /* 0x0000000b0500720c */ /* 0x000fe20003fc4070 */
[----:B------:R-:W-:-:S04]  /*11f00*/  IMAD.HI.U32 R15, R7, R12, RZ ;  /* 0x0000000c070f7227 */ /* 0x000fc800078e00ff */
[----:B------:R-:W-:Y:S01]  /*11f10*/  IMAD.MOV.U32 R40, RZ, RZ, R13 ;  /* 0x000000ffff287224 */ /* 0x000fe200078e000d */
[----:B------:R-:W-:Y:S01]  /*11f20*/  LOP3.LUT R13, R6, 0xc6, RZ, 0xfc, !PT ;  /* 0x000000c6060d7812 */ /* 0x000fe200078efcff */
[----:B------:R-:W-:Y:S01]  /*11f30*/  IMAD.MOV R15, RZ, RZ, -R15 ;  /* 0x000000ffff0f7224 */ /* 0x000fe200078e0a0f */
[----:B------:R-:W-:Y:S02]  /*11f40*/  ISETP.GE.AND P4, PT, R14, RZ, PT ;  /* 0x000000ff0e00720c */ /* 0x000fe40003f86270 */
[----:B------:R-:W-:Y:S01]  /*11f50*/  IABS R14, R13 ;  /* 0x0000000d000e7213 */ /* 0x000fe20000000000 */
[----:B------:R-:W-:Y:S02]  /*11f60*/  IMAD R12, R5, R15, R12 ;  /* 0x0000000f050c7224 */ /* 0x000fe400078e020c */
[----:B------:R-:W-:Y:S01]  /*11f70*/  @!P6 IMAD.IADD R11, R11, 0x1, -R5 ;  /* 0x000000010b0be824 */ /* 0x000fe200078e0a05 */
[----:B------:R-:W-:Y:S01]  /*11f80*/  ISETP.GE.AND P6, PT, R13, RZ, PT ;  /* 0x000000ff0d00720c */ /* 0x000fe20003fc6270 */
[----:B------:R-:W-:-:S02]  /*11f90*/  IMAD.MOV.U32 R13, RZ, RZ, R14 ;  /* 0x000000ffff0d7224 */ /* 0x000fc400078e000e */
[----:B------:R-:W-:Y:S01]  /*11fa0*/  @!P3 IMAD.MOV R40, RZ, RZ, -R40 ;  /* 0x000000ffff28b224 */ /* 0x000fe200078e0a28 */
[----:B------:R-:W-:Y:S01]  /*11fb0*/  ISETP.GT.U32.AND P3, PT, R5, R12, PT ;  /* 0x0000000c0500720c */ /* 0x000fe20003f64070 */
[----:B------:R-:W-:-:S04]  /*11fc0*/  IMAD.HI.U32 R17, R7, R13, RZ ;  /* 0x0000000d07117227 */ /* 0x000fc800078e00ff */
[----:B------:R-:W-:Y:S02]  /*11fd0*/  IMAD.MOV R17, RZ, RZ, -R17 ;  /* 0x000000ffff117224 */ /* 0x000fe400078e0a11 */
[----:B------:R-:W-:Y:S02]  /*11fe0*/  IMAD.MOV.U32 R39, RZ, RZ, R11 ;  /* 0x000000ffff277224 */ /* 0x000fe400078e000b */
[C---:B------:R-:W-:Y:S02]  /*11ff0*/  IMAD R13, R5.reuse, R17, R13 ;  /* 0x00000011050d7224 */ /* 0x040fe400078e020d */
        /* <DEDUP_REMOVED lines=65> */
[----:B------:R-:W-:Y:S01]  /*12410*/  IMAD.MOV.U32 R34, RZ, RZ, R13 ;  /* 0x000000ffff227224 */ /* 0x000fe200078e000d */
[----:B------:R0:W-:Y:S03]  /*12420*/  STL [R1+0x554], R0 ;  /* 0x0005540001007387 */ /* 0x0001e60000100800 */
[----:B------:R-:W-:Y:S01]  /*12430*/  @!P4 IMAD.MOV R34, RZ, RZ, -R34 ;  /* 0x000000ffff22c224 */ /* 0x000fe200078e0a22 */
[----:B---3--:R-:W-:Y:S01]  /*12440*/  STL [R1+0xd2c], R70 ;  /* 0x000d2c4601007387 */ /* 0x008fe20000100800 */
[----:B------:R-:W-:Y:S01]  /*12450*/  IMAD.HI.U32 R13, R7, R15, RZ ;  /* 0x0000000f070d7227 */ /* 0x000fe200078e00ff */
[----:B------:R-:W-:-:S02]  /*12460*/  ISETP.GT.U32.AND P4, PT, R5, R12, PT ;  /* 0x0000000c0500720c */ /* 0x000fc40003f84070 */
[----:B------:R-:W-:Y:S01]  /*12470*/  STL [R1+0x550], R4 ;  /* 0x0005500401007387 */ /* 0x000fe20000100800 */
[----:B------:R-:W-:-:S03]  /*12480*/  IMAD.MOV R13, RZ, RZ, -R13 ;  /* 0x000000ffff0d7224 */ /* 0x000fc600078e0a0d */
[----:B------:R-:W2:Y:S01]  /*12490*/  LDL.LU R64, [R1] ;  /* 0x0000000001407983 */ /* 0x000ea20000300800 */
[----:B------:R-:W-:Y:S02]  /*124a0*/  @!P2 IMAD.IADD R11, R11, 0x1, -R5 ;  /* 0x000000010b0ba824 */ /* 0x000fe400078e0a05 */
[C---:B------:R-:W-:Y:S02]  /*124b0*/  IMAD R13, R5.reuse, R13, R15 ;  /* 0x0000000d050d7224 */ /* 0x040fe400078e020f */
[----:B------:R-:W-:Y:S02]  /*124c0*/  IMAD.MOV.U32 R33, RZ, RZ, R11 ;  /* 0x000000ffff217224 */ /* 0x000fe400078e000b */
[----:B------:R-:W-:Y:S02]  /*124d0*/  @P0 IMAD.MOV.U32 R20, RZ, RZ, R0 ;  /* 0x000000ffff140224 */ /* 0x000fe400078e0000 */
[----:B------:R-:W-:Y:S02]  /*124e0*/  @P0 IMAD.MOV.U32 R21, RZ, RZ, R4 ;  /* 0x000000ffff150224 */ /* 0x000fe400078e0004 */
[----:B------:R-:W-:Y:S01]  /*124f0*/  @!P6 IMAD.MOV R33, RZ, RZ, -R33 ;  /* 0x000000ffff21e224 */ /* 0x000fe200078e0a21 */
[----:B------:R-:W-:Y:S01]  /*12500*/  ISETP.GT.U32.AND P6, PT, R5, R13, PT ;  /* 0x0000000d0500720c */ /* 0x000fe20003fc4070 */
[----:B------:R-:W-:Y:S01]  /*12510*/  @!P4 IMAD.IADD R12, R12, 0x1, -R5 ;  /* 0x000000010c0cc824 */ /* 0x000fe200078e0a05 */
[----:B------:R3:W2:Y:S01]  /*12520*/  @P0 LDG.E.U8 R3, desc[UR24][R20.64] ;  /* 0x0000001814030981 */ /* 0x0006a2000c1e1100 */
[----:B------:R-:W-:-:S03]  /*12530*/  ISETP.GE.AND P2, PT, R14, RZ, PT ;  /* 0x000000ff0e00720c */ /* 0x000fc60003f46270 */
[----:B------:R-:W-:Y:S02]  /*12540*/  ISETP.GT.U32.AND P4, PT, R5, R12, PT ;  /* 0x0000000c0500720c */ /* 0x000fe40003f84070 */
[----:B------:R-:W-:-:S04]  /*12550*/  LOP3.LUT R14, R6, 0xd4, RZ, 0xfc, !PT ;  /* 0x000000d4060e7812 */ /* 0x000fc800078efcff */
[----:B------:R-:W-:Y:S01]  /*12560*/  IABS R15, R14 ;  /* 0x0000000e000f7213 */ /* 0x000fe20000000000 */
[----:B------:R-:W-:-:S04]  /*12570*/  @!P6 IMAD.IADD R13, R13, 0x1, -R5 ;  /* 0x000000010d0de824 */ /* 0x000fc800078e0a05 */
[----:B------:R-:W-:Y:S01]  /*12580*/  IMAD.MOV.U32 R11, RZ, RZ, R15 ;  /* 0x000000ffff0b7224 */ /* 0x000fe200078e000f */
[----:B------:R-:W-:Y:S01]  /*12590*/  ISETP.GT.U32.AND P6, PT, R5, R13, PT ;  /* 0x0000000d0500720c */ /* 0x000fe20003fc4070 */
[----:B------:R-:W-:Y:S02]  /*125a0*/  @!P4 IMAD.IADD R12, R12, 0x1, -R5 ;  /* 0x000000010c0cc824 */ /* 0x000fe400078e0a05 */
[----:B------:R-:W-:-:S04]  /*125b0*/  IMAD.HI.U32 R15, R7, R11, RZ ;  /* 0x0000000b070f7227 */ /* 0x000fc800078e00ff */
[----:B------:R-:W-:Y:S02]  /*125c0*/  IMAD.MOV.U32 R93, RZ, RZ, R32 ;  /* 0x000000ffff5d7224 */ /* 0x000fe400078e0020 */
        /* <DEDUP_REMOVED lines=8> */
[----:B------:R-:W-:Y:S01]  /*12650*/  @!P3 IMAD.MOV R32, RZ, RZ, -R32 ;  /* 0x000000ffff20b224 */ /* 0x000fe200078e0a20 */
[----:B------:R-:W-:Y:S01]  /*12660*/  ISETP.GT.U32.AND P3, PT, R5, R11, PT ;  /* 0x0000000b0500720c */ /* 0x000fe20003f64070 */
[----:B------:R-:W-:-:S04]  /*12670*/  IMAD.MOV.U32 R12, RZ, RZ, R14 ;  /* 0x000000ffff0c7224 */ /* 0x000fc800078e000e */
[----:B------:R-:W-:-:S04]  /*12680*/  IMAD.HI.U32 R17, R7, R12, RZ ;  /* 0x0000000c07117227 */ /* 0x000fc800078e00ff */
[----:B------:R-:W-:Y:S02]  /*12690*/  IMAD.MOV R17, RZ, RZ, -R17 ;  /* 0x000000ffff117224 */ /* 0x000fe400078e0a11 */
[----:B------:R-:W-:Y:S02]  /*126a0*/  IMAD.MOV.U32 R89, RZ, RZ, R31 ;  /* 0x000000ffff597224 */ /* 0x000fe400078e001f */
[----:B------:R-:W-:Y:S02]  /*126b0*/  IMAD R12, R5, R17, R12 ;  /* 0x00000011050c7224 */ /* 0x000fe400078e020c */
[----:B------:R-:W-:Y:S02]  /*126c0*/  IMAD.MOV.U32 R31, RZ, RZ, R13 ;  /* 0x000000ffff1f7224 */ /* 0x000fe400078e000d */
[----:B------:R-:W-:Y:S01]  /*126d0*/  @!P3 IMAD.IADD R11, R11, 0x1, -R5 ;  /* 0x000000010b0bb824 */ /* 0x000fe200078e0a05 */
[----:B------:R-:W-:Y:S01]  /*126e0*/  LOP3.LUT R14, R6, 0xd8, RZ, 0xfc, !PT ;  /* 0x000000d8060e7812 */ /* 0x000fe200078efcff */
[----:B------:R-:W-:Y:S01]  /*126f0*/  @!P2 IMAD.MOV R31, RZ, RZ, -R31 ;  /* 0x000000ffff1fa224 */ /* 0x000fe200078e0a1f */
[----:B------:R-:W-:-:S02]  /*12700*/  ISETP.GT.U32.AND P2, PT, R5, R12, PT ;  /* 0x0000000c0500720c */ /* 0x000fc40003f44070 */
[----:B------:R-:W-:Y:S02]  /*12710*/  ISETP.GT.U32.AND P3, PT, R5, R11, PT ;  /* 0x0000000b0500720c */ /* 0x000fe40003f64070 */
[----:B------:R-:W-:-:S05]  /*12720*/  IABS R15, R14 ;  /* 0x0000000e000f7213 */ /* 0x000fca0000000000 */
[----:B------:R-:W-:-:S04]  /*12730*/  IMAD.HI.U32 R13, R7, R15, RZ ;  /* 0x0000000f070d7227 */ /* 0x000fc800078e00ff */
[----:B------:R-:W-:Y:S02]  /*12740*/  IMAD.MOV R13, RZ, RZ, -R13 ;  /* 0x000000ffff0d7224 */ /* 0x000fe400078e0a0d */
[--C-:B------:R-:W-:Y:S02]  /*12750*/  @!P2 IMAD.IADD R12, R12, 0x1, -R5.reuse ;  /* 0x000000010c0ca824 */ /* 0x100fe400078e0a05 */
[----:B------:R-:W-:Y:S01]  /*12760*/  @!P3 IMAD.IADD R11, R11, 0x1, -R5 ;  /* 0x000000010b0bb824 */ /* 0x000fe200078e0a05 */
[----:B------:R-:W-:Y:S01]  /*12770*/  ISETP.GE.AND P3, PT, R14, RZ, PT ;  /* 0x000000ff0e00720c */ /* 0x000fe20003f66270 */
[C---:B------:R-:W-:Y:S01]  /*12780*/  IMAD R14, R5.reuse, R13, R15 ;  /* 0x0000000d050e7224 */ /* 0x040fe200078e020f */
[----:B------:R-:W-:Y:S01]  /*12790*/  LOP3.LUT R13, R6, 0xda, RZ, 0xfc, !PT ;  /* 0x000000da060d7812 */ /* 0x000fe200078efcff */
[----:B------:R-:W-:Y:S01]  /*127a0*/  IMAD.MOV.U32 R30, RZ, RZ, R11 ;  /* 0x000000ffff1e7224 */ /* 0x000fe200078e000b */
[C---:B------:R-:W-:Y:S02]  /*127b0*/  ISETP.GT.U32.AND P2, PT, R5.reuse, R12, PT ;  /* 0x0000000c0500720c */ /* 0x040fe40003f44070 */
[----:B------:R-:W-:Y:S01]  /*127c0*/  IABS R15, R13 ;  /* 0x0000000d000f7213 */ /* 0x000fe20000000000 */
[----:B------:R-:W-:Y:S01]  /*127d0*/  @!P4 IMAD.MOV R30, RZ, RZ, -R30 ;  /* 0x000000ffff1ec224 */ /* 0x000fe200078e0a1e */
[----:B------:R-:W-:-:S03]  /*127e0*/  ISETP.GT.U32.AND P4, PT, R5, R14, PT ;  /* 0x0000000e0500720c */ /* 0x000fc60003f84070 */
[----:B------:R-:W-:-:S04]  /*127f0*/  IMAD.HI.U32 R11, R7, R15, RZ ;  /* 0x0000000f070b7227 */ /* 0x000fc800078e00ff */
[----:B------:R-:W-:Y:S02]  /*12800*/  IMAD.MOV R11, RZ, RZ, -R11 ;  /* 0x000000ffff0b7224 */ /* 0x000fe400078e0a0b */
[----:B------:R-:W-:Y:S02]  /*12810*/  @!P2 IMAD.IADD R12, R12, 0x1, -R5 ;  /* 0x000000010c0ca824 */ /* 0x000fe400078e0a05 */
[C---:B------:R-:W-:Y:S02]  /*12820*/  IMAD R11, R5.reuse, R11, R15 ;  /* 0x0000000b050b7224 */ /* 0x040fe400078e020f */
[----:B------:R-:W-:Y:S02]  /*12830*/  IMAD.MOV.U32 R29, RZ, RZ, R12 ;  /* 0x000000ffff1d7224 */ /* 0x000fe400078e000c */
[----:B------:R-:W-:Y:S01]  /*12840*/  @!P4 IMAD.IADD R14, R14, 0x1, -R5 ;  /* 0x000000010e0ec824 */ /* 0x000fe200078e0a05 */
[----:B------:R-:W-:Y:S01]  /*12850*/  LOP3.LUT R15, R6, 0xdc, RZ, 0xfc, !PT ;  /* 0x000000dc060f7812 */ /* 0x000fe200078efcff */
[----:B------:R-:W-:Y:S01]  /*12860*/  @!P6 IMAD.MOV R29, RZ, RZ, -R29 ;  /* 0x000000ffff1de224 */ /* 0x000fe200078e0a1d */
[----:B------:R-:W-:-:S02]  /*12870*/  ISETP.GT.U32.AND P6, PT, R5, R11, PT ;  /* 0x0000000b0500720c */ /* 0x000fc40003fc4070 */
[----:B------:R-:W-:Y:S02]  /*12880*/  ISETP.GE.AND P2, PT, R13, RZ, PT ;  /* 0x000000ff0d00720c */ /* 0x000fe40003f46270 */
[----:B------:R-:W-:Y:S02]  /*12890*/  ISETP.GT.U32.AND P4, PT, R5, R14, PT ;  /* 0x0000000e0500720c */ /* 0x000fe40003f84070 */
[----:B------:R-:W-:-:S05]  /*128a0*/  IABS R13, R15 ;  /* 0x0000000f000d7213 */ /* 0x000fca0000000000 */
[----:B------:R-:W-:-:S04]  /*128b0*/  IMAD.HI.U32 R12, R7, R13, RZ ;  /* 0x0000000d070c7227 */ /* 0x000fc800078e00ff */
[----:B------:R-:W-:Y:S02]  /*128c0*/  IMAD.MOV R12, RZ, RZ, -R12 ;  /* 0x000000ffff0c7224 */ /* 0x000fe400078e0a0c */
[--C-:B------:R-:W-:Y:S02]  /*128d0*/  @!P6 IMAD.IADD R11, R11, 0x1, -R5.reuse ;  /* 0x000000010b0be824 */ /* 0x100fe400078e0a05 */
[----:B------:R-:W-:Y:S02]  /*128e0*/  @!P4 IMAD.IADD R14, R14, 0x1, -R5 ;  /* 0x000000010e0ec824 */ /* 0x000fe400078e0a05 */
[C---:B------:R-:W-:Y:S01]  /*128f0*/  IMAD R13, R5.reuse, R12, R13 ;  /* 0x0000000c050d7224 */ /* 0x040fe200078e020d */
[----:B------:R-:W-:Y:S01]  /*12900*/  ISETP.GT.U32.AND P6, PT, R5, R11, PT ;  /* 0x0000000b0500720c */ /* 0x000fe20003fc4070 */
[----:B------:R-:W-:Y:S02]  /*12910*/  VIADD R12, R10, 0xde ;  /* 0x000000de0a0c7836 */ /* 0x000fe40000000000 */
[----:B------:R-:W-:-:S03]  /*12920*/  IMAD.MOV.U32 R28, RZ, RZ, R14 ;  /* 0x000000ffff1c7224 */ /* 0x000fc600078e000e */
[----:B------:R-:W-:Y:S01]  /*12930*/  IABS R14, R12 ;  /* 0x0000000c000e7213 */ /* 0x000fe20000000000 */
[----:B------:R-:W-:Y:S01]  /*12940*/  @!P3 IMAD.MOV R28, RZ, RZ, -R28 ;  /* 0x000000ffff1cb224 */ /* 0x000fe200078e0a1c */
[----:B------:R-:W-:-:S03]  /*12950*/  ISETP.GT.U32.AND P3, PT, R5, R13, PT ;  /* 0x0000000d0500720c */ /* 0x000fc60003f64070 */
[----:B------:R-:W-:-:S04]  /*12960*/  IMAD.HI.U32 R17, R7, R14, RZ ;  /* 0x0000000e07117227 */ /* 0x000fc800078e00ff */
[----:B------:R-:W-:Y:S02]  /*12970*/  @!P6 IMAD.IADD R11, R11, 0x1, -R5 ;  /* 0x000000010b0be824 */ /* 0x000fe400078e0a05 */
[----:B------:R-:W-:Y:S02]  /*12980*/  IMAD.MOV R17, RZ, RZ, -R17 ;  /* 0x000000ffff117224 */ /* 0x000fe400078e0a11 */
[----:B------:R-:W-:Y:S02]  /*12990*/  IMAD.MOV.U32 R27, RZ, RZ, R11 ;  /* 0x000000ffff1b7224 */ /* 0x000fe400078e000b */
[----:B------:R-:W-:Y:S02]  /*129a0*/  IMAD R14, R5, R17, R14 ;  /* 0x00000011050e7224 */ /* 0x000fe400078e020e */
[----:B------:R-:W-:Y:S01]  /*129b0*/  @!P3 IMAD.IADD R13, R13, 0x1, -R5 ;  /* 0x000000010d0db824 */ /* 0x000fe200078e0a05 */
[----:B------:R-:W-:Y:S01]  /*129c0*/  ISETP.GE.AND P6, PT, R12, RZ, PT ;  /* 0x000000ff0c00720c */ /* 0x000fe20003fc6270 */
[----:B------:R-:W-:Y:S01]  /*129d0*/  @!P2 IMAD.MOV R27, RZ, RZ, -R27 ;  /* 0x000000ffff1ba224 */ /* 0x000fe200078e0a1b */
[----:B------:R-:W-:-:S02]  /*129e0*/  LOP3.LUT R12, R6, 0xe0, RZ, 0xfc, !PT ;  /* 0x000000e0060c7812 */ /* 0x000fc400078efcff */
[C---:B------:R-:W-:Y:S02]  /*129f0*/  ISETP.GT.U32.AND P2, PT, R5.reuse, R14, PT ;  /* 0x0000000e0500720c */ /* 0x040fe40003f44070 */
[----:B------:R-:W-:Y:S02]  /*12a00*/  ISETP.GT.U32.AND P3, PT, R5, R13, PT ;  /* 0x0000000d0500720c */ /* 0x000fe40003f64070 */
[----:B------:R-:W-:Y:S02]  /*12a10*/  ISETP.GE.AND P4, PT, R15, RZ, PT ;  /* 0x000000ff0f00720c */ /* 0x000fe40003f86270 */
[----:B------:R-:W-:-:S05]  /*12a20*/  IABS R15, R12 ;  /* 0x0000000c000f7213 */ /* 0x000fca0000000000 */
[----:B------:R-:W-:-:S04]  /*12a30*/  IMAD.HI.U32 R11, R7, R15, RZ ;  /* 0x0000000f070b7227 */ /* 0x000fc800078e00ff */
[----:B------:R-:W-:Y:S02]  /*12a40*/  IMAD.MOV R11, RZ, RZ, -R11 ;  /* 0x000000ffff0b7224 */ /* 0x000fe400078e0a0b */
[--C-:B------:R-:W-:Y:S02]  /*12a50*/  @!P2 IMAD.IADD R14, R14, 0x1, -R5.reuse ;  /* 0x000000010e0ea824 */ /* 0x100fe400078e0a05 */
[----:B------:R-:W-:Y:S01]  /*12a60*/  @!P3 IMAD.IADD R13, R13, 0x1, -R5 ;  /* 0x000000010d0db824 */ /* 0x000fe200078e0a05 */
[----:B------:R-:W-:Y:S01]  /*12a70*/  ISETP.GE.AND P3, PT, R12, RZ, PT ;  /* 0x000000ff0c00720c */ /* 0x000fe20003f66270 */
[C---:B------:R-:W-:Y:S01]  /*12a80*/  IMAD R12, R5.reuse, R11, R15 ;  /* 0x0000000b050c7224 */ /* 0x040fe200078e020f */
[----:B------:R-:W-:Y:S02]  /*12a90*/  LOP3.LUT R11, R6, 0xe2, RZ, 0xfc, !PT ;  /* 0x000000e2060b7812 */ /* 0x000fe400078efcff */
[----:B------:R-:W-:Y:S02]  /*12aa0*/  ISETP.GT.U32.AND P2, PT, R5, R14, PT ;  /* 0x0000000e0500720c */ /* 0x000fe40003f44070 */
[----:B------:R-:W-:Y:S01]  /*12ab0*/  IABS R15, R11 ;  /* 0x0000000b000f7213 */ /* 0x000fe20000000000 */
[----:B------:R-:W-:-:S04]  /*12ac0*/  IMAD.MOV.U32 R26, RZ, RZ, R13 ;  /* 0x000000ffff1a7224 */ /* 0x000fc800078e000d */
[----:B------:R-:W-:-:S04]  /*12ad0*/  IMAD.HI.U32 R13, R7, R15, RZ ;  /* 0x0000000f070d7227 */ /* 0x000fc800078e00ff */
[----:B------:R-:W-:Y:S02]  /*12ae0*/  IMAD.MOV R13, RZ, RZ, -R13 ;  /* 0x000000ffff0d7224 */ /* 0x000fe400078e0a0d */
[----:B------:R-:W-:Y:S01]  /*12af0*/  @!P2 IMAD.IADD R14, R14, 0x1, -R5 ;  /* 0x000000010e0ea824 */ /* 0x000fe200078e0a05 */
[----:B------:R-:W-:Y:S01]  /*12b00*/  ISETP.GE.AND P2, PT, R11, RZ, PT ;  /* 0x000000ff0b00720c */ /* 0x000fe20003f46270 */
[----:B------:R-:W-:Y:S02]  /*12b10*/  IMAD R11, R5, R13, R15 ;  /* 0x0000000d050b7224 */ /* 0x000fe400078e020f */
[----:B------:R-:W-:-:S04]  /*12b20*/  IMAD.MOV.U32 R25, RZ, RZ, R14 ;  /* 0x000000ffff197224 */ /* 0x000fc800078e000e */
[----:B------:R-:W-:Y:S01]  /*12b30*/  @!P6 IMAD.MOV R25, RZ, RZ, -R25 ;  /* 0x000000ffff19e224 */ /* 0x000fe200078e0a19 */
[C---:B------:R-:W-:Y:S01]  /*12b40*/  ISETP.GT.U32.AND P6, PT, R5.reuse, R11, PT ;  /* 0x0000000b0500720c */ /* 0x040fe20003fc4070 */
[----:B------:R-:W-:Y:S01]  /*12b50*/  @!P4 IMAD.MOV R26, RZ, RZ, -R26 ;  /* 0x000000ffff1ac224 */ /* 0x000fe200078e0a1a */
[----:B------:R-:W-:Y:S02]  /*12b60*/  ISETP.GT.U32.AND P4, PT, R5, R12, PT ;  /* 0x0000000c0500720c */ /* 0x000fe40003f84070 */
[----:B------:R-:W-:-:S04]  /*12b70*/  LOP3.LUT R15, R6, 0xe4, RZ, 0xfc, !PT ;  /* 0x000000e4060f7812 */ /* 0x000fc800078efcff */
[----:B------:R-:W-:-:S05]  /*12b80*/  IABS R13, R15 ;  /* 0x0000000f000d7213 */ /* 0x000fca0000000000 */
[--C-:B------:R-:W-:Y:S02]  /*12b90*/  @!P6 IMAD.IADD R11, R11, 0x1, -R5.reuse ;  /* 0x000000010b0be824 */ /* 0x100fe400078e0a05 */
[----:B------:R-:W-:Y:S02]  /*12ba0*/  @!P4 IMAD.IADD R12, R12, 0x1, -R5 ;  /* 0x000000010c0cc824 */ /* 0x000fe400078e0a05 */
[----:B------:R-:W-:Y:S01]  /*12bb0*/  IMAD.HI.U32 R14, R7, R13, RZ ;  /* 0x0000000d070e7227 */ /* 0x000fe200078e00ff */
[C---:B------:R-:W-:Y:S02]  /*12bc0*/  ISETP.GT.U32.AND P6, PT, R5.reuse, R11, PT ;  /* 0x0000000b0500720c */ /* 0x040fe40003fc4070 */
[----:B------:R-:W-:Y:S01]  /*12bd0*/  ISETP.GT.U32.AND P4, PT, R5, R12, PT ;  /* 0x0000000c0500720c */ /* 0x000fe20003f84070 */
[----:B------:R-:W-:-:S04]  /*12be0*/  IMAD.MOV R14, RZ, RZ, -R14 ;  /* 0x000000ffff0e7224 */ /* 0x000fc800078e0a0e */
[----:B------:R-:W-:-:S06]  /*12bf0*/  IMAD R13, R5, R14, R13 ;  /* 0x0000000e050d7224 */ /* 0x000fcc00078e020d */
[--C-:B------:R-:W-:Y:S01]  /*12c00*/  @!P6 IMAD.IADD R11, R11, 0x1, -R5.reuse ;  /* 0x000000010b0be824 */ /* 0x100fe200078e0a05 */
[----:B------:R-:W-:Y:S01]  /*12c10*/  ISETP.GT.U32.AND P6, PT, R5, R13, PT ;  /* 0x0000000d0500720c */ /* 0x000fe20003fc4070 */
[----:B------:R-:W-:-:S04]  /*12c20*/  @!P4 IMAD.IADD R12, R12, 0x1, -R5 ;  /* 0x000000010c0cc824 */ /* 0x000fc800078e0a05 */
[----:B------:R-:W-:Y:S01]  /*12c30*/  IMAD.MOV.U32 R24, RZ, RZ, R12 ;  /* 0x000000ffff187224 */ /* 0x000fe200078e000c */
[----:B------:R-:W-:-:S03]  /*12c40*/  LOP3.LUT R12, R6, 0xe6, RZ, 0xfc, !PT ;  /* 0x000000e6060c7812 */ /* 0x000fc600078efcff */
[----:B------:R-:W-:Y:S01]  /*12c50*/  @!P3 IMAD.MOV R24, RZ, RZ, -R24 ;  /* 0x000000ffff18b224 */ /* 0x000fe200078e0a18 */
[----:B------:R-:W-:Y:S02]  /*12c60*/  ISETP.GE.AND P3, PT, R12, RZ, PT ;  /* 0x000000ff0c00720c */ /* 0x000fe40003f66270 */
[----:B------:R-:W-:Y:S01]  /*12c70*/  IABS R12, R12 ;  /* 0x0000000c000c7213 */ /* 0x000fe20000000000 */
[----:B------:R-:W-:-:S04]  /*12c80*/  @!P6 IMAD.IADD R13, R13, 0x1, -R5 ;  /* 0x000000010d0de824 */ /* 0x000fc800078e0a05 */
[----:B------:R-:W-:Y:S01]  /*12c90*/  IMAD.HI.U32 R17, R7, R12, RZ ;  /* 0x0000000c07117227 */ /* 0x000fe200078e00ff */
[----:B------:R-:W-:-:S03]  /*12ca0*/  ISETP.GT.U32.AND P6, PT, R5, R13, PT ;  /* 0x0000000d0500720c */ /* 0x000fc60003fc4070 */
[----:B------:R-:W-:Y:S02]  /*12cb0*/  IMAD.MOV.U32 R23, RZ, RZ, R11 ;  /* 0x000000ffff177224 */ /* 0x000fe400078e000b */
[----:B------:R-:W-:Y:S01]  /*12cc0*/  IMAD.MOV R11, RZ, RZ, -R17 ;  /* 0x000000ffff0b7224 */ /* 0x000fe200078e0a11 */
[----:B------:R-:W-:-:S03]  /*12cd0*/  LOP3.LUT R14, R6, 0xe8, RZ, 0xfc, !PT ;  /* 0x000000e8060e7812 */ /* 0x000fc600078efcff */
[----:B------:R-:W-:Y:S01]  /*12ce0*/  IMAD R11, R5, R11, R12 ;  /* 0x0000000b050b7224 */ /* 0x000fe200078e020c */
[----:B------:R-:W-:Y:S02]  /*12cf0*/  ISETP.GE.AND P4, PT, R15, RZ, PT ;  /* 0x000000ff0f00720c */ /* 0x000fe40003f86270 */
[----:B------:R-:W-:Y:S01]  /*12d00*/  IABS R15, R14 ;  /* 0x0000000e000f7213 */ /* 0x000fe20000000000 */
[----:B------:R-:W-:Y:S01]  /*12d10*/  @!P6 IMAD.IADD R13, R13, 0x1, -R5 ;  /* 0x000000010d0de824 */ /* 0x000fe200078e0a05 */
[----:B------:R-:W-:-:S03]  /*12d20*/  ISETP.GT.U32.AND P6, PT, R5, R11, PT ;  /* 0x0000000b0500720c */ /* 0x000fc60003fc4070 */
[----:B------:R-:W-:Y:S01]  /*12d30*/  IMAD.HI.U32 R18, R7, R15, RZ ;  /* 0x0000000f07127227 */ /* 0x000fe200078e00ff */
[----:B------:R-:W-:-:S03]  /*12d40*/  LOP3.LUT R19, R6, 0xea, RZ, 0xfc, !PT ;  /* 0x000000ea06137812 */ /* 0x000fc600078efcff */
[----:B------:R-:W-:Y:S01]  /*12d50*/  IMAD.MOV R17, RZ, RZ, -R18 ;  /* 0x000000ffff117224 */ /* 0x000fe200078e0a12 */
[----:B------:R-:W-:Y:S01]  /*12d60*/  LOP3.LUT R18, R6, 0xec, RZ, 0xfc, !PT ;  /* 0x000000ec06127812 */ /* 0x000fe200078efcff */
[----:B------:R-:W-:Y:S01]  /*12d70*/  @!P2 IMAD.MOV R23, RZ, RZ, -R23 ;  /* 0x000000ffff17a224 */ /* 0x000fe200078e0a17 */
[----:B------:R-:W-:Y:S02]  /*12d80*/  ISETP.GE.AND P2, PT, R14, RZ, PT ;  /* 0x000000ff0e00720c */ /* 0x000fe40003f46270 */
[----:B------:R-:W-:Y:S01]  /*12d90*/  IABS R12, R19 ;  /* 0x00000013000c7213 */ /* 0x000fe20000000000 */
[----:B------:R-:W-:Y:S01]  /*12da0*/  @!P6 IMAD.IADD R11, R11, 0x1, -R5 ;  /* 0x000000010b0be824 */ /* 0x000fe200078e0a05 */
[----:B------:R-:W-:Y:S01]  /*12db0*/  IABS R14, R18 ;  /* 0x00000012000e7213 */ /* 0x000fe20000000000 */
[----:B------:R-:W-:Y:S02]  /*12dc0*/  IMAD R15, R5, R17, R15 ;  /* 0x00000011050f7224 */ /* 0x000fe400078e020f */
[----:B------:R-:W-:Y:S01]  /*12dd0*/  IMAD.HI.U32 R17, R7, R12, RZ ;  /* 0x0000000c07117227 */ /* 0x000fe200078e00ff */
[----:B------:R-:W-:-:S03]  /*12de0*/  ISETP.GT.U32.AND P6, PT, R5, R11, PT ;  /* 0x0000000b0500720c */ /* 0x000fc60003fc4070 */
[----:B------:R-:W-:Y:S02]  /*12df0*/  IMAD.MOV.U32 R10, RZ, RZ, R14 ;  /* 0x000000ffff0a7224 */ /* 0x000fe400078e000e */
[----:B------:R-:W-:Y:S02]  /*12e00*/  IMAD.MOV R14, RZ, RZ, -R17 ;  /* 0x000000ffff0e7224 */ /* 0x000fe400078e0a11 */
[----:B------:R-:W-:-:S04]  /*12e10*/  IMAD.HI.U32 R17, R7, R10, RZ ;  /* 0x0000000a07117227 */ /* 0x000fc800078e00ff */
[----:B------:R-:W-:Y:S01]  /*12e20*/  IMAD R12, R5, R14, R12 ;  /* 0x0000000e050c7224 */ /* 0x000fe200078e020c */
[----:B------:R-:W-:Y:S01]  /*12e30*/  IABS R14, R55 ;  /* 0x00000037000e7213 */ /* 0x000fe20000000000 */
[----:B------:R-:W-:Y:S02]  /*12e40*/  IMAD.MOV.U32 R22, RZ, RZ, R13 ;  /* 0x000000ffff167224 */ /* 0x000fe400078e000d */
[----:B------:R-:W-:Y:S02]  /*12e50*/  IMAD.MOV R13, RZ, RZ, -R17 ;  /* 0x000000ffff0d7224 */ /* 0x000fe400078e0a11 */
[----:B------:R-:W-:Y:S02]  /*12e60*/  @!P6 IMAD.IADD R11, R11, 0x1, -R5 ;  /* 0x000000010b0be824 */ /* 0x000fe400078e0a05 */
[C---:B------:R-:W-:Y:S01]  /*12e70*/  IMAD R10, R5.reuse, R13, R10 ;  /* 0x0000000d050a7224 */ /* 0x040fe200078e020a */
[----:B------:R-:W-:Y:S01]  /*12e80*/  ISETP.GT.U32.AND P6, PT, R5, R12, PT ;  /* 0x0000000c0500720c */ /* 0x000fe20003fc4070 */
[----:B------:R-:W-:Y:S01]  /*12e90*/  IMAD.HI.U32 R13, R7, R14, RZ ;  /* 0x0000000e070d7227 */ /* 0x000fe200078e00ff */
[----:B------:R-:W-:-:S03]  /*12ea0*/  LOP3.LUT R17, R6, 0xf0, RZ, 0xfc, !PT ;  /* 0x000000f006117812 */ /* 0x000fc600078efcff */
[----:B------:R-:W-:-:S04]  /*12eb0*/  IMAD.MOV R13, RZ, RZ, -R13 ;  /* 0x000000ffff0d7224 */ /* 0x000fc800078e0a0d */
[----:B------:R-:W-:Y:S01]  /*12ec0*/  IMAD R14, R5, R13, R14 ;  /* 0x0000000d050e7224 */ /* 0x000fe200078e020e */
[----:B------:R-:W-:-:S03]  /*12ed0*/  IABS R13, R17 ;  /* 0x00000011000d7213 */ /* 0x000fc60000000000 */
[----:B------:R-:W-:Y:S02]  /*12ee0*/  @!P6 IMAD.IADD R12, R12, 0x1, -R5 ;  /* 0x000000010c0ce824 */ /* 0x000fe400078e0a05 */
[----:B---3--:R-:W-:-:S03]  /*12ef0*/  IMAD.HI.U32 R20, R7, R13, RZ ;  /* 0x0000000d07147227 */ /* 0x008fc600078e00ff */
[----:B------:R-:W-:Y:S01]  /*12f00*/  ISETP.GT.U32.AND P6, PT, R5, R12, PT ;  /* 0x0000000c0500720c */ /* 0x000fe20003fc4070 */
[----:B------:R-:W-:-:S04]  /*12f10*/  IMAD.MOV R20, RZ, RZ, -R20 ;  /* 0x000000ffff147224 */ /* 0x000fc800078e0a14 */
[----:B------:R-:W-:Y:S01]  /*12f20*/  IMAD R13, R5, R20, R13 ;  /* 0x00000014050d7224 */ /* 0x000fe200078e020d */
[----:B--2---:R-:W-:-:S05]  /*12f30*/  SEL R20, R16, R64, !P1 ;  /* 0x0000004010147207 */ /* 0x004fca0004800000 */
[----:B------:R-:W-:Y:S01]  /*12f40*/  IMAD R20, R20, UR5, RZ ;  /* 0x0000000514147c24 */ /* 0x000fe2000f8e02ff */
[----:B------:R2:W-:Y:S01]  /*12f50*/  STL [R1+0xd30], R3 ;  /* 0x000d300301007387 */ /* 0x0005e20000100800 */
[----:B------:R-:W-:Y:S01]  /*12f60*/  @!P6 IMAD.IADD R12, R12, 0x1, -R5 ;  /* 0x000000010c0ce824 */ /* 0x000fe200078e0a05 */
[----:B------:R-:W3:Y:S02]  /*12f70*/  LDCU UR5, c[0x0][0x3b0] ;  /* 0x00007600ff0577ac */ /* 0x000ee40008000800 */
[----:B0-----:R-:W-:-:S04]  /*12f80*/  IADD3 R0, P6, PT, R20, R9, RZ ;  /* 0x0000000914007210 */ /* 0x001fc80007fde0ff */
[----:B--2---:R-:W-:Y:S01]  /*12f90*/  LEA.HI.X.SX32 R3, R20, R8, 0x1, P6 ;  /* 0x0000000814037211 */ /* 0x004fe200030f0eff */
[----:B------:R-:W-:-:S04]  /*12fa0*/  @P0 IMAD.MOV.U32 R56, RZ, RZ, R0 ;  /* 0x000000ffff380224 */ /* 0x000fc800078e0000 */
[----:B------:R-:W-:-:S05]  /*12fb0*/  @P0 IMAD.MOV.U32 R57, RZ, RZ, R3 ;  /* 0x000000ffff390224 */ /* 0x000fca00078e0003 */
[----:B------:R0:W2:Y:S01]  /*12fc0*/  @P0 LDG.E.U8 R68, desc[UR24][R56.64] ;  /* 0x0000001838440981 */ /* 0x0000a2000c1e1100 */
[----:B------:R-:W-:Y:S01]  /*12fd0*/  @!P4 IMAD.MOV R22, RZ, RZ, -R22 ;  /* 0x000000ffff16c224 */ /* 0x000fe200078e0a16 */
[----:B------:R-:W-:-:S13]  /*12fe0*/  ISETP.GT.U32.AND P4, PT, R5, R15, PT ;  /* 0x0000000f0500720c */ /* 0x000fda0003f84070 */
[----:B------:R-:W-:-:S05]  /*12ff0*/  @!P4 IMAD.IADD R15, R15, 0x1, -R5 ;  /* 0x000000010f0fc824 */ /* 0x000fca00078e0a05 */
[----:B------:R-:W-:Y:S01]  /*13000*/  ISETP.GT.U32.AND P4, PT, R5, R15, PT ;  /* 0x0000000f0500720c */ /* 0x000fe20003f84070 */
[----:B------:R-:W-:-:S04]  /*13010*/  IMAD.MOV.U32 R21, RZ, RZ, R11 ;  /* 0x000000ffff157224 */ /* 0x000fc800078e000b */
[----:B------:R-:W-:-:S08]  /*13020*/  @!P3 IMAD.MOV R21, RZ, RZ, -R21 ;  /* 0x000000ffff15b224 */ /* 0x000fd000078e0a15 */
[----:B------:R-:W-:Y:S01]  /*13030*/  @!P4 IMAD.IADD R15, R15, 0x1, -R5 ;  /* 0x000000010f0fc824 */ /* 0x000fe200078e0a05 */
[C---:B------:R-:W-:Y:S02]  /*13040*/  ISETP.GT.U32.AND P4, PT, R5.reuse, R10, PT ;  /* 0x0000000a0500720c */ /* 0x040fe40003f84070 */
[C---:B------:R-:W-:Y:S02]  /*13050*/  ISETP.GT.U32.AND P3, PT, R5.reuse, R14, PT ;  /* 0x0000000e0500720c */ /* 0x040fe40003f64070 */
[----:B------:R-:W-:Y:S01]  /*13060*/  ISETP.GT.U32.AND P6, PT, R5, R13, PT ;  /* 0x0000000d0500720c */ /* 0x000fe20003fc4070 */
[----:B------:R-:W-:-:S08]  /*13070*/  IMAD.MOV.U32 R20, RZ, RZ, R15 ;  /* 0x000000ffff147224 */ /* 0x000fd000078e000f */
[--C-:B------:R-:W-:Y:S02]  /*13080*/  @!P4 IMAD.IADD R10, R10, 0x1, -R5.reuse ;  /* 0x000000010a0ac824 */ /* 0x100fe400078e0a05 */
[----:B------:R-:W-:-:S03]  /*13090*/  @!P3 IMAD.IADD R14, R14, 0x1, -R5 ;  /* 0x000000010e0eb824 */ /* 0x000fc600078e0a05 */
[C---:B------:R-:W-:Y:S01]  /*130a0*/  ISETP.GT.U32.AND P4, PT, R5.reuse, R10, PT ;  /* 0x0000000a0500720c */ /* 0x040fe20003f84070 */
[----:B------:R-:W-:Y:S01]  /*130b0*/  @!P2 IMAD.MOV R20, RZ, RZ, -R20 ;  /* 0x000000ffff14a224 */ /* 0x000fe200078e0a14 */
[----:B------:R-:W-:Y:S01]  /*130c0*/  ISETP.GT.U32.AND P2, PT, R5, R14, PT ;  /* 0x0000000e0500720c */ /* 0x000fe20003f44070 */
[----:B------:R-:W-:Y:S01]  /*130d0*/  @!P6 IMAD.IADD R13, R13, 0x1, -R5 ;  /* 0x000000010d0de824 */ /* 0x000fe200078e0a05 */
[----:B------:R-:W-:-:S04]  /*130e0*/  ISETP.GE.AND P3, PT, R18, RZ, PT ;  /* 0x000000ff1200720c */ /* 0x000fc80003f66270 */
[----:B------:R-:W-:-:S05]  /*130f0*/  ISETP.GT.U32.AND P6, PT, R5, R13, PT ;  /* 0x0000000d0500720c */ /* 0x000fca0003fc4070 */
[----:B------:R-:W-:-:S04]  /*13100*/  @!P4 IMAD.IADD R10, R10, 0x1, -R5 ;  /* 0x000000010a0ac824 */ /* 0x000fc800078e0a05 */
[----:B------:R-:W-:Y:S01]  /*13110*/  IMAD.MOV.U32 R18, RZ, RZ, R10 ;  /* 0x000000ffff127224 */ /* 0x000fe200078e000a */
[----:B------:R-:W-:Y:S01]  /*13120*/  LOP3.LUT R10, R6, 0xf2, RZ, 0xfc, !PT ;  /* 0x000000f2060a7812 */ /* 0x000fe200078efcff */
[----:B------:R-:W-:-:S03]  /*13130*/  @!P2 IMAD.IADD R14, R14, 0x1, -R5 ;  /* 0x000000010e0ea824 */ /* 0x000fc600078e0a05 */
[----:B------:R-:W-:Y:S02]  /*13140*/  ISETP.GE.AND P2, PT, R10, RZ, PT ;  /* 0x000000ff0a00720c */ /* 0x000fe40003f46270 */
[----:B------:R-:W-:Y:S02]  /*13150*/  IABS R11, R10 ;  /* 0x0000000a000b7213 */ /* 0x000fe40000000000 */
[----:B------:R-:W-:Y:S01]  /*13160*/  LOP3.LUT R10, R6, 0xf4, RZ, 0xfc, !PT ;  /* 0x000000f4060a7812 */ /* 0x000fe200078efcff */
[----:B------:R-:W-:Y:S01]  /*13170*/  @!P6 IMAD.IADD R13, R13, 0x1, -R5 ;  /* 0x000000010d0de824 */ /* 0x000fe200078e0a05 */
[----:B------:R-:W-:Y:S02]  /*13180*/  ISETP.GE.AND P4, PT, R19, RZ, PT ;  /* 0x000000ff1300720c */ /* 0x000fe40003f86270 */
[----:B------:R-:W-:Y:S02]  /*13190*/  ISETP.GE.AND P6, PT, R10, RZ, PT ;  /* 0x000000ff0a00720c */ /* 0x000fe40003fc6270 */
[----:B------:R-:W-:Y:S01]  /*131a0*/  IABS R10, R10 ;  /* 0x0000000a000a7213 */ /* 0x000fe20000000000 */
[----:B------:R-:W-:Y:S01]  /*131b0*/  @!P3 IMAD.MOV R18, RZ, RZ, -R18 ;  /* 0x000000ffff12b224 */ /* 0x000fe200078e0a12 */
[----:B0-----:R-:W-:-:S02]  /*131c0*/  LOP3.LUT R57, R6, 0xf6, RZ, 0xfc, !PT ;  /* 0x000000f606397812 */ /* 0x001fc400078efcff */
[----:B------:R-:W-:Y:S01]  /*131d0*/  ISETP.GE.AND P3, PT, R17, RZ, PT ;  /* 0x000000ff1100720c */ /* 0x000fe20003f66270 */
[----:B------:R-:W-:Y:S01]  /*131e0*/  IMAD.HI.U32 R17, R7, R10, RZ ;  /* 0x0000000a07117227 */ /* 0x000fe200078e00ff */
[----:B------:R-:W-:-:S03]  /*131f0*/  IABS R15, R57 ;  /* 0x00000039000f7213 */ /* 0x000fc60000000000 */
[----:B------:R-:W-:Y:S02]  /*13200*/  IMAD.MOV.U32 R19, RZ, RZ, R12 ;  /* 0x000000ffff137224 */ /* 0x000fe400078e000c */
[----:B------:R-:W-:Y:S02]  /*13210*/  IMAD.MOV.U32 R64, RZ, RZ, R90 ;  /* 0x000000ffff407224 */ /* 0x000fe400078e005a */
[----:B------:R-:W-:Y:S02]  /*13220*/  IMAD.MOV R17, RZ, RZ, -R17 ;  /* 0x000000ffff117224 */ /* 0x000fe400078e0a11 */
[----:B------:R-:W-:Y:S02]  /*13230*/  IMAD.MOV.U32 R90, RZ, RZ, R86 ;  /* 0x000000ffff5a7224 */ /* 0x000fe400078e0056 */
[----:B------:R-:W-:Y:S01]  /*13240*/  @!P4 IMAD.MOV R19, RZ, RZ, -R19 ;  /* 0x000000ffff13c224 */ /* 0x000fe200078e0a13 */
[----:B------:R-:W-:Y:S01]  /*13250*/  ISETP.GE.AND P4, PT, R55, RZ, PT ;  /* 0x000000ff3700720c */ /* 0x000fe20003f86270 */
[----:B------:R-:W-:Y:S01]  /*13260*/  IMAD.MOV.U32 R86, RZ, RZ, R58 ;  /* 0x000000ffff567224 */ /* 0x000fe200078e003a */
[----:B------:R-:W-:Y:S01]  /*13270*/  LOP3.LUT R58, R6, 0xf8, RZ, 0xfc, !PT ;  /* 0x000000f8063a7812 */ /* 0x000fe200078efcff */
[----:B------:R-:W-:-:S04]  /*13280*/  IMAD.HI.U32 R55, R7, R15, RZ ;  /* 0x0000000f07377227 */ /* 0x000fc800078e00ff */
[----:B------:R-:W-:Y:S02]  /*13290*/  IMAD R10, R5, R17, R10 ;  /* 0x00000011050a7224 */ /* 0x000fe400078e020a */
[----:B------:R-:W-:Y:S02]  /*132a0*/  IMAD.MOV.U32 R17, RZ, RZ, R14 ;  /* 0x000000ffff117224 */ /* 0x000fe400078e000e */
[----:B------:R-:W-:Y:S01]  /*132b0*/  IMAD.MOV.U32 R14, RZ, RZ, R13 ;  /* 0x000000ffff0e7224 */ /* 0x000fe200078e000d */
[----:B------:R-:W-:Y:S01]  /*132c0*/  IABS R13, R58 ;  /* 0x0000003a000d7213 */ /* 0x000fe20000000000 */
[----:B------:R-:W-:-:S04]  /*132d0*/  IMAD.HI.U32 R12, R7, R11, RZ ;  /* 0x0000000b070c7227 */ /* 0x000fc800078e00ff */
[----:B------:R-:W-:Y:S02]  /*132e0*/  IMAD.MOV R55, RZ, RZ, -R55 ;  /* 0x000000ffff377224 */ /* 0x000fe400078e0a37 */
[----:B------:R-:W-:Y:S02]  /*132f0*/  IMAD.MOV R12, RZ, RZ, -R12 ;  /* 0x000000ffff0c7224 */ /* 0x000fe400078e0a0c */
[----:B------:R-:W-:Y:S01]  /*13300*/  IMAD R15, R5, R55, R15 ;  /* 0x00000037050f7224 */ /* 0x000fe200078e020f */
[----:B------:R-:W-:Y:S01]  /*13310*/  LOP3.LUT R55, R6, 0xfa, RZ, 0xfc, !PT ;  /* 0x000000fa06377812 */ /* 0x000fe200078efcff */
[----:B------:R-:W-:-:S04]  /*13320*/  IMAD.HI.U32 R56, R7, R13, RZ ;  /* 0x0000000d07387227 */ /* 0x000fc800078e00ff */
[----:B------:R-:W-:Y:S01]  /*13330*/  IMAD R11, R5, R12, R11 ;  /* 0x0000000c050b7224 */ /* 0x000fe200078e020b */
[----:B------:R-:W-:Y:S01]  /*13340*/  IABS R12, R55 ;  /* 0x00000037000c7213 */ /* 0x000fe20000000000 */
[----:B------:R-:W-:-:S04]  /*13350*/  IMAD.MOV R56, RZ, RZ, -R56 ;  /* 0x000000ffff387224 */ /* 0x000fc800078e0a38 */
[----:B------:R-:W-:Y:S02]  /*13360*/  IMAD R13, R5, R56, R13 ;  /* 0x00000038050d7224 */ /* 0x000fe400078e020d */
[----:B------:R-:W-:-:S04]  /*13370*/  IMAD.HI.U32 R56, R7, R12, RZ ;  /* 0x0000000c07387227 */ /* 0x000fc800078e00ff */
[----:B------:R-:W-:-:S04]  /*13380*/  IMAD.MOV R56, RZ, RZ, -R56 ;  /* 0x000000ffff387224 */ /* 0x000fc800078e0a38 */
[----:B------:R-:W-:Y:S01]  /*13390*/  IMAD R12, R5, R56, R12 ;  /* 0x00000038050c7224 */ /* 0x000fe200078e020c */
[----:B------:R-:W-:-:S04]  /*133a0*/  LOP3.LUT R56, R6, 0xfc, RZ, 0xfc, !PT ;  /* 0x000000fc06387812 */ /* 0x000fc800078efcff */
[----:B------:R-:W-:-:S05]  /*133b0*/  IABS R6, R56 ;  /* 0x0000003800067213 */ /* 0x000fca0000000000 */
[----:B------:R-:W-:Y:S01]  /*133c0*/  IMAD.HI.U32 R7, R7, R6, RZ ;  /* 0x0000000607077227 */ /* 0x000fe200078e00ff */
[----:B------:R0:W-:Y:S03]  /*133d0*/  STL [R1+0x464], R0 ;  /* 0x0004640001007387 */ /* 0x0001e60000100800 */
[----:B------:R-:W-:Y:S01]  /*133e0*/  IMAD.MOV R7, RZ, RZ, -R7 ;  /* 0x000000ffff077224 */ /* 0x000fe200078e0a07 */
[----:B------:R0:W-:Y:S03]  /*133f0*/  STL [R1+0x228], R3 ;  /* 0x0002280301007387 */ /* 0x0001e60000100800 */
[C---:B------:R-:W-:Y:S01]  /*13400*/  IMAD R6, R5.reuse, R7, R6 ;  /* 0x0000000705067224 */ /* 0x040fe200078e0206 */
[----:B------:R-:W-:Y:S01]  /*13410*/  SEL R7, R16, R69, !P1 ;  /* 0x0000004510077207 */ /* 0x000fe20004800000 */
[----:B--2---:R-:W-:Y:S04]  /*13420*/  STL [R1+0xd34], R68 ;  /* 0x000d344401007387 */ /* 0x004fe80000100800 */
[----:B------:R-:W2:Y:S01]  /*13430*/  LDL.LU R69, [R1+0xd50] ;  /* 0x000d500001457983 */ /* 0x000ea20000300800 */
[----:B------:R-:W-:Y:S01]  /*13440*/  @!P4 IMAD.MOV R17, RZ, RZ, -R17 ;  /* 0x000000ffff11c224 */ /* 0x000fe200078e0a11 */
[----:B------:R-:W-:-:S02]  /*13450*/  ISETP.GT.U32.AND P4, PT, R5, R11, PT ;  /* 0x0000000b0500720c */ /* 0x000fc40003f84070 */
[----:B------:R-:W4:Y:S11]  /*13460*/  LDL.LU R63, [R1+0x4c] ;  /* 0x00004c00013f7983 */ /* 0x000f360000300800 */
[----:B------:R-:W-:-:S05]  /*13470*/  @!P4 IMAD.IADD R11, R11, 0x1, -R5 ;  /* 0x000000010b0bc824 */ /* 0x000fca00078e0a05 */
[----:B------:R-:W-:-:S13]  /*13480*/  ISETP.GT.U32.AND P4, PT, R5, R11, PT ;  /* 0x0000000b0500720c */ /* 0x000fda0003f84070 */
[--C-:B------:R-:W-:Y:S01]  /*13490*/  @!P4 IMAD.IADD R11, R11, 0x1, -R5.reuse ;  /* 0x000000010b0bc824 */ /* 0x100fe200078e0a05 */
[----:B------:R-:W-:Y:S01]  /*134a0*/  ISETP.GT.U32.AND P4, PT, R5, R15, PT ;  /* 0x0000000f0500720c */ /* 0x000fe20003f84070 */
[----:B---3--:R-:W-:Y:S01]  /*134b0*/  IMAD R7, R7, UR5, RZ ;  /* 0x0000000507077c24 */ /* 0x008fe2000f8e02ff */
[----:B------:R-:W3:Y:S11]  /*134c0*/  LDCU UR5, c[0x0][0x3b0] ;  /* 0x00007600ff0577ac */ /* 0x000ef60008000800 */
[----:B------:R-:W-:Y:S01]  /*134d0*/  @!P4 IMAD.IADD R15, R15, 0x1, -R5 ;  /* 0x000000010f0fc824 */ /* 0x000fe200078e0a05 */
[----:B------:R-:W-:-:S13]  /*134e0*/  ISETP.GT.U32.AND P4, PT, R5, R12, PT ;  /* 0x0000000c0500720c */ /* 0x000fda0003f84070 */
[----:B------:R-:W-:Y:S01]  /*134f0*/  @!P4 IMAD.IADD R12, R12, 0x1, -R5 ;  /* 0x000000010c0cc824 */ /* 0x000fe200078e0a05 */
[----:B0-----:R-:W-:-:S04]  /*13500*/  IADD3 R0, P4, PT, R7, R9, RZ ;  /* 0x0000000907007210 */ /* 0x001fc80007f9e0ff */
[----:B------:R-:W-:Y:S01]  /*13510*/  LEA.HI.X.SX32 R3, R7, R8, 0x1, P4 ;  /* 0x0000000807037211 */ /* 0x000fe200020f0eff */
[----:B------:R-:W-:-:S04]  /*13520*/  @P0 IMAD.MOV.U32 R60, RZ, RZ, R0 ;  /* 0x000000ffff3c0224 */ /* 0x000fc800078e0000 */
[----:B------:R-:W-:Y:S01]  /*13530*/  @P0 IMAD.MOV.U32 R61, RZ, RZ, R3 ;  /* 0x000000ffff3d0224 */ /* 0x000fe200078e0003 */
[----:B--2---:R-:W-:-:S06]  /*13540*/  PRMT R69, RZ, 0x7610, R69 ;  /* 0x00007610ff457816 */ /* 0x004fcc0000000045 */
[----:B------:R-:W2:Y:S01]  /*13550*/  @P0 LDG.E.U8 R69, desc[UR24][R60.64] ;  /* 0x000000183c450981 */ /* 0x000ea2000c1e1100 */
[----:B------:R-:W-:Y:S01]  /*13560*/  @!P3 IMAD.MOV R14, RZ, RZ, -R14 ;  /* 0x000000ffff0eb224 */ /* 0x000fe200078e0a0e */
[C---:B------:R-:W-:Y:S01]  /*13570*/  ISETP.GT.U32.AND P3, PT, R5.reuse, R10, PT ;  /* 0x0000000a0500720c */ /* 0x040fe20003f64070 */
[----:B------:R-:W-:Y:S01]  /*13580*/  @!P2 IMAD.MOV R11, RZ, RZ, -R11 ;  /* 0x000000ffff0ba224 */ /* 0x000fe200078e0a0b */
[----:B------:R-:W-:-:S11]  /*13590*/  ISETP.GT.U32.AND P2, PT, R5, R15, PT ;  /* 0x0000000f0500720c */ /* 0x000fd60003f44070 */
[----:B------:R-:W-:-:S05]  /*135a0*/  @!P3 IMAD.IADD R10, R10, 0x1, -R5 ;  /* 0x000000010a0ab824 */ /* 0x000fca00078e0a05 */
[----:B------:R-:W-:Y:S01]  /*135b0*/  ISETP.GT.U32.AND P3, PT, R5, R10, PT ;  /* 0x0000000a0500720c */ /* 0x000fe20003f64070 */
[----:B------:R-:W-:Y:S01]  /*135c0*/  @!P2 IMAD.IADD R15, R15, 0x1, -R5 ;  /* 0x000000010f0fa824 */ /* 0x000fe200078e0a05 */
[----:B------:R-:W-:Y:S02]  /*135d0*/  ISETP.GT.U32.AND P2, PT, R5, R6, PT ;  /* 0x000000060500720c */ /* 0x000fe40003f44070 */
[----:B----4-:R-:W-:-:S09]  /*135e0*/  SEL R7, R16, R63, !P1 ;  /* 0x0000003f10077207 */ /* 0x010fd20004800000 */
[--C-:B------:R-:W-:Y:S01]  /*135f0*/  @!P3 IMAD.IADD R10, R10, 0x1, -R5.reuse ;  /* 0x000000010a0ab824 */ /* 0x100fe200078e0a05 */
[----:B------:R-:W-:Y:S01]  /*13600*/  ISETP.GT.U32.AND P3, PT, R5, R13, PT ;  /* 0x0000000d0500720c */ /* 0x000fe20003f64070 */
[----:B---3--:R-:W-:Y:S01]  /*13610*/  IMAD R7, R7, UR5, RZ ;  /* 0x0000000507077c24 */ /* 0x008fe2000f8e02ff */
[----:B------:R-:W0:Y:S01]  /*13620*/  LDCU UR5, c[0x0][0x3b0] ;  /* 0x00007600ff0577ac */ /* 0x000e220008000800 */
[----:B------:R3:W-:Y:S01]  /*13630*/  STL [R1+0x238], R0 ;  /* 0x0002380001007387 */ /* 0x0007e20000100800 */
[----:B------:R-:W-:Y:S02]  /*13640*/  @!P2 IMAD.IADD R6, R6, 0x1, -R5 ;  /* 0x000000010606a824 */ /* 0x000fe400078e0a05 */
[----:B------:R-:W-:-:S07]  /*13650*/  @!P6 IMAD.MOV R10, RZ, RZ, -R10 ;  /* 0x000000ffff0ae224 */ /* 0x000fce00078e0a0a */
[----:B------:R-:W-:Y:S01]  /*13660*/  @!P3 IMAD.IADD R13, R13, 0x1, -R5 ;  /* 0x000000010d0db824 */ /* 0x000fe200078e0a05 */
[----:B---3--:R-:W-:Y:S01]  /*13670*/  IADD3 R0, P2, PT, R7, R9, RZ ;  /* 0x0000000907007210 */ /* 0x008fe20007f5e0ff */
[----:B------:R3:W-:Y:S03]  /*13680*/  STL [R1+0x234], R3 ;  /* 0x0002340301007387 */ /* 0x0007e60000100800 */
[----:B------:R-:W-:Y:S02]  /*13690*/  ISETP.GT.U32.AND P6, PT, R5, R13, PT ;  /* 0x0000000d0500720c */ /* 0x000fe40003fc4070 */
[----:B---3--:R-:W-:Y:S02]  /*136a0*/  LEA.HI.X.SX32 R3, R7, R8, 0x1, P2 ;  /* 0x0000000807037211 */ /* 0x008fe400010f0eff */
[----:B------:R-:W-:Y:S02]  /*136b0*/  ISETP.GT.U32.AND P2, PT, R5, R6, PT ;  /* 0x000000060500720c */ /* 0x000fe40003f44070 */
[----:B------:R-:W-:-:S07]  /*136c0*/  SEL R7, R16, R64, !P1 ;  /* 0x0000004010077207 */ /* 0x000fce0004800000 */
[----:B------:R-:W-:Y:S01]  /*136d0*/  @!P6 IMAD.IADD R13, R13, 0x1, -R5 ;  /* 0x000000010d0de824 */ /* 0x000fe200078e0a05 */
[----:B------:R-:W-:Y:S01]  /*136e0*/  ISETP.GE.AND P6, PT, R58, RZ, PT ;  /* 0x000000ff3a00720c */ /* 0x000fe20003fc6270 */
[----:B0-----:R-:W-:Y:S02]  /*136f0*/  IMAD R7, R7, UR5, RZ ;  /* 0x0000000507077c24 */ /* 0x001fe4000f8e02ff */
[----:B------:R-:W-:Y:S02]  /*13700*/  @P0 IMAD.MOV.U32 R58, RZ, RZ, R0 ;  /* 0x000000ffff3a0224 */ /* 0x000fe400078e0000 */
[----:B------:R-:W-:Y:S02]  /*13710*/  @P0 IMAD.MOV.U32 R59, RZ, RZ, R3 ;  /* 0x000000ffff3b0224 */ /* 0x000fe400078e0003 */
[----:B------:R-:W-:-:S03]  /*13720*/  @!P2 IMAD.IADD R6, R6, 0x1, -R5 ;  /* 0x000000010606a824 */ /* 0x000fc600078e0a05 */
[----:B------:R0:W3:Y:S01]  /*13730*/  @P0 LDG.E.U8 R2, desc[UR24][R58.64] ;  /* 0x000000183a020981 */ /* 0x0000e2000c1e1100 */
[----:B------:R-:W-:-:S03]  /*13740*/  ISETP.GE.AND P3, PT, R57, RZ, PT ;  /* 0x000000ff3900720c */ /* 0x000fc60003f66270 */
[----:B--2---:R-:W-:Y:S04]  /*13750*/  STL [R1+0xd38], R69 ;  /* 0x000d384501007387 */ /* 0x004fe80000100800 */
[----:B------:R2:W-:Y:S04]  /*13760*/  STL [R1+0x460], R0 ;  /* 0x0004600001007387 */ /* 0x0005e80000100800 */
[----:B------:R4:W-:Y:S01]  /*13770*/  STL [R1+0x45c], R3 ;  /* 0x00045c0301007387 */ /* 0x0009e20000100800 */
[----:B--2---:R-:W-:-:S04]  /*13780*/  IADD3 R0, P2, PT, R7, R9, RZ ;  /* 0x0000000907007210 */ /* 0x004fc80007f5e0ff */
[----:B----4-:R-:W-:Y:S02]  /*13790*/  LEA.HI.X.SX32 R3, R7, R8, 0x1, P2 ;  /* 0x0000000807037211 */ /* 0x010fe400010f0eff */
[----:B------:R-:W-:Y:S01]  /*137a0*/  ISETP.GE.AND P2, PT, R56, RZ, PT ;  /* 0x000000ff3800720c */ /* 0x000fe20003f46270 */
[----:B------:R-:W-:Y:S02]  /*137b0*/  @P0 IMAD.MOV.U32 R56, RZ, RZ, R0 ;  /* 0x000000ffff380224 */ /* 0x000fe400078e0000 */
[----:B------:R-:W-:-:S05]  /*137c0*/  @P0 IMAD.MOV.U32 R57, RZ, RZ, R3 ;  /* 0x000000ffff390224 */ /* 0x000fca00078e0003 */
[----:B------:R2:W4:Y:S01]  /*137d0*/  @P0 LDG.E.U8 R92, desc[UR24][R56.64] ;  /* 0x00000018385c0981 */ /* 0x000522000c1e1100 */
[----:B------:R-:W-:Y:S01]  /*137e0*/  ISETP.GT.U32.AND P4, PT, R5, R12, PT ;  /* 0x0000000c0500720c */ /* 0x000fe20003f84070 */
[----:B------:R-:W-:Y:S02]  /*137f0*/  IMAD.MOV.U32 R4, RZ, RZ, R80 ;  /* 0x000000ffff047224 */ /* 0x000fe400078e0050 */
[----:B------:R-:W-:Y:S02]  /*13800*/  IMAD.MOV.U32 R63, RZ, RZ, R90 ;  /* 0x000000ffff3f7224 */ /* 0x000fe400078e005a */
[----:B------:R-:W-:Y:S02]  /*13810*/  IMAD.MOV.U32 R80, RZ, RZ, R85 ;  /* 0x000000ffff507224 */ /* 0x000fe400078e0055 */
[----:B------:R-:W-:Y:S01]  /*13820*/  IMAD.MOV.U32 R70, RZ, RZ, R67 ;  /* 0x000000ffff467224 */ /* 0x000fe200078e0043 */
[C---:B0-----:R-:W-:Y:S01]  /*13830*/  SEL R58, R16.reuse, R63, !P1 ;  /* 0x0000003f103a7207 */ /* 0x041fe20004800000 */
[----:B------:R-:W-:Y:S01]  /*13840*/  IMAD.MOV.U32 R64, RZ, RZ, R86 ;  /* 0x000000ffff407224 */ /* 0x000fe200078e0056 */
[C---:B------:R-:W-:Y:S01]  /*13850*/  SEL R63, R16.reuse, R80, !P1 ;  /* 0x00000050103f7207 */ /* 0x040fe20004800000 */
[----:B------:R-:W-:Y:S01]  /*13860*/  IMAD.MOV.U32 R67, RZ, RZ, R62 ;  /* 0x000000ffff437224 */ /* 0x000fe200078e003e */
[----:B------:R-:W-:Y:S01]  /*13870*/  SEL R80, R16, R82, !P1 ;  /* 0x0000005210507207 */ /* 0x000fe20004800000 */
[----:B------:R-:W-:-:S02]  /*13880*/  @!P4 IMAD.IADD R12, R12, 0x1, -R5 ;  /* 0x000000010c0cc824 */ /* 0x000fc400078e0a05 */
[----:B------:R-:W-:Y:S02]  /*13890*/  IMAD.MOV.U32 R62, RZ, RZ, R66 ;  /* 0x000000ffff3e7224 */ /* 0x000fe400078e0042 */
[----:B------:R-:W-:Y:S01]  /*138a0*/  IMAD.MOV.U32 R90, RZ, RZ, R93 ;  /* 0x000000ffff5a7224 */ /* 0x000fe200078e005d */
[----:B---3--:R-:W-:Y:S04]  /*138b0*/  STL [R1+0xd3c], R2 ;  /* 0x000d3c0201007387 */ /* 0x008fe80000100800 */
[----:B------:R0:W-:Y:S04]  /*138c0*/  STL [R1+0x240], R0 ;  /* 0x0002400001007387 */ /* 0x0001e80000100800 */
[----:B------:R3:W-:Y:S04]  /*138d0*/  STL [R1+0x23c], R3 ;  /* 0x00023c0301007387 */ /* 0x0007e80000100800 */
[----:B------:R-:W4:Y:S01]  /*138e0*/  LDL.LU R85, [R1+0x2c] ;  /* 0x00002c0001557983 */ /* 0x000f220000300800 */
[----:B0-----:R-:W-:-:S03]  /*138f0*/  IMAD.MOV.U32 R0, RZ, RZ, R88 ;  /* 0x000000ffff007224 */ /* 0x001fc600078e0058 */
[----:B------:R-:W4:Y:S01]  /*13900*/  LDL.LU R86, [R1+0x28] ;  /* 0x0000280001567983 */ /* 0x000f220000300800 */
[----:B---3--:R-:W-:Y:S02]  /*13910*/  IMAD.MOV.U32 R3, RZ, RZ, R65 ;  /* 0x000000ffff037224 */ /* 0x008fe400078e0041 */
[----:B------:R-:W-:Y:S02]  /*13920*/  IMAD.MOV.U32 R65, RZ, RZ, R87 ;  /* 0x000000ffff417224 */ /* 0x000fe400078e0057 */
[----:B------:R-:W3:Y:S01]  /*13930*/  LDL.LU R87, [R1+0x24] ;  /* 0x0000240001577983 */ /* 0x000ee20000300800 */
[C---:B------:R-:W-:Y:S01]  /*13940*/  SEL R5, R16.reuse, R3, !P1 ;  /* 0x0000000310057207 */ /* 0x040fe20004800000 */
[----:B------:R-:W-:Y:S01]  /*13950*/  IMAD.MOV.U32 R88, RZ, RZ, R89 ;  /* 0x000000ffff587224 */ /* 0x000fe200078e0059 */
[C---:B------:R-:W-:Y:S01]  /*13960*/  SEL R3, R16.reuse, R52, !P1 ;  /* 0x0000003410037207 */ /* 0x040fe20004800000 */
[----:B------:R-:W3:Y:S01]  /*13970*/  LDL.LU R66, [R1+0x20] ;  /* 0x0000200001427983 */ /* 0x000ee20000300800 */
[----:B--2---:R-:W-:-:S03]  /*13980*/  SEL R57, R16, R0, !P1 ;  /* 0x0000000010397207 */ /* 0x004fc60004800000 */
[----:B------:R-:W2:Y:S01]  /*13990*/  LDL.LU R89, [R1+0x1c] ;  /* 0x00001c0001597983 */ /* 0x000ea20000300800 */
[----:B------:R-:W-:-:S03]  /*139a0*/  SEL R2, R16, R51, !P1 ;  /* 0x0000003310027207 */ /* 0x000fc60004800000 */
[----:B------:R-:W2:Y:S01]  /*139b0*/  LDL.LU R93, [R1+0x18] ;  /* 0x00001800015d7983 */ /* 0x000ea20000300800 */
[----:B------:R-:W-:-:S03]  /*139c0*/  SEL R0, R16, R50, !P1 ;  /* 0x0000003210007207 */ /* 0x000fc60004800000 */
[----:B----4-:R-:W-:Y:S04]  /*139d0*/  STL [R1+0xd40], R92 ;  /* 0x000d405c01007387 */ /* 0x010fe80000100800 */
[----:B------:R-:W-:Y:S04]  /*139e0*/  STL [R1+0xd44], R80 ;  /* 0x000d445001007387 */ /* 0x000fe80000100800 */
[----:B------:R0:W-:Y:S04]  /*139f0*/  STL [R1+0x4], R3 ;  /* 0x0000040301007387 */ /* 0x0001e80000100800 */
[----:B------:R4:W-:Y:S01]  /*13a00*/  STL [R1+0xc], R2 ;  /* 0x00000c0201007387 */ /* 0x0009e20000100800 */
[----:B0-----:R-:W-:-:S03]  /*13a10*/  SEL R3, R16, R49, !P1 ;  /* 0x0000003110037207 */ /* 0x001fc60004800000 */
[----:B------:R0:W-:Y:S01]  /*13a20*/  STL [R1+0x10], R0 ;  /* 0x0000100001007387 */ /* 0x0001e20000100800 */
[----:B----4-:R-:W-:-:S03]  /*13a30*/  SEL R2, R16, R48, !P1 ;  /* 0x0000003010027207 */ /* 0x010fc60004800000 */
[----:B------:R4:W-:Y:S01]  /*13a40*/  STL [R1+0x14], R3 ;  /* 0x0000140301007387 */ /* 0x0009e20000100800 */
[----:B0-----:R-:W-:-:S03]  /*13a50*/  SEL R0, R16, R47, !P1 ;  /* 0x0000002f10007207 */ /* 0x001fc60004800000 */
[----:B------:R0:W-:Y:S01]  /*13a60*/  STL [R1+0x18], R2 ;  /* 0x0000180201007387 */ /* 0x0001e20000100800 */
[----:B----4-:R-:W-:-:S03]  /*13a70*/  SEL R3, R16, R46, !P1 ;  /* 0x0000002e10037207 */ /* 0x010fc60004800000 */
[----:B------:R4:W-:Y:S04]  /*13a80*/  STL [R1+0x1c], R0 ;  /* 0x00001c0001007387 */ /* 0x0009e80000100800 */
[----:B------:R1:W-:Y:S01]  /*13a90*/  STL [R1+0x20], R3 ;  /* 0x0000200301007387 */ /* 0x0003e20000100800 */
[C---:B0-----:R-:W-:Y:S02]  /*13aa0*/  SEL R2, R16.reuse, R45, !P1 ;  /* 0x0000002d10027207 */ /* 0x041fe40004800000 */
[----:B----4-:R-:W-:-:S03]  /*13ab0*/  SEL R0, R16, R44, !P1 ;  /* 0x0000002c10007207 */ /* 0x010fc60004800000 */
[----:B------:R0:W-:Y:S01]  /*13ac0*/  STL [R1+0x24], R2 ;  /* 0x0000240201007387 */ /* 0x0001e20000100800 */
[----:B-1----:R-:W-:-:S03]  /*13ad0*/  SEL R3, R16, R43, !P1 ;  /* 0x0000002b10037207 */ /* 0x002fc60004800000 */
[----:B------:R1:W-:Y:S04]  /*13ae0*/  STL [R1+0x28], R0 ;  /* 0x0000280001007387 */ /* 0x0003e80000100800 */
[----:B------:R4:W-:Y:S01]  /*13af0*/  STL [R1+0x2c], R3 ;  /* 0x00002c0301007387 */ /* 0x0009e20000100800 */
[C---:B0-----:R-:W-:Y:S02]  /*13b00*/  SEL R2, R16.reuse, R42, !P1 ;  /* 0x0000002a10027207 */ /* 0x041fe40004800000 */
[----:B-1----:R-:W-:-:S03]  /*13b10*/  SEL R0, R16, R41, !P1 ;  /* 0x0000002910007207 */ /* 0x002fc60004800000 */
[----:B------:R0:W-:Y:S01]  /*13b20*/  STL [R1+0x30], R2 ;  /* 0x0000300201007387 */ /* 0x0001e20000100800 */
[----:B----4-:R-:W-:-:S03]  /*13b30*/  SEL R3, R16, R40, !P1 ;  /* 0x0000002810037207 */ /* 0x010fc60004800000 */
        /* <DEDUP_REMOVED lines=13> */
[----:B------:R-:W-:Y:S04]  /*13c10*/  STL [R1+0x50], R3 ;  /* 0x0000500301007387 */ /* 0x000fe80000100800 */
[----:B------:R-:W4:Y:S01]  /*13c20*/  LDL.LU R7, [R1+0x244] ;  /* 0x0002440001077983 */ /* 0x000f220000300800 */
[C---:B0-----:R-:W-:Y:S02]  /*13c30*/  SEL R2, R16.reuse, R33, !P1 ;  /* 0x0000002110027207 */ /* 0x041fe40004800000 */
[----:B------:R-:W-:-:S02]  /*13c40*/  SEL R59, R16, R64, !P1 ;  /* 0x00000040103b7207 */ /* 0x000fc40004800000 */
[C---:B-1----:R-:W-:Y:S02]  /*13c50*/  SEL R0, R16.reuse, R32, !P1 ;  /* 0x0000002010007207 */ /* 0x042fe40004800000 */
[C---:B------:R-:W-:Y:S02]  /*13c60*/  SEL R64, R16.reuse, R88, !P1 ;  /* 0x0000005810407207 */ /* 0x040fe40004800000 */
[C---:B---3--:R-:W-:Y:S01]  /*13c70*/  SEL R88, R16.reuse, R66, !P1 ;  /* 0x0000004210587207 */ /* 0x048fe20004800000 */
[----:B------:R0:W-:Y:S01]  /*13c80*/  STL [R1+0x54], R2 ;  /* 0x0000540201007387 */ /* 0x0001e20000100800 */
[----:B------:R-:W1:Y:S03]  /*13c90*/  S2R R66, SR_TID.X ;  /* 0x0000000000427919 */ /* 0x000e660000002100 */
[----:B------:R3:W-:Y:S01]  /*13ca0*/  STL [R1+0x58], R0 ;  /* 0x0000580001007387 */ /* 0x0007e20000100800 */
[----:B0-----:R-:W-:-:S02]  /*13cb0*/  SEL R2, R16, R31, !P1 ;  /* 0x0000001f10027207 */ /* 0x001fc40004800000 */
[C---:B------:R-:W-:Y:S02]  /*13cc0*/  SEL R3, R16.reuse, R29, !P1 ;  /* 0x0000001d10037207 */ /* 0x040fe40004800000 */
[C---:B---3--:R-:W-:Y:S01]  /*13cd0*/  SEL R0, R16.reuse, R30, !P1 ;  /* 0x0000001e10007207 */ /* 0x048fe20004800000 */
[----:B------:R0:W-:Y:S04]  /*13ce0*/  STL [R1+0x5c], R2 ;  /* 0x00005c0201007387 */ /* 0x0001e80000100800 */
[----:B------:R3:W-:Y:S01]  /*13cf0*/  STL [R1+0x60], R0 ;  /* 0x0000600001007387 */ /* 0x0007e20000100800 */
[----:B0-----:R-:W-:-:S03]  /*13d00*/  SEL R2, R16, R28, !P1 ;  /* 0x0000001c10027207 */ /* 0x001fc60004800000 */
[----:B------:R0:W-:Y:S01]  /*13d10*/  STL [R1+0x64], R3 ;  /* 0x0000640301007387 */ /* 0x0001e20000100800 */
[----:B---3--:R-:W-:-:S03]  /*13d20*/  SEL R0, R16, R27, !P1 ;  /* 0x0000001b10007207 */ /* 0x008fc60004800000 */
[----:B------:R3:W-:Y:S01]  /*13d30*/  STL [R1+0x68], R2 ;  /* 0x0000680201007387 */ /* 0x0007e20000100800 */
[----:B------:R-:W-:-:S03]  /*13d40*/  ISETP.GE.AND P4, PT, R55, RZ, PT ;  /* 0x000000ff3700720c */ /* 0x000fc60003f86270 */
[----:B------:R1:W-:Y:S01]  /*13d50*/  STL [R1+0x6c], R0 ;  /* 0x00006c0001007387 */ /* 0x0003e20000100800 */
[C---:B0-----:R-:W-:Y:S02]  /*13d60*/  SEL R3, R16.reuse, R26, !P1 ;  /* 0x0000001a10037207 */ /* 0x041fe40004800000 */
[----:B---3--:R-:W-:-:S03]  /*13d70*/  SEL R2, R16, R25, !P1 ;  /* 0x0000001910027207 */ /* 0x008fc60004800000 */
[----:B------:R-:W-:Y:S01]  /*13d80*/  STL [R1+0x70], R3 ;  /* 0x0000700301007387 */ /* 0x000fe20000100800 */
[----:B-1----:R-:W-:-:S03]  /*13d90*/  SEL R0, R16, R24, !P1 ;  /* 0x0000001810007207 */ /* 0x002fc60004800000 */
[----:B------:R-:W3:Y:S04]  /*13da0*/  LDL.LU R80, [R1+0x250] ;  /* 0x0002500001507983 */ /* 0x000ee80000300800 */
[----:B------:R0:W-:Y:S04]  /*13db0*/  STL [R1+0x74], R2 ;  /* 0x0000740201007387 */ /* 0x0001e80000100800 */
[----:B------:R1:W-:Y:S01]  /*13dc0*/  STL [R1+0x78], R0 ;  /* 0x0000780001007387 */ /* 0x0003e20000100800 */
[----:B------:R-:W-:-:S04]  /*13dd0*/  @!UP1 UIADD3 UR4, UPT, UPT, -UR4, 0x100000, URZ ;  /* 0x0010000004049890 */ /* 0x000fc8000fffe1ff */
[----:B------:R-:W-:Y:S02]  /*13de0*/  @!UP1 USHF.L.U32 UR5, UR4, 0xb, URZ ;  /* 0x0000000b04059899 */ /* 0x000fe400080006ff */
[----:B------:R-:W-:Y:S01]  /*13df0*/  @!UP1 USHF.L.U32 UR4, UR4, 0x1, URZ ;  /* 0x0000000104049899 */ /* 0x000fe200080006ff */
[C---:B0-----:R-:W-:Y:S02]  /*13e00*/  SEL R2, R16.reuse, R23, !P1 ;  /* 0x0000001710027207 */ /* 0x041fe40004800000 */
[----:B-1----:R-:W-:-:S03]  /*13e10*/  SEL R0, R16, R22, !P1 ;  /* 0x0000001610007207 */ /* 0x002fc60004800000 */
[----:B------:R0:W-:Y:S01]  /*13e20*/  STL [R1+0x7c], R2 ;  /* 0x00007c0201007387 */ /* 0x0001e20000100800 */
[C---:B------:R-:W-:Y:S01]  /*13e30*/  SEL R3, R16.reuse, R21, !P1 ;  /* 0x0000001510037207 */ /* 0x040fe20004800000 */
[----:B------:R-:W-:Y:S02]  /*13e40*/  @!P3 IMAD.MOV R15, RZ, RZ, -R15 ;  /* 0x000000ffff0fb224 */ /* 0x000fe400078e0a0f */
[----:B------:R-:W-:Y:S01]  /*13e50*/  @!P6 IMAD.MOV R13, RZ, RZ, -R13 ;  /* 0x000000ffff0de224 */ /* 0x000fe200078e0a0d */
[----:B------:R1:W-:Y:S01]  /*13e60*/  STL [R1+0x84], R0 ;  /* 0x0000840001007387 */ /* 0x0003e20000100800 */
[----:B------:R-:W-:Y:S02]  /*13e70*/  @!P4 IMAD.MOV R12, RZ, RZ, -R12 ;  /* 0x000000ffff0cc224 */ /* 0x000fe400078e0a0c */
[----:B------:R-:W-:Y:S01]  /*13e80*/  @!P2 IMAD.MOV R6, RZ, RZ, -R6 ;  /* 0x000000ffff06a224 */ /* 0x000fe200078e0a06 */
[C---:B------:R-:W-:Y:S01]  /*13e90*/  SEL R60, R16.reuse, R65, !P1 ;  /* 0x00000041103c7207 */ /* 0x040fe20004800000 */
[----:B------:R-:W-:Y:S01]  /*13ea0*/  IMAD R5, R5, UR6, RZ ;  /* 0x0000000605057c24 */ /* 0x000fe2000f8e02ff */
[C---:B0-----:R-:W-:Y:S01]  /*13eb0*/  SEL R2, R16.reuse, R20, !P1 ;  /* 0x0000001410027207 */ /* 0x041fe20004800000 */
[----:B------:R-:W-:Y:S01]  /*13ec0*/  STL [R1+0x8c], R3 ;  /* 0x00008c0301007387 */ /* 0x000fe20000100800 */
[C---:B------:R-:W-:Y:S01]  /*13ed0*/  SEL R68, R16.reuse, R10, !P1 ;  /* 0x0000000a10447207 */ /* 0x040fe20004800000 */
[----:B------:R0:W3:Y:S01]  /*13ee0*/  @!UP2 SYNCS.EXCH.64 URZ, [UR10+0x10008], UR4 ;  /* 0x010008040affa5b2 */ /* 0x0000e20008000100 */
[C---:B-1----:R-:W-:Y:S01]  /*13ef0*/  SEL R0, R16.reuse, R19, !P1 ;  /* 0x0000001310007207 */ /* 0x042fe20004800000 */
[----:B------:R1:W-:Y:S01]  /*13f00*/  STL [R1+0x94], R2 ;  /* 0x0000940201007387 */ /* 0x0003e20000100800 */
[----:B------:R-:W-:-:S02]  /*13f10*/  SEL R65, R16, R90, !P1 ;  /* 0x0000005a10417207 */ /* 0x000fc40004800000 */
[C---:B------:R-:W-:Y:S01]  /*13f20*/  SEL R55, R16.reuse, R70, !P1 ;  /* 0x0000004610377207 */ /* 0x040fe20004800000 */
[----:B------:R1:W-:Y:S01]  /*13f30*/  STL [R1+0x9c], R0 ;  /* 0x00009c0001007387 */ /* 0x0003e20000100800 */
[C---:B------:R-:W-:Y:S02]  /*13f40*/  SEL R56, R16.reuse, R4, !P1 ;  /* 0x0000000410387207 */ /* 0x040fe40004800000 */
[C---:B------:R-:W-:Y:S02]  /*13f50*/  SEL R82, R16.reuse, R91, !P1 ;  /* 0x0000005b10527207 */ /* 0x040fe40004800000 */
[----:B--2---:R-:W-:Y:S01]  /*13f60*/  SEL R90, R16, R93, !P1 ;  /* 0x0000005d105a7207 */ /* 0x004fe20004800000 */
[----:B0-----:R-:W0:Y:S01]  /*13f70*/  LDCU UR4, c[0x0][0x3b0] ;  /* 0x00007600ff0477ac */ /* 0x001e220008000800 */
[----:B------:R-:W-:Y:S02]  /*13f80*/  LOP3.LUT R10, R66, 0x7f, RZ, 0xc0, !PT ;  /* 0x0000007f420a7812 */ /* 0x000fe400078ec0ff */
[C---:B------:R-:W-:Y:S01]  /*13f90*/  SEL R61, R16.reuse, R67, !P1 ;  /* 0x00000043103d7207 */ /* 0x040fe20004800000 */
[----:B------:R-:W2:Y:S01]  /*13fa0*/  LDCU UR5, c[0x0][0x3b0] ;  /* 0x00007600ff0577ac */ /* 0x000ea20008000800 */
[----:B------:R-:W-:-:S02]  /*13fb0*/  SEL R62, R16, R62, !P1 ;  /* 0x0000003e103e7207 */ /* 0x000fc40004800000 */
[C---:B------:R-:W-:Y:S02]  /*13fc0*/  SEL R81, R16.reuse, R81, !P1 ;  /* 0x0000005110517207 */ /* 0x040fe40004800000 */
[C---:B------:R-:W-:Y:S02]  /*13fd0*/  SEL R83, R16.reuse, R83, !P1 ;  /* 0x0000005310537207 */ /* 0x040fe40004800000 */
[C---:B------:R-:W-:Y:S02]  /*13fe0*/  SEL R84, R16.reuse, R84, !P1 ;  /* 0x0000005410547207 */ /* 0x040fe40004800000 */
[C---:B------:R-:W-:Y:S02]  /*13ff0*/  SEL R85, R16.reuse, R85, !P1 ;  /* 0x0000005510557207 */ /* 0x040fe40004800000 */
[C---:B------:R-:W-:Y:S02]  /*14000*/  SEL R86, R16.reuse, R86, !P1 ;  /* 0x0000005610567207 */ /* 0x040fe40004800000 */
[----:B------:R-:W-:-:S02]  /*14010*/  SEL R87, R16, R87, !P1 ;  /* 0x0000005710577207 */ /* 0x000fc40004800000 */
[C---:B------:R-:W-:Y:S02]  /*14020*/  SEL R89, R16.reuse, R89, !P1 ;  /* 0x0000005910597207 */ /* 0x040fe40004800000 */
[C---:B------:R-:W-:Y:S02]  /*14030*/  SEL R91, R16.reuse, R54, !P1 ;  /* 0x00000036105b7207 */ /* 0x040fe40004800000 */
[C---:B------:R-:W-:Y:S02]  /*14040*/  SEL R93, R16.reuse, R53, !P1 ;  /* 0x00000035105d7207 */ /* 0x040fe40004800000 */
[C---:B------:R-:W-:Y:S02]  /*14050*/  SEL R92, R16.reuse, R18, !P1 ;  /* 0x00000012105c7207 */ /* 0x040fe40004800000 */
[C---:B-1----:R-:W-:Y:S02]  /*14060*/  SEL R2, R16.reuse, R17, !P1 ;  /* 0x0000001110027207 */ /* 0x042fe40004800000 */
[----:B------:R-:W-:-:S02]  /*14070*/  SEL R14, R16, R14, !P1 ;  /* 0x0000000e100e7207 */ /* 0x000fc40004800000 */
[C---:B------:R-:W-:Y:S02]  /*14080*/  SEL R69, R16.reuse, R11, !P1 ;  /* 0x0000000b10457207 */ /* 0x040fe40004800000 */
[C---:B------:R-:W-:Y:S01]  /*14090*/  SEL R3, R16.reuse, R15, !P1 ;  /* 0x0000000f10037207 */ /* 0x040fe20004800000 */
[----:B------:R-:W2:Y:S01]  /*140a0*/  LDL.LU R11, [R1+0x258] ;  /* 0x00025800010b7983 */ /* 0x000ea20000300800 */
[C---:B------:R-:W-:Y:S02]  /*140b0*/  SEL R70, R16.reuse, R13, !P1 ;  /* 0x0000000d10467207 */ /* 0x040fe40004800000 */
[C---:B------:R-:W-:Y:S01]  /*140c0*/  SEL R4, R16.reuse, R12, !P1 ;  /* 0x0000000c10047207 */ /* 0x040fe20004800000 */
[----:B------:R-:W2:Y:S01]  /*140d0*/  LDL.LU R67, [R1+0x260] ;  /* 0x0002600001437983 */ /* 0x000ea20000300800 */
[----:B------:R-:W-:Y:S02]  /*140e0*/  SEL R0, R16, R6, !P1 ;  /* 0x0000000610007207 */ /* 0x000fe40004800000 */
[C---:B------:R-:W-:Y:S01]  /*140f0*/  IADD3 R6, P1, PT, R5.reuse, R9, RZ ;  /* 0x0000000905067210 */ /* 0x040fe20007f3e0ff */
[----:B------:R-:W2:Y:S04]  /*14100*/  LDL.LU R66, [R1+0x25c] ;  /* 0x00025c0001427983 */ /* 0x000ea80000300800 */
[----:B------:R-:W-:Y:S04]  /*14110*/  STL [R1+0x248], R6 ;  /* 0x0002480601007387 */ /* 0x000fe80000100800 */
[----:B----4-:R1:W-:Y:S02]  /*14120*/  STS.U8 [R10+UR10], R7 ;  /* 0x000000070a007988 */ /* 0x0103e4000800000a */
[----:B-1----:R-:W-:-:S05]  /*14130*/  LEA.HI.X.SX32 R7, R5, R8, 0x1, P1 ;  /* 0x0000000805077211 */ /* 0x002fca00008f0eff */
[----:B------:R1:W-:Y:S04]  /*14140*/  STL [R1+0x244], R7 ;  /* 0x0002440701007387 */ /* 0x0003e80000100800 */
[----:B------:R4:W2:Y:S04]  /*14150*/  @P0 LDG.E.U8 R79, desc[UR24][R6.64] ;  /* 0x00000018064f0981 */ /* 0x0008a8000c1e1100 */
[----:B-1----:R-:W2:Y:S01]  /*14160*/  LDL.LU R7, [R1+0x24c] ;  /* 0x00024c0001077983 */ /* 0x002ea20000300800 */
[----:B------:R-:W-:Y:S01]  /*14170*/  IMAD R5, R55, UR14, RZ ;  /* 0x0000000e37057c24 */ /* 0x000fe2000f8e02ff */
[----:B------:R-:W-:-:S04]  /*14180*/  PRMT R78, RZ, 0x7610, R78 ;  /* 0x00007610ff4e7816 */ /* 0x000fc8000000004e */
[C---:B----4-:R-:W-:Y:S01]  /*14190*/  IADD3 R6, P1, PT, R5.reuse, R9, RZ ;  /* 0x0000000905067210 */ /* 0x050fe20007f3e0ff */
[----:B---3--:R1:W-:Y:S04]  /*141a0*/  STS.U8 [R10+UR10+0x2000], R80 ;  /* 0x002000500a007988 */ /* 0x0083e8000800000a */
[----:B-1----:R-:W3:Y:S04]  /*141b0*/  LDL.LU R80, [R1+0x264] ;  /* 0x0002640001507983 */ /* 0x002ee80000300800 */
[----:B------:R-:W-:Y:S04]  /*141c0*/  STL [R1+0x250], R6 ;  /* 0x0002500601007387 */ /* 0x000fe80000100800 */
[----:B--2---:R1:W-:Y:S02]  /*141d0*/  STS.U8 [R10+UR10+0x400], R7 ;  /* 0x000400070a007988 */ /* 0x0043e4000800000a */
[----:B-1----:R-:W-:-:S05]  /*141e0*/  LEA.HI.X.SX32 R7, R5, R8, 0x1, P1 ;  /* 0x0000000805077211 */ /* 0x002fca00008f0eff */
[----:B------:R1:W-:Y:S04]  /*141f0*/  STL [R1+0x24c], R7 ;  /* 0x00024c0701007387 */ /* 0x0003e80000100800 */
[----:B------:R2:W4:Y:S04]  /*14200*/  @P0 LDG.E.U8 R78, desc[UR24][R6.64] ;  /* 0x00000018064e0981 */ /* 0x000528000c1e1100 */
[----:B-1----:R-:W3:Y:S01]  /*14210*/  LDL.LU R7, [R1+0x254] ;  /* 0x0002540001077983 */ /* 0x002ee20000300800 */
[----:B0-----:R-:W-:Y:S01]  /*14220*/  IMAD R5, R56, UR4, RZ ;  /* 0x0000000438057c24 */ /* 0x001fe2000f8e02ff */
[----:B------:R-:W-:Y:S01]  /*14230*/  PRMT R77, RZ, 0x7610, R77 ;  /* 0x00007610ff4d7816 */ /* 0x000fe2000000004d */
[----:B------:R-:W0:Y:S01]  /*14240*/  LDCU UR4, c[0x0][0x3b0] ;  /* 0x00007600ff0477ac */ /* 0x000e220008000800 */
[----:B------:R1:W-:Y:S02]  /*14250*/  STS.U8 [R10+UR10+0x2400], R11 ;  /* 0x0024000b0a007988 */ /* 0x0003e4000800000a */
[----:B--2---:R-:W-:-:S02]  /*14260*/  IADD3 R6, P1, PT, R5, R9, RZ ;  /* 0x0000000905067210 */ /* 0x004fc40007f3e0ff */
[----:B------:R-:W-:Y:S01]  /*14270*/  PRMT R76, RZ, 0x7610, R76 ;  /* 0x00007610ff4c7816 */ /* 0x000fe2000000004c */
[----:B-1----:R-:W2:Y:S04]  /*14280*/  LDL.LU R11, [R1+0x26c] ;  /* 0x00026c00010b7983 */ /* 0x002ea80000300800 */
[----:B------:R-:W-:Y:S04]  /*14290*/  STL [R1+0x258], R6 ;  /* 0x0002580601007387 */ /* 0x000fe80000100800 */
[----:B---3--:R1:W-:Y:S02]  /*142a0*/  STS.U8 [R10+UR10+0x800], R7 ;  /* 0x000800070a007988 */ /* 0x0083e4000800000a */
[----:B-1----:R-:W-:Y:S01]  /*142b0*/  LEA.HI.X.SX32 R7, R5, R8, 0x1, P1 ;  /* 0x0000000805077211 */ /* 0x002fe200008f0eff */
[----:B------:R-:W-:Y:S01]  /*142c0*/  IMAD R5, R57, UR5, RZ ;  /* 0x0000000539057c24 */ /* 0x000fe2000f8e02ff */
[----:B------:R1:W-:Y:S01]  /*142d0*/  STS.U8 [R10+UR10+0x2800], R67 ;  /* 0x002800430a007988 */ /* 0x0003e2000800000a */
[----:B------:R-:W-:Y:S01]  /*142e0*/  PRMT R75, RZ, 0x7610, R75 ;  /* 0x00007610ff4b7816 */ /* 0x000fe2000000004b */
[----:B------:R-:W3:Y:S02]  /*142f0*/  LDCU UR5, c[0x0][0x3b0] ;  /* 0x00007600ff0577ac */ /* 0x000ee40008000800 */
[----:B------:R0:W2:Y:S04]  /*14300*/  @P0 LDG.E.U8 R77, desc[UR24][R6.64] ;  /* 0x00000018064d0981 */ /* 0x0000a8000c1e1100 */
[----:B------:R4:W-:Y:S04]  /*14310*/  STL [R1+0x254], R7 ;  /* 0x0002540701007387 */ /* 0x0009e80000100800 */
[----:B-1----:R-:W2:Y:S01]  /*14320*/  LDL.LU R67, [R1+0x274] ;  /* 0x0002740001437983 */ /* 0x002ea20000300800 */
[----:B0-----:R-:W-:-:S04]  /*14330*/  IADD3 R6, P1, PT, R5, R9, RZ ;  /* 0x0000000905067210 */ /* 0x001fc80007f3e0ff */
[----:B----4-:R-:W-:Y:S01]  /*14340*/  LEA.HI.X.SX32 R7, R5, R8, 0x1, P1 ;  /* 0x0000000805077211 */ /* 0x010fe200008f0eff */
[----:B------:R-:W-:Y:S04]  /*14350*/  STL [R1+0x260], R6 ;  /* 0x0002600601007387 */ /* 0x000fe80000100800 */
[----:B------:R0:W-:Y:S04]  /*14360*/  STS.U8 [R10+UR10+0xc00], R66 ;  /* 0x000c00420a007988 */ /* 0x0001e8000800000a */
[----:B------:R1:W-:Y:S04]  /*14370*/  STL [R1+0x25c], R7 ;  /* 0x00025c0701007387 */ /* 0x0003e80000100800 */
[----:B------:R4:W2:Y:S04]  /*14380*/  @P0 LDG.E.U8 R76, desc[UR24][R6.64] ;  /* 0x00000018064c0981 */ /* 0x0008a8000c1e1100 */
[----:B0-----:R-:W2:Y:S04]  /*14390*/  LDL.LU R66, [R1+0x27c] ;  /* 0x00027c0001427983 */ /* 0x001ea80000300800 */
[----:B-1----:R-:W2:Y:S01]  /*143a0*/  LDL.LU R7, [R1+0x268] ;  /* 0x0002680001077983 */ /* 0x002ea20000300800 */
[----:B------:R-:W-:Y:S01]  /*143b0*/  IMAD R5, R58, UR4, RZ ;  /* 0x000000043a057c24 */ /* 0x000fe2000f8e02ff */
[----:B------:R-:W-:Y:S01]  /*143c0*/  PRMT R74, RZ, 0x7610, R74 ;  /* 0x00007610ff4a7816 */ /* 0x000fe2000000004a */
[----:B------:R-:W0:Y:S03]  /*143d0*/  LDCU UR4, c[0x0][0x3b0] ;  /* 0x00007600ff0477ac */ /* 0x000e260008000800 */
[----:B----4-:R-:W-:-:S05]  /*143e0*/  IADD3 R6, P1, PT, R5, R9, RZ ;  /* 0x0000000905067210 */ /* 0x010fca0007f3e0ff */
[----:B------:R-:W-:Y:S04]  /*143f0*/  STL [R1+0x268], R6 ;  /* 0x0002680601007387 */ /* 0x000fe80000100800 */
[----:B--2---:R1:W-:Y:S04]  /*14400*/  STS.U8 [R10+UR10+0x2c00], R7 ;  /* 0x002c00070a007988 */ /* 0x0043e8000800000a */
[----:B------:R2:W-:Y:S01]  /*14410*/  STS.U8 [R10+UR10+0x1000], R80 ;  /* 0x001000500a007988 */ /* 0x0005e2000800000a */
[----:B-1----:R-:W-:-:S05]  /*14420*/  LEA.HI.X.SX32 R7, R5, R8, 0x1, P1 ;  /* 0x0000000805077211 */ /* 0x002fca00008f0eff */
[----:B------:R1:W-:Y:S04]  /*14430*/  STL [R1+0x264], R7 ;  /* 0x0002640701007387 */ /* 0x0003e80000100800 */
[----:B--2---:R-:W2:Y:S04]  /*14440*/  LDL.LU R80, [R1+0x298] ;  /* 0x0002980001507983 */ /* 0x004ea80000300800 */
[----:B------:R4:W2:Y:S04]  /*14450*/  @P0 LDG.E.U8 R75, desc[UR24][R6.64] ;  /* 0x00000018064b0981 */ /* 0x0008a8000c1e1100 */
[----:B-1----:R-:W2:Y:S01]  /*14460*/  LDL.LU R7, [R1+0x270] ;  /* 0x0002700001077983 */ /* 0x002ea20000300800 */
[----:B---3--:R-:W-:Y:S01]  /*14470*/  IMAD R5, R59, UR5, RZ ;  /* 0x000000053b057c24 */ /* 0x008fe2000f8e02ff */
[----:B------:R-:W1:Y:S04]  /*14480*/  LDCU UR5, c[0x0][0x3b0] ;  /* 0x00007600ff0577ac */ /* 0x000e680008000800 */
[C---:B----4-:R-:W-:Y:S01]  /*14490*/  IADD3 R6, P1, PT, R5.reuse, R9, RZ ;  /* 0x0000000905067210 */ /* 0x050fe20007f3e0ff */
[----:B--2---:R2:W-:Y:S04]  /*144a0*/  STS.U8 [R10+UR10+0x3000], R7 ;  /* 0x003000070a007988 */ /* 0x0045e8000800000a */
[----:B------:R3:W-:Y:S01]  /*144b0*/  STS.U8 [R10+UR10+0x1400], R11 ;  /* 0x0014000b0a007988 */ /* 0x0007e2000800000a */
[----:B--2---:R-:W-:-:S03]  /*144c0*/  LEA.HI.X.SX32 R7, R5, R8, 0x1, P1 ;  /* 0x0000000805077211 */ /* 0x004fc600008f0eff */
[----:B---3--:R-:W2:Y:S04]  /*144d0*/  LDL.LU R11, [R1+0x284] ;  /* 0x00028400010b7983 */ /* 0x008ea80000300800 */
[----:B------:R-:W-:Y:S04]  /*144e0*/  STL [R1+0x270], R6 ;  /* 0x0002700601007387 */ /* 0x000fe80000100800 */
[----:B------:R3:W-:Y:S04]  /*144f0*/  STL [R1+0x26c], R7 ;  /* 0x00026c0701007387 */ /* 0x0007e80000100800 */
[----:B------:R4:W2:Y:S04]  /*14500*/  @P0 LDG.E.U8 R74, desc[UR24][R6.64] ;  /* 0x00000018064a0981 */ /* 0x0008a8000c1e1100 */
[----:B---3--:R-:W3:Y:S01]  /*14510*/  LDL.LU R7, [R1+0x278] ;  /* 0x0002780001077983 */ /* 0x008ee20000300800 */
[----:B0-----:R-:W-:Y:S01]  /*14520*/  IMAD R5, R60, UR4, RZ ;  /* 0x000000043c057c24 */ /* 0x001fe2000f8e02ff */
[----:B------:R-:W-:Y:S01]  /*14530*/  PRMT R73, RZ, 0x7610, R73 ;  /* 0x00007610ff497816 */ /* 0x000fe20000000049 */
[----:B------:R-:W0:Y:S03]  /*14540*/  LDCU UR4, c[0x0][0x3b0] ;  /* 0x00007600ff0477ac */ /* 0x000e260008000800 */
[C---:B----4-:R-:W-:Y:S01]  /*14550*/  IADD3 R6, P1, PT, R5.reuse, R9, RZ ;  /* 0x0000000905067210 */ /* 0x050fe20007f3e0ff */
[----:B---3--:R3:W-:Y:S04]  /*14560*/  STS.U8 [R10+UR10+0x3400], R7 ;  /* 0x003400070a007988 */ /* 0x0087e8000800000a */
[----:B------:R4:W-:Y:S01]  /*14570*/  STS.U8 [R10+UR10+0x1800], R67 ;  /* 0x001800430a007988 */ /* 0x0009e2000800000a */
[----:B---3--:R-:W-:-:S03]  /*14580*/  LEA.HI.X.SX32 R7, R5, R8, 0x1, P1 ;  /* 0x0000000805077211 */ /* 0x008fc600008f0eff */
[----:B----4-:R-:W3:Y:S04]  /*14590*/  LDL.LU R67, [R1+0x290] ;  /* 0x0002900001437983 */ /* 0x010ee80000300800 */
[----:B------:R-:W4:Y:S04]  /*145a0*/  LDL.LU R5, [R1+0x280] ;  /* 0x0002800001057983 */ /* 0x000f280000300800 */
[----:B------:R-:W-:Y:S04]  /*145b0*/  STL [R1+0x278], R6 ;  /* 0x0002780601007387 */ /* 0x000fe80000100800 */
[----:B------:R0:W2:Y:S01]  /*145c0*/  @P0 LDG.E.U8 R73, desc[UR24][R6.64] ;  /* 0x0000001806490981 */ /* 0x0000a2000c1e1100 */
[----:B------:R-:W-:-:S03]  /*145d0*/  PRMT R72, RZ, 0x7610, R72 ;  /* 0x00007610ff487816 */ /* 0x000fc60000000048 */
[----:B------:R-:W-:Y:S04]  /*145e0*/  STL [R1+0x274], R7 ;  /* 0x0002740701007387 */ /* 0x000fe80000100800 */
[----:B----4-:R1:W-:Y:S02]  /*145f0*/  STS.U8 [R10+UR10+0x3800], R5 ;  /* 0x003800050a007988 */ /* 0x0103e4000800000a */
[----:B-1----:R-:W-:Y:S02]  /*14600*/  IMAD R5, R61, UR5, RZ ;  /* 0x000000053d057c24 */ /* 0x002fe4000f8e02ff */
[----:B------:R1:W-:Y:S01]  /*14610*/  STS.U8 [R10+UR10+0x1c00], R66 ;  /* 0x001c00420a007988 */ /* 0x0003e2000800000a */
[----:B------:R-:W-:Y:S01]  /*14620*/  PRMT R71, RZ, 0x7610, R71 ;  /* 0x00007610ff477816 */ /* 0x000fe20000000047 */
[----:B------:R-:W4:Y:S01]  /*14630*/  LDCU UR5, c[0x0][0x3b0] ;  /* 0x00007600ff0577ac */ /* 0x000f220008000800 */
[----:B0-----:R-:W-:-:S04]  /*14640*/  IADD3 R6, P1, PT, R5, R9, RZ ;  /* 0x0000000905067210 */ /* 0x001fc80007f3e0ff */
[----:B------:R-:W-:Y:S01]  /*14650*/  LEA.HI.X.SX32 R7, R5, R8, 0x1, P1 ;  /* 0x0000000805077211 */ /* 0x000fe200008f0eff */
[----:B-1----:R-:W4:Y:S04]  /*14660*/  LDL.LU R66, [R1+0x2a8] ;  /* 0x0002a80001427983 */ /* 0x002f280000300800 */
[----:B------:R-:W-:Y:S04]  /*14670*/  STL [R1+0x280], R6 ;  /* 0x0002800601007387 */ /* 0x000fe80000100800 */
[----:B------:R0:W-:Y:S04]  /*14680*/  STL [R1+0x27c], R7 ;  /* 0x00027c0701007387 */ /* 0x0001e80000100800 */
[----:B------:R1:W4:Y:S04]  /*14690*/  @P0 LDG.E.U8 R72, desc[UR24][R6.64] ;  /* 0x0000001806480981 */ /* 0x000328000c1e1100 */
[----:B0-----:R-:W4:Y:S01]  /*146a0*/  LDL.LU R7, [R1+0x288] ;  /* 0x0002880001077983 */ /* 0x001f220000300800 */
[----:B------:R-:W-:Y:S01]  /*146b0*/  LOP3.LUT R5, R10, 0x10, RZ, 0x3c, !PT ;  /* 0x000000100a057812 */ /* 0x000fe200078e3cff */
[----:B-1----:R-:W-:Y:S01]  /*146c0*/  IMAD R6, R62, UR4, RZ ;  /* 0x000000043e067c24 */ /* 0x002fe2000f8e02ff */
[----:B------:R-:W0:Y:S01]  /*146d0*/  LDCU UR4, c[0x0][0x3b0] ;  /* 0x00007600ff0477ac */ /* 0x000e220008000800 */
[----:B------:R1:W-:Y:S04]  /*146e0*/  STS.U8 [R10+UR10+0x3c00], R80 ;  /* 0x003c00500a007988 */ /* 0x0003e8000800000a */
[----:B--2---:R-:W-:Y:S04]  /*146f0*/  STS.U8 [R5+UR10+0x2080], R11 ;  /* 0x0020800b05007988 */ /* 0x004fe8000800000a */
[----:B-1----:R-:W2:Y:S04]  /*14700*/  LDL.LU R80, [R1+0x2a0] ;  /* 0x0002a00001507983 */ /* 0x002ea80000300800 */
[----:B---3--:R-:W-:Y:S04]  /*14710*/  STS.U8 [R5+UR10+0x480], R67 ;  /* 0x0004804305007988 */ /* 0x008fe8000800000a */
[----:B----4-:R1:W-:Y:S02]  /*14720*/  STS.U8 [R5+UR10+0x80], R7 ;  /* 0x0000800705007988 */ /* 0x0103e4000800000a */
[----:B-1----:R-:W-:-:S04]  /*14730*/  IADD3 R7, P1, PT, R6, R9, RZ ;  /* 0x0000000906077210 */ /* 0x002fc80007f3e0ff */
[----:B------:R-:W-:Y:S01]  /*14740*/  LEA.HI.X.SX32 R11, R6, R8, 0x1, P1 ;  /* 0x00000008060b7211 */ /* 0x000fe200008f0eff */
[----:B------:R1:W-:Y:S01]  /*14750*/  STL [R1+0x288], R7 ;  /* 0x0002880701007387 */ /* 0x0003e20000100800 */
[----:B------:R-:W-:-:S03]  /*14760*/  @P0 IMAD.MOV.U32 R6, RZ, RZ, R7 ;  /* 0x000000ffff060224 */ /* 0x000fc600078e0007 */
[----:B------:R3:W-:Y:S01]  /*14770*/  STL [R1+0x284], R11 ;  /* 0x0002840b01007387 */ /* 0x0007e20000100800 */
[----:B-1----:R-:W-:-:S03]  /*14780*/  @P0 IMAD.MOV.U32 R7, RZ, RZ, R11 ;  /* 0x000000ffff070224 */ /* 0x002fc600078e000b */
[----:B---3--:R-:W3:Y:S04]  /*14790*/  LDL.LU R11, [R1+0x2a4] ;  /* 0x0002a400010b7983 */ /* 0x008ee80000300800 */
[----:B------:R1:W4:Y:S04]  /*147a0*/  @P0 LDG.E.U8 R71, desc[UR24][R6.64] ;  /* 0x0000001806470981 */ /* 0x000328000c1e1100 */
[----:B------:R-:W2:Y:S04]  /*147b0*/  LDL.LU R7, [R1+0x28c] ;  /* 0x00028c0001077983 */ /* 0x000ea80000300800 */
[----:B------:R-:W3:Y:S01]  /*147c0*/  LDL.LU R67, [R1+0xd4c] ;  /* 0x000d4c0001437983 */ /* 0x000ee20000300800 */
[----:B-1----:R-:W-:Y:S01]  /*147d0*/  IMAD R6, R63, UR5, RZ ;  /* 0x000000053f067c24 */ /* 0x002fe2000f8e02ff */
[----:B------:R-:W1:Y:S02]  /*147e0*/  LDCU UR5, c[0x0][0x3b0] ;  /* 0x00007600ff0577ac */ /* 0x000e640008000800 */
[----:B------:R-:W-:Y:S04]  /*147f0*/  STS.U8 [R5+UR10+0x880], R66 ;  /* 0x0008804205007988 */ /* 0x000fe8000800000a */
[----:B--2---:R2:W-:Y:S02]  /*14800*/  STS.U8 [R5+UR10+0x2480], R7 ;  /* 0x0024800705007988 */ /* 0x0045e4000800000a */
[----:B--2---:R-:W-:-:S04]  /*14810*/  IADD3 R7, P1, PT, R6, R9, RZ ;  /* 0x0000000906077210 */ /* 0x004fc80007f3e0ff */
[----:B------:R-:W-:Y:S01]  /*14820*/  LEA.HI.X.SX32 R6, R6, R8, 0x1, P1 ;  /* 0x0000000806067211 */ /* 0x000fe200008f0eff */
[----:B------:R2:W-:Y:S04]  /*14830*/  STL [R1+0x290], R7 ;  /* 0x0002900701007387 */ /* 0x0005e80000100800 */
[----:B------:R0:W-:Y:S01]  /*14840*/  STL [R1+0x28c], R6 ;  /* 0x00028c0601007387 */ /* 0x0001e20000100800 */
[----:B--2---:R-:W-:-:S04]  /*14850*/  @P0 LOP3.LUT R7, R7, R6, RZ, 0x3c, !PT ;  /* 0x0000000607070212 */ /* 0x004fc800078e3cff */
[C---:B0-----:R-:W-:Y:S02]  /*14860*/  @P0 LOP3.LUT R6, R7.reuse, R6, RZ, 0x3c, !PT ;  /* 0x0000000607060212 */ /* 0x041fe400078e3cff */
[----:B---3--:R-:W-:Y:S02]  /*14870*/  PRMT R67, RZ, 0x7610, R67 ;  /* 0x00007610ff437816 */ /* 0x008fe40000000043 */
[----:B------:R-:W-:-:S05]  /*14880*/  @P0 LOP3.LUT R7, R7, R6, RZ, 0x3c, !PT ;  /* 0x0000000607070212 */ /* 0x000fca00078e3cff */
[----:B------:R0:W2:Y:S04]  /*14890*/  @P0 LDG.E.U8 R67, desc[UR24][R6.64] ;  /* 0x0000001806430981 */ /* 0x0000a8000c1e1100 */
[----:B------:R-:W3:Y:S04]  /*148a0*/  LDL.LU R7, [R1+0x294] ;  /* 0x0002940001077983 */ /* 0x000ee80000300800 */
[----:B------:R-:W2:Y:S01]  /*148b0*/  LDL.LU R66, [R1+0xd48] ;  /* 0x000d480001427983 */ /* 0x000ea20000300800 */
[----:B0-----:R-:W-:Y:S01]  /*148c0*/  IMAD R6, R64, UR4, RZ ;  /* 0x0000000440067c24 */ /* 0x001fe2000f8e02ff */
[----:B------:R-:W0:Y:S02]  /*148d0*/  LDCU UR4, c[0x0][0x3b0] ;  /* 0x00007600ff0477ac */ /* 0x000e240008000800 */
[----:B---3--:R3:W-:Y:S02]  /*148e0*/  STS.U8 [R5+UR10+0x2880], R7 ;  /* 0x0028800705007988 */ /* 0x0087e4000800000a */
[----:B---3--:R-:W-:-:S04]  /*148f0*/  IADD3 R7, P1, PT, R6, R9, RZ ;  /* 0x0000000906077210 */ /* 0x008fc80007f3e0ff */
[----:B------:R-:W-:Y:S01]  /*14900*/  LEA.HI.X.SX32 R6, R6, R8, 0x1, P1 ;  /* 0x0000000806067211 */ /* 0x000fe200008f0eff */
[----:B------:R3:W-:Y:S04]  /*14910*/  STL [R1+0x298], R7 ;  /* 0x0002980701007387 */ /* 0x0007e80000100800 */
[----:B------:R0:W-:Y:S01]  /*14920*/  STL [R1+0x294], R6 ;  /* 0x0002940601007387 */ /* 0x0001e20000100800 */
[----:B---3--:R-:W-:-:S04]  /*14930*/  @P0 LOP3.LUT R7, R7, R6, RZ, 0x3c, !PT ;  /* 0x0000000607070212 */ /* 0x008fc800078e3cff */
[C---:B0-----:R-:W-:Y:S02]  /*14940*/  @P0 LOP3.LUT R6, R7.reuse, R6, RZ, 0x3c, !PT ;  /* 0x0000000607060212 */ /* 0x041fe400078e3cff */
[----:B--2---:R-:W-:Y:S02]  /*14950*/  PRMT R66, RZ, 0x7610, R66 ;  /* 0x00007610ff427816 */ /* 0x004fe40000000042 */
[----:B------:R-:W-:-:S05]  /*14960*/  @P0 LOP3.LUT R7, R7, R6, RZ, 0x3c, !PT ;  /* 0x0000000607070212 */ /* 0x000fca00078e3cff */
[----:B------:R1:W2:Y:S04]  /*14970*/  @P0 LDG.E.U8 R66, desc[UR24][R6.64] ;  /* 0x0000001806420981 */ /* 0x0002a8000c1e1100 */
[----:B------:R-:W3:Y:S01]  /*14980*/  LDL.LU R7, [R1+0x29c] ;  /* 0x00029c0001077983 */ /* 0x000ee20000300800 */
[----:B-1----:R-:W-:-:S03]  /*14990*/  IMAD R6, R65, UR5, RZ ;  /* 0x0000000541067c24 */ /* 0x002fc6000f8e02ff */
[----:B------:R0:W-:Y:S01]  /*149a0*/  STS.U8 [R5+UR10+0xc80], R80 ;  /* 0x000c805005007988 */ /* 0x0001e2000800000a */
[----:B------:R-:W-:Y:S01]  /*149b0*/  PRMT R65, RZ, 0x7610, R65 ;  /* 0x00007610ff417816 */ /* 0x000fe20000000041 */
[----:B------:R-:W1:Y:S02]  /*149c0*/  LDCU UR5, c[0x0][0x3b0] ;  /* 0x00007600ff0577ac */ /* 0x000e640008000800 */
[----:B0-----:R-:W2:Y:S04]  /*149d0*/  LDL.LU R80, [R1+0xd44] ;  /* 0x000d440001507983 */ /* 0x001ea80000300800 */
[----:B---3--:R0:W-:Y:S02]  /*149e0*/  STS.U8 [R5+UR10+0x2c80], R7 ;  /* 0x002c800705007988 */ /* 0x0081e4000800000a */
[----:B0-----:R-:W-:-:S04]  /*149f0*/  IADD3 R7, P1, PT, R6, R9, RZ ;  /* 0x0000000906077210 */ /* 0x001fc80007f3e0ff */
[----:B------:R-:W-:Y:S01]  /*14a00*/  LEA.HI.X.SX32 R6, R6, R8, 0x1, P1 ;  /* 0x0000000806067211 */ /* 0x000fe200008f0eff */
[----:B------:R0:W-:Y:S04]  /*14a10*/  STL [R1+0x2a0], R7 ;  /* 0x0002a00701007387 */ /* 0x0001e80000100800 */
[----:B------:R3:W-:Y:S01]  /*14a20*/  STL [R1+0x29c], R6 ;  /* 0x00029c0601007387 */ /* 0x0007e20000100800 */
[----:B0-----:R-:W-:-:S04]  /*14a30*/  @P0 LOP3.LUT R7, R7, R6, RZ, 0x3c, !PT ;  /* 0x0000000607070212 */ /* 0x001fc800078e3cff */
[----:B---3--:R-:W-:-:S04]  /*14a40*/  @P0 LOP3.LUT R6, R7, R6, RZ, 0x3c, !PT ;  /* 0x0000000607060212 */ /* 0x008fc800078e3cff */
[----:B------:R-:W-:-:S05]  /*14a50*/  @P0 LOP3.LUT R7, R7, R6, RZ, 0x3c, !PT ;  /* 0x0000000607070212 */ /* 0x000fca00078e3cff */
[----:B------:R2:W3:Y:S04]  /*14a60*/  @P0 LDG.E.U8 R65, desc[UR24][R6.64] ;  /* 0x0000001806410981 */ /* 0x0004e8000c1e1100 */
[----:B------:R-:W3:Y:S01]  /*14a70*/  LDL.LU R7, [R1+0x2b8] ;  /* 0x0002b80001077983 */ /* 0x000ee20000300800 */
[----:B--2---:R-:W-:-:S03]  /*14a80*/  IMAD R6, R80, UR4, RZ ;  /* 0x0000000450067c24 */ /* 0x004fc6000f8e02ff */
[----:B------:R0:W-:Y:S01]  /*14a90*/  STS.U8 [R5+UR10+0x3080], R11 ;  /* 0x0030800b05007988 */ /* 0x0001e2000800000a */
[----:B------:R-:W-:Y:S01]  /*14aa0*/  PRMT R64, RZ, 0x7610, R64 ;  /* 0x00007610ff407816 */ /* 0x000fe20000000040 */
[----:B------:R-:W2:Y:S02]  /*14ab0*/  LDCU UR4, c[0x0][0x3b0] ;  /* 0x00007600ff0477ac */ /* 0x000ea40008000800 */
[----:B------:R-:W2:Y:S04]  /*14ac0*/  LDL.LU R80, [R1+0x2b4] ;  /* 0x0002b40001507983 */ /* 0x000ea80000300800 */
        /* <DEDUP_REMOVED lines=10> */
[----:B------:R-:W2:Y:S01]  /*14b70*/  LDL.LU R7, [R1+0x2ac] ;  /* 0x0002ac0001077983 */ /* 0x000ea20000300800 */
[----:B-1----:R-:W-:Y:S01]  /*14b80*/  IMAD R6, R81, UR5, RZ ;  /* 0x0000000551067c24 */ /* 0x002fe2000f8e02ff */
[----:B------:R-:W-:Y:S01]  /*14b90*/  PRMT R63, RZ, 0x7610, R63 ;  /* 0x00007610ff3f7816 */ /* 0x000fe2000000003f */
[----:B------:R-:W0:Y:S01]  /*14ba0*/  LDCU UR5, c[0x0][0x3b0] ;  /* 0x00007600ff0577ac */ /* 0x000e220008000800 */
[----:B------:R-:W3:Y:S04]  /*14bb0*/  LDL.LU R81, [R1+0x2b0] ;  /* 0x0002b00001517983 */ /* 0x000ee80000300800 */
[----:B--2---:R1:W-:Y:S04]  /*14bc0*/  STS.U8 [R5+UR10+0x3480], R7 ;  /* 0x0034800705007988 */ /* 0x0043e8000800000a */
[----:B---3--:R2:W-:Y:S01]  /*14bd0*/  STS.U8 [R5+UR10+0x1480], R81 ;  /* 0x0014805105007988 */ /* 0x0085e2000800000a */
[----:B-1----:R-:W-:-:S04]  /*14be0*/  IADD3 R7, P1, PT, R6, R9, RZ ;  /* 0x0000000906077210 */ /* 0x002fc80007f3e0ff */
[----:B------:R-:W-:Y:S01]  /*14bf0*/  LEA.HI.X.SX32 R6, R6, R8, 0x1, P1 ;  /* 0x0000000806067211 */ /* 0x000fe200008f0eff */
[----:B--2---:R-:W2:Y:S04]  /*14c00*/  LDL.LU R81, [R1+0x2c4] ;  /* 0x0002c40001517983 */ /* 0x004ea80000300800 */
[----:B------:R1:W-:Y:S04]  /*14c10*/  STL [R1+0x2b0], R7 ;  /* 0x0002b00701007387 */ /* 0x0003e80000100800 */
[----:B------:R3:W-:Y:S01]  /*14c20*/  STL [R1+0x2ac], R6 ;  /* 0x0002ac0601007387 */ /* 0x0007e20000100800 */
[----:B-1----:R-:W-:-:S04]  /*14c30*/  @P0 LOP3.LUT R7, R7, R6, RZ, 0x3c, !PT ;  /* 0x0000000607070212 */ /* 0x002fc800078e3cff */
[----:B---3--:R-:W-:-:S04]  /*14c40*/  @P0 LOP3.LUT R6, R7, R6, RZ, 0x3c, !PT ;  /* 0x0000000607060212 */ /* 0x008fc800078e3cff */
[----:B------:R-:W-:-:S05]  /*14c50*/  @P0 LOP3.LUT R7, R7, R6, RZ, 0x3c, !PT ;  /* 0x0000000607070212 */ /* 0x000fca00078e3cff */
[----:B------:R1:W3:Y:S04]  /*14c60*/  @P0 LDG.E.U8 R63, desc[UR24][R6.64] ;  /* 0x00000018063f0981 */ /* 0x0002e8000c1e1100 */
[----:B------:R-:W2:Y:S01]  /*14c70*/  LDL.LU R7, [R1+0x2c0] ;  /* 0x0002c00001077983 */ /* 0x000ea20000300800 */
[----:B-1----:R-:W-:Y:S01]  /*14c80*/  IMAD R6, R82, UR4, RZ ;  /* 0x0000000452067c24 */ /* 0x002fe2000f8e02ff */
[----:B------:R-:W-:Y:S01]  /*14c90*/  PRMT R62, RZ, 0x7610, R62 ;  /* 0x00007610ff3e7816 */ /* 0x000fe2000000003e */
[----:B------:R-:W1:Y:S01]  /*14ca0*/  LDCU UR4, c[0x0][0x3b0] ;  /* 0x00007600ff0477ac */ /* 0x000e620008000800 */
[----:B------:R-:W3:Y:S04]  /*14cb0*/  LDL.LU R82, [R1+0x2c8] ;  /* 0x0002c80001527983 */ /* 0x000ee80000300800 */
[----:B------:R0:W-:Y:S04]  /*14cc0*/  STS.U8 [R5+UR10+0x3880], R80 ;  /* 0x0038805005007988 */ /* 0x0001e8000800000a */
[----:B0-----:R-:W3:Y:S04]  /*14cd0*/  LDL.LU R80, [R1+0x2d0] ;  /* 0x0002d00001507983 */ /* 0x001ee80000300800 */
[----:B--2---:R0:W-:Y:S02]  /*14ce0*/  STS.U8 [R5+UR10+0x1880], R7 ;  /* 0x0018800705007988 */ /* 0x0041e4000800000a */
[----:B0-----:R-:W-:-:S04]  /*14cf0*/  IADD3 R7, P1, PT, R6, R9, RZ ;  /* 0x0000000906077210 */ /* 0x001fc80007f3e0ff */
[----:B------:R-:W-:Y:S01]  /*14d00*/  LEA.HI.X.SX32 R6, R6, R8, 0x1, P1 ;  /* 0x0000000806067211 */ /* 0x000fe200008f0eff */
[----:B------:R0:W-:Y:S04]  /*14d10*/  STL [R1+0x2b8], R7 ;  /* 0x0002b80701007387 */ /* 0x0001e80000100800 */
[----:B------:R2:W-:Y:S01]  /*14d20*/  STL [R1+0x2b4], R6 ;  /* 0x0002b40601007387 */ /* 0x0005e20000100800 */
[----:B0-----:R-:W-:-:S04]  /*14d30*/  @P0 LOP3.LUT R7, R7, R6, RZ, 0x3c, !PT ;  /* 0x0000000607070212 */ /* 0x001fc800078e3cff */
[----:B--2---:R-:W-:-:S04]  /*14d40*/  @P0 LOP3.LUT R6, R7, R6, RZ, 0x3c, !PT ;  /* 0x0000000607060212 */ /* 0x004fc800078e3cff */
[----:B------:R-:W-:-:S05]  /*14d50*/  @P0 LOP3.LUT R7, R7, R6, RZ, 0x3c, !PT ;  /* 0x0000000607070212 */ /* 0x000fca00078e3cff */
[----:B------:R0:W2:Y:S04]  /*14d60*/  @P0 LDG.E.U8 R62, desc[UR24][R6.64] ;  /* 0x00000018063e0981 */ /* 0x0000a8000c1e1100 */
[----:B------:R-:W2:Y:S01]  /*14d70*/  LDL.LU R7, [R1+0x2cc] ;  /* 0x0002cc0001077983 */ /* 0x000ea20000300800 */
[----:B0-----:R-:W-:Y:S02]  /*14d80*/  LOP3.LUT R6, R10, 0x20, RZ, 0x3c, !PT ;  /* 0x000000200a067812 */ /* 0x001fe400078e3cff */
[----:B------:R-:W-:Y:S01]  /*14d90*/  PRMT R61, RZ, 0x7610, R61 ;  /* 0x00007610ff3d7816 */ /* 0x000fe2000000003d */
[----:B---3--:R-:W-:Y:S04]  /*14da0*/  STS.U8 [R5+UR10+0x3c80], R82 ;  /* 0x003c805205007988 */ /* 0x008fe8000800000a */
[----:B--2---:R1:W-:Y:S02]  /*14db0*/  STS.U8 [R5+UR10+0x1c80], R7 ;  /* 0x001c800705007988 */ /* 0x0043e4000800000a */
[----:B-1----:R-:W-:-:S02]  /*14dc0*/  IMAD R7, R83, UR4, RZ ;  /* 0x0000000453077c24 */ /* 0x002fc4000f8e02ff */
[----:B------:R0:W-:Y:S01]  /*14dd0*/  STS.U8 [R6+UR10+0x100], R11 ;  /* 0x0001000b06007988 */ /* 0x0001e2000800000a */
[----:B------:R-:W1:Y:S02]  /*14de0*/  LDCU UR4, c[0x0][0x3b0] ;  /* 0x00007600ff0477ac */ /* 0x000e640008000800 */
[C---:B------:R-:W-:Y:S01]  /*14df0*/  IADD3 R10, P1, PT, R7.reuse, R9, RZ ;  /* 0x00000009070a7210 */ /* 0x040fe20007f3e0ff */
[----:B------:R-:W2:Y:S04]  /*14e00*/  LDL.LU R83, [R1+0x2e0] ;  /* 0x0002e00001537983 */ /* 0x000ea80000300800 */
[----:B------:R-:W3:Y:S01]  /*14e10*/  LDL.LU R82, [R1+0x2d4] ;  /* 0x0002d40001527983 */ /* 0x000ee20000300800 */
[----:B0-----:R-:W-:-:S03]  /*14e20*/  LEA.HI.X.SX32 R11, R7, R8, 0x1, P1 ;  /* 0x00000008070b7211 */ /* 0x001fc600008f0eff */
[----:B------:R-:W-:Y:S04]  /*14e30*/  STL [R1+0x2c0], R10 ;  /* 0x0002c00a01007387 */ /* 0x000fe80000100800 */
[----:B------:R0:W-:Y:S04]  /*14e40*/  STL [R1+0x2bc], R11 ;  /* 0x0002bc0b01007387 */ /* 0x0001e80000100800 */
[----:B------:R0:W2:Y:S04]  /*14e50*/  @P0 LDG.E.U8 R61, desc[UR24][R10.64] ;  /* 0x000000180a3d0981 */ /* 0x0000a8000c1e1100 */
[----:B0-----:R-:W2:Y:S01]  /*14e60*/  LDL.LU R11, [R1+0x2d8] ;  /* 0x0002d800010b7983 */ /* 0x001ea20000300800 */
[----:B------:R-:W-:Y:S01]  /*14e70*/  IMAD R7, R84, UR5, RZ ;  /* 0x0000000554077c24 */ /* 0x000fe2000f8e02ff */
[----:B------:R-:W0:Y:S02]  /*14e80*/  LDCU UR5, c[0x0][0x3b0] ;  /* 0x00007600ff0577ac */ /* 0x000e240008000800 */
[----:B------:R-:W3:Y:S04]  /*14e90*/  LDL.LU R84, [R1+0x2e8] ;  /* 0x0002e80001547983 */ /* 0x000ee80000300800 */
[----:B------:R1:W-:Y:S04]  /*14ea0*/  STS.U8 [R6+UR10+0x500], R81 ;  /* 0x0005005106007988 */ /* 0x0003e8000800000a */
[----:B-1----:R-:W4:Y:S01]  /*14eb0*/  LDL.LU R81, [R1+0x2fc] ;  /* 0x0002fc0001517983 */ /* 0x002f220000300800 */
[----:B------:R-:W-:-:S02]  /*14ec0*/  IADD3 R10, P1, PT, R7, R9, RZ ;  /* 0x00000009070a7210 */ /* 0x000fc40007f3e0ff */
[----:B------:R-:W-:-:S03]  /*14ed0*/  PRMT R60, RZ, 0x7610, R60 ;  /* 0x00007610ff3c7816 */ /* 0x000fc6000000003c */
[----:B------:R-:W-:Y:S04]  /*14ee0*/  STL [R1+0x2c8], R10 ;  /* 0x0002c80a01007387 */ /* 0x000fe80000100800 */
[----:B------:R-:W-:Y:S01]  /*14ef0*/  STS.U8 [R6+UR10+0x900], R80 ;  /* 0x0009005006007988 */ /* 0x000fe2000800000a */
[----:B------:R-:W-:-:S03]  /*14f00*/  PRMT R59, RZ, 0x7610, R59 ;  /* 0x00007610ff3b7816 */ /* 0x000fc6000000003b */
[----:B--2---:R1:W-:Y:S02]  /*14f10*/  STS.U8 [R6+UR10+0x2100], R11 ;  /* 0x0021000b06007988 */ /* 0x0043e4000800000a */
[----:B-1----:R-:W-:Y:S01]  /*14f20*/  LEA.HI.X.SX32 R11, R7, R8, 0x1, P1 ;  /* 0x00000008070b7211 */ /* 0x002fe200008f0eff */
[----:B------:R-:W-:Y:S01]  /*14f30*/  IMAD R7, R85, UR4, RZ ;  /* 0x0000000455077c24 */ /* 0x000fe2000f8e02ff */
[----:B---3--:R1:W-:Y:S01]  /*14f40*/  STS.U8 [R6+UR10+0x2500], R84 ;  /* 0x0025005406007988 */ /* 0x0083e2000800000a */
[----:B------:R-:W2:Y:S03]  /*14f50*/  LDCU UR4, c[0x0][0x3b0] ;  /* 0x00007600ff0477ac */ /* 0x000ea60008000800 */
[----:B------:R3:W2:Y:S04]  /*14f60*/  @P0 LDG.E.U8 R60, desc[UR24][R10.64] ;  /* 0x000000180a3c0981 */ /* 0x0006a8000c1e1100 */
[----:B------:R0:W-:Y:S04]  /*14f70*/  STL [R1+0x2c4], R11 ;  /* 0x0002c40b01007387 */ /* 0x0001e80000100800 */
[----:B-1----:R-:W2:Y:S01]  /*14f80*/  LDL.LU R84, [R1+0x2f0] ;  /* 0x0002f00001547983 */ /* 0x002ea20000300800 */
[----:B---3--:R-:W-:-:S03]  /*14f90*/  IADD3 R10, P1, PT, R7, R9, RZ ;  /* 0x00000009070a7210 */ /* 0x008fc60007f3e0ff */
[----:B------:R-:W3:Y:S01]  /*14fa0*/  LDL.LU R80, [R1+0x2e4] ;  /* 0x0002e40001507983 */ /* 0x000ee20000300800 */
[----:B0-----:R-:W-:Y:S01]  /*14fb0*/  LEA.HI.X.SX32 R11, R7, R8, 0x1, P1 ;  /* 0x00000008070b7211 */ /* 0x001fe200008f0eff */
[----:B------:R-:W-:Y:S02]  /*14fc0*/  IMAD R7, R86, UR5, RZ ;  /* 0x0000000556077c24 */ /* 0x000fe4000f8e02ff */
[----:B------:R0:W-:Y:S01]  /*14fd0*/  STL [R1+0x2d0], R10 ;  /* 0x0002d00a01007387 */ /* 0x0001e20000100800 */
[----:B------:R-:W1:Y:S03]  /*14fe0*/  LDCU UR5, c[0x0][0x3b0] ;  /* 0x00007600ff0577ac */ /* 0x000e660008000800 */
[----:B------:R0:W-:Y:S04]  /*14ff0*/  STL [R1+0x2cc], R11 ;  /* 0x0002cc0b01007387 */ /* 0x0001e80000100800 */
[----:B------:R-:W3:Y:S04]  /*15000*/  LDL.LU R86, [R1+0x2dc] ;  /* 0x0002dc0001567983 */ /* 0x000ee80000300800 */
[----:B------:R0:W3:Y:S04]  /*15010*/  @P0 LDG.E.U8 R59, desc[UR24][R10.64] ;  /* 0x000000180a3b0981 */ /* 0x0000e8000c1e1100 */
[----:B------:R1:W-:Y:S04]  /*15020*/  STS.U8 [R6+UR10+0x2900], R83 ;  /* 0x0029005306007988 */ /* 0x0003e8000800000a */
[----:B------:R-:W3:Y:S01]  /*15030*/  LDL.LU R85, [R1+0x304] ;  /* 0x0003040001557983 */ /* 0x000ee20000300800 */
[----:B0-----:R-:W-:-:S04]  /*15040*/  IADD3 R10, P1, PT, R7, R9, RZ ;  /* 0x00000009070a7210 */ /* 0x001fc80007f3e0ff */
[----:B------:R-:W-:Y:S01]  /*15050*/  LEA.HI.X.SX32 R11, R7, R8, 0x1, P1 ;  /* 0x00000008070b7211 */ /* 0x000fe200008f0eff */
[----:B-1----:R-:W3:Y:S04]  /*15060*/  LDL.LU R83, [R1+0x2ec] ;  /* 0x0002ec0001537983 */ /* 0x002ee80000300800 */
[----:B------:R-:W-:Y:S04]  /*15070*/  STL [R1+0x2d8], R10 ;  /* 0x0002d80a01007387 */ /* 0x000fe80000100800 */
[----:B------:R0:W-:Y:S04]  /*15080*/  STS.U8 [R6+UR10+0xd00], R82 ;  /* 0x000d005206007988 */ /* 0x0001e8000800000a */
[----:B------:R-:W-:Y:S04]  /*15090*/  STL [R1+0x2d4], R11 ;  /* 0x0002d40b01007387 */ /* 0x000fe80000100800 */
[----:B----4-:R1:W-:Y:S04]  /*150a0*/  STS.U8 [R6+UR10+0x2d00], R81 ;  /* 0x002d005106007988 */ /* 0x0103e8000800000a */
[----:B0-----:R-:W4:Y:S04]  /*150b0*/  LDL.LU R82, [R1+0x2f8] ;  /* 0x0002f80001527983 */ /* 0x001f280000300800 */
[----:B-1----:R-:W4:Y:S01]  /*150c0*/  LDL.LU R81, [R1+0x2f4] ;  /* 0x0002f40001517983 */ /* 0x002f220000300800 */
[----:B------:R-:W-:Y:S01]  /*150d0*/  PRMT R58, RZ, 0x7610, R58 ;  /* 0x00007610ff3a7816 */ /* 0x000fe2000000003a */
[----:B--2---:R-:W-:Y:S01]  /*150e0*/  IMAD R7, R87, UR4, RZ ;  /* 0x0000000457077c24 */ /* 0x004fe2000f8e02ff */
[----:B------:R-:W-:Y:S01]  /*150f0*/  PRMT R57, RZ, 0x7610, R57 ;  /* 0x00007610ff397816 */ /* 0x000fe20000000039 */
[----:B------:R-:W0:Y:S03]  /*15100*/  LDCU UR4, c[0x0][0x3b0] ;  /* 0x00007600ff0477ac */ /* 0x000e260008000800 */
[----:B------:R1:W2:Y:S02]  /*15110*/  @P0 LDG.E.U8 R58, desc[UR24][R10.64] ;  /* 0x000000180a3a0981 */ /* 0x0002a4000c1e1100 */
[----:B-1----:R-:W-:-:S04]  /*15120*/  IADD3 R10, P1, PT, R7, R9, RZ ;  /* 0x00000009070a7210 */ /* 0x002fc80007f3e0ff */
[----:B------:R-:W-:Y:S01]  /*15130*/  LEA.HI.X.SX32 R11, R7, R8, 0x1, P1 ;  /* 0x00000008070b7211 */ /* 0x000fe200008f0eff */
[----:B------:R-:W-:Y:S01]  /*15140*/  IMAD R7, R88, UR5, RZ ;  /* 0x0000000558077c24 */ /* 0x000fe2000f8e02ff */
[----:B------:R1:W-:Y:S01]  /*15150*/  STL [R1+0x2e0], R10 ;  /* 0x0002e00a01007387 */ /* 0x0003e20000100800 */
[----:B------:R-:W0:Y:S03]  /*15160*/  LDCU UR5, c[0x0][0x3b0] ;  /* 0x00007600ff0577ac */ /* 0x000e260008000800 */
[----:B------:R1:W2:Y:S04]  /*15170*/  @P0 LDG.E.U8 R57, desc[UR24][R10.64] ;  /* 0x000000180a390981 */ /* 0x0002a8000c1e1100 */
[----:B------:R0:W-:Y:S01]  /*15180*/  STL [R1+0x2dc], R11 ;  /* 0x0002dc0b01007387 */ /* 0x0001e20000100800 */
[----:B-1----:R-:W-:-:S04]  /*15190*/  IADD3 R10, P1, PT, R7, R9, RZ ;  /* 0x00000009070a7210 */ /* 0x002fc80007f3e0ff */
[----:B0-----:R-:W-:Y:S02]  /*151a0*/  LEA.HI.X.SX32 R11, R7, R8, 0x1, P1 ;  /* 0x00000008070b7211 */ /* 0x001fe400008f0eff */
[----:B------:R-:W-:Y:S01]  /*151b0*/  PRMT R56, RZ, 0x7610, R56 ;  /* 0x00007610ff387816 */ /* 0x000fe20000000038 */
[----:B------:R-:W-:Y:S01]  /*151c0*/  IMAD R7, R89, UR4, RZ ;  /* 0x0000000459077c24 */ /* 0x000fe2000f8e02ff */
[----:B------:R-:W-:Y:S01]  /*151d0*/  PRMT R55, RZ, 0x7610, R55 ;  /* 0x00007610ff377816 */ /* 0x000fe20000000037 */
[----:B------:R-:W0:Y:S03]  /*151e0*/  LDCU UR4, c[0x0][0x3b0] ;  /* 0x00007600ff0477ac */ /* 0x000e260008000800 */
[----:B------:R1:W2:Y:S04]  /*151f0*/  @P0 LDG.E.U8 R56, desc[UR24][R10.64] ;  /* 0x000000180a380981 */ /* 0x0002a8000c1e1100 */
[----:B------:R-:W-:Y:S04]  /*15200*/  STS.U8 [R6+UR10+0x3100], R84 ;  /* 0x0031005406007988 */ /* 0x000fe8000800000a */
[----:B---3--:R-:W-:Y:S04]  /*15210*/  STS.U8 [R6+UR10+0x1500], R80 ;  /* 0x0015005006007988 */ /* 0x008fe8000800000a */
[----:B------:R3:W-:Y:S04]  /*15220*/  STS.U8 [R6+UR10+0x1100], R86 ;  /* 0x0011005606007988 */ /* 0x0007e8000800000a */
[----:B---3--:R-:W3:Y:S04]  /*15230*/  LDL.LU R86, [R1+0x318] ;  /* 0x0003180001567983 */ /* 0x008ee80000300800 */
[----:B------:R1:W-:Y:S04]  /*15240*/  STL [R1+0x2e8], R10 ;  /* 0x0002e80a01007387 */ /* 0x0003e80000100800 */
[----:B------:R0:W-:Y:S04]  /*15250*/  STL [R1+0x2e4], R11 ;  /* 0x0002e40b01007387 */ /* 0x0001e80000100800 */
[----:B------:R-:W2:Y:S04]  /*15260*/  LDL.LU R84, [R1+0x308] ;  /* 0x0003080001547983 */ /* 0x000ea80000300800 */
[----:B------:R-:W2:Y:S01]  /*15270*/  LDL.LU R80, [R1+0x300] ;  /* 0x0003000001507983 */ /* 0x000ea20000300800 */
[----:B-1----:R-:W-:-:S04]  /*15280*/  IADD3 R10, P1, PT, R7, R9, RZ ;  /* 0x00000009070a7210 */ /* 0x002fc80007f3e0ff */
[----:B0-----:R-:W-:Y:S01]  /*15290*/  LEA.HI.X.SX32 R11, R7, R8, 0x1, P1 ;  /* 0x00000008070b7211 */ /* 0x001fe200008f0eff */
[----:B------:R-:W-:Y:S01]  /*152a0*/  STL [R1+0x2f0], R10 ;  /* 0x0002f00a01007387 */ /* 0x000fe20000100800 */
[----:B------:R-:W-:Y:S01]  /*152b0*/  IMAD R7, R90, UR5, RZ ;  /* 0x000000055a077c24 */ /* 0x000fe2000f8e02ff */
[----:B------:R-:W-:Y:S01]  /*152c0*/  PRMT R54, RZ, 0x7610, R54 ;  /* 0x00007610ff367816 */ /* 0x000fe20000000036 */
[----:B------:R-:W0:Y:S01]  /*152d0*/  LDCU UR5, c[0x0][0x3b0] ;  /* 0x00007600ff0577ac */ /* 0x000e220008000800 */
[----:B----4-:R1:W-:Y:S04]  /*152e0*/  STS.U8 [R6+UR10+0x1d00], R81 ;  /* 0x001d005106007988 */ /* 0x0103e8000800000a */
[----:B------:R4:W-:Y:S04]  /*152f0*/  STS.U8 [R6+UR10+0x1900], R83 ;  /* 0x0019005306007988 */ /* 0x0009e8000800000a */
[----:B------:R0:W2:Y:S01]  /*15300*/  @P0 LDG.E.U8 R55, desc[UR24][R10.64] ;  /* 0x000000180a370981 */ /* 0x0000a2000c1e1100 */
[----:B-1----:R-:W1:Y:S03]  /*15310*/  S2R R81, SR_TID.X ;  /* 0x0000000000517919 */ /* 0x002e660000002100 */
[----:B------:R4:W-:Y:S04]  /*15320*/  STL [R1+0x2ec], R11 ;  /* 0x0002ec0b01007387 */ /* 0x0009e80000100800 */
[----:B------:R-:W2:Y:S01]  /*15330*/  LDL.LU R87, [R1+0x314] ;  /* 0x0003140001577983 */ /* 0x000ea20000300800 */
[----:B0-----:R-:W-:-:S03]  /*15340*/  IADD3 R10, P1, PT, R7, R9, RZ ;  /* 0x00000009070a7210 */ /* 0x001fc60007f3e0ff */
[----:B----4-:R-:W4:Y:S01]  /*15350*/  LDL.LU R83, [R1+0x310] ;  /* 0x0003100001537983 */ /* 0x010f220000300800 */
[----:B------:R-:W-:-:S03]  /*15360*/  LEA.HI.X.SX32 R11, R7, R8, 0x1, P1 ;  /* 0x00000008070b7211 */ /* 0x000fc600008f0eff */
[----:B------:R-:W-:Y:S04]  /*15370*/  STL [R1+0x2f8], R10 ;  /* 0x0002f80a01007387 */ /* 0x000fe80000100800 */
[----:B------:R-:W-:Y:S04]  /*15380*/  STL [R1+0x2f4], R11 ;  /* 0x0002f40b01007387 */ /* 0x000fe80000100800 */
[----:B------:R-:W4:Y:S04]  /*15390*/  LDL.LU R88, [R1+0x4] ;  /* 0x0000040001587983 */ /* 0x000f280000300800 */
[----:B------:R1:W-:Y:S04]  /*153a0*/  STS.U8 [R6+UR10+0x3500], R85 ;  /* 0x0035005506007988 */ /* 0x0003e8000800000a */
[----:B------:R0:W-:Y:S04]  /*153b0*/  STS.U8 [R6+UR10+0x3900], R82 ;  /* 0x0039005206007988 */ /* 0x0001e8000800000a */
[----:B------:R0:W4:Y:S01]  /*153c0*/  @P0 LDG.E.U8 R54, desc[UR24][R10.64] ;  /* 0x000000180a360981 */ /* 0x000122000c1e1100 */
[----:B-1----:R-:W-:-:S03]  /*153d0*/  LOP3.LUT R85, R81, 0x7f, RZ, 0xc0, !PT ;  /* 0x0000007f51557812 */ /* 0x002fc600078ec0ff */
[----:B0-----:R-:W4:Y:S04]  /*153e0*/  LDL.LU R82, [R1+0x328] ;  /* 0x0003280001527983 */ /* 0x001f280000300800 */
[----:B------:R-:W4:Y:S01]  /*153f0*/  LDL.LU R81, [R1+0x30c] ;  /* 0x00030c0001517983 */ /* 0x000f220000300800 */
[----:B------:R-:W-:Y:S01]  /*15400*/  LOP3.LUT R7, R85, 0x30, RZ, 0x3c, !PT ;  /* 0x0000003055077812 */ /* 0x000fe200078e3cff */
[----:B------:R-:W-:Y:S01]  /*15410*/  IMAD R10, R91, UR4, RZ ;  /* 0x000000045b0a7c24 */ /* 0x000fe2000f8e02ff */
[----:B------:R-:W-:Y:S01]  /*15420*/  PRMT R53, RZ, 0x7610, R53 ;  /* 0x00007610ff357816 */ /* 0x000fe20000000035 */
[----:B------:R-:W0:Y:S03]  /*15430*/  LDCU UR4, c[0x0][0x3b0] ;  /* 0x00007600ff0477ac */ /* 0x000e260008000800 */
[----:B------:R-:W-:-:S04]  /*15440*/  IADD3 R11, P1, PT, R10, R9, RZ ;  /* 0x000000090a0b7210 */ /* 0x000fc80007f3e0ff */
[----:B------:R-:W-:Y:S01]  /*15450*/  LEA.HI.X.SX32 R89, R10, R8, 0x1, P1 ;  /* 0x000000080a597211 */ /* 0x000fe200008f0eff */
[----:B------:R-:W-:Y:S01]  /*15460*/  @P0 IMAD.MOV.U32 R10, RZ, RZ, R11 ;  /* 0x000000ffff0a0224 */ /* 0x000fe200078e000b */
[----:B------:R-:W-:Y:S01]  /*15470*/  PRMT R52, RZ, 0x7610, R52 ;  /* 0x00007610ff347816 */ /* 0x000fe20000000034 */
[----:B---3--:R1:W-:Y:S04]  /*15480*/  STS.U8 [R6+UR10+0x3d00], R86 ;  /* 0x003d005606007988 */ /* 0x0083e8000800000a */
[----:B-1----:R-:W3:Y:S04]  /*15490*/  LDL.LU R86, [R1+0xc] ;  /* 0x00000c0001567983 */ /* 0x002ee80000300800 */
[----:B--2---:R1:W-:Y:S04]  /*154a0*/  STS.U8 [R7+UR10+0x180], R84 ;  /* 0x0001805407007988 */ /* 0x0043e8000800000a */
[----:B-1----:R-:W2:Y:S04]  /*154b0*/  LDL.LU R84, [R1+0x324] ;  /* 0x0003240001547983 */ /* 0x002ea80000300800 */
[----:B------:R1:W-:Y:S04]  /*154c0*/  STS.U8 [R7+UR10+0x2180], R80 ;  /* 0x0021805007007988 */ /* 0x0003e8000800000a */
[----:B-1----:R-:W2:Y:S04]  /*154d0*/  LDL.LU R80, [R1+0x320] ;  /* 0x0003200001507983 */ /* 0x002ea80000300800 */
[----:B------:R1:W-:Y:S04]  /*154e0*/  STL [R1+0x300], R11 ;  /* 0x0003000b01007387 */ /* 0x0003e80000100800 */
[----:B------:R0:W-:Y:S01]  /*154f0*/  STL [R1+0x2fc], R89 ;  /* 0x0002fc5901007387 */ /* 0x0001e20000100800 */
[----:B-1----:R-:W-:-:S03]  /*15500*/  @P0 IMAD.MOV.U32 R11, RZ, RZ, R89 ;  /* 0x000000ffff0b0224 */ /* 0x002fc600078e0059 */
[----:B0-----:R-:W2:Y:S04]  /*15510*/  LDL.LU R89, [R1+0x10] ;  /* 0x0000100001597983 */ /* 0x001ea80000300800 */
[----:B------:R0:W2:Y:S02]  /*15520*/  @P0 LDG.E.U8 R53, desc[UR24][R10.64] ;  /* 0x000000180a350981 */ /* 0x0000a4000c1e1100 */
[----:B0-----:R-:W-:Y:S02]  /*15530*/  IMAD R10, R93, UR5, RZ ;  /* 0x000000055d0a7c24 */ /* 0x001fe4000f8e02ff */
[----:B------:R0:W-:Y:S01]  /*15540*/  STS.U8 [R7+UR10+0x580], R87 ;  /* 0x0005805707007988 */ /* 0x0001e2000800000a */
[----:B------:R-:W3:Y:S02]  /*15550*/  LDCU UR5, c[0x0][0x3b0] ;  /* 0x00007600ff0577ac */ /* 0x000ee40008000800 */
[C---:B------:R-:W-:Y:S01]  /*15560*/  IADD3 R11, P1, PT, R10.reuse, R9, RZ ;  /* 0x000000090a0b7210 */ /* 0x040fe20007f3e0ff */
[----:B----4-:R1:W-:Y:S03]  /*15570*/  STS.U8 [R7+UR10+0x2580], R83 ;  /* 0x0025805307007988 */ /* 0x0103e6000800000a */
[----:B------:R-:W-:Y:S01]  /*15580*/  LEA.HI.X.SX32 R90, R10, R8, 0x1, P1 ;  /* 0x000000080a5a7211 */ /* 0x000fe200008f0eff */
[----:B0-----:R-:W4:Y:S01]  /*15590*/  LDL.LU R87, [R1+0x338] ;  /* 0x0003380001577983 */ /* 0x001f220000300800 */
[----:B------:R-:W-:-:S03]  /*155a0*/  @P0 IMAD.MOV.U32 R10, RZ, RZ, R11 ;  /* 0x000000ffff0a0224 */ /* 0x000fc600078e000b */
[----:B-1----:R-:W4:Y:S04]  /*155b0*/  LDL.LU R83, [R1+0x31c] ;  /* 0x00031c0001537983 */ /* 0x002f280000300800 */
[----:B------:R0:W-:Y:S04]  /*155c0*/  STL [R1+0x308], R11 ;  /* 0x0003080b01007387 */ /* 0x0001e80000100800 */
[----:B------:R-:W-:Y:S01]  /*155d0*/  STL [R1+0x304], R90 ;  /* 0x0003045a01007387 */ /* 0x000fe20000100800 */
[----:B0-----:R-:W-:-:S05]  /*155e0*/  @P0 IMAD.MOV.U32 R11, RZ, RZ, R90 ;  /* 0x000000ffff0b0224 */ /* 0x001fca00078e005a */
[----:B------:R0:W4:Y:S02]  /*155f0*/  @P0 LDG.E.U8 R52, desc[UR24][R10.64] ;  /* 0x000000180a340981 */ /* 0x000124000c1e1100 */
[----:B0-----:R-:W-:Y:S02]  /*15600*/  IMAD R10, R88, UR4, RZ ;  /* 0x00000004580a7c24 */ /* 0x001fe4000f8e02ff */
[----:B------:R0:W-:Y:S01]  /*15610*/  STS.U8 [R7+UR10+0x980], R82 ;  /* 0x0009805207007988 */ /* 0x0001e2000800000a */
[----:B------:R-:W-:Y:S01]  /*15620*/  PRMT R51, RZ, 0x7610, R51 ;  /* 0x00007610ff337816 */ /* 0x000fe20000000033 */
[----:B------:R-:W1:Y:S02]  /*15630*/  LDCU UR4, c[0x0][0x3b0] ;  /* 0x00007600ff0477ac */ /* 0x000e640008000800 */
[----:B------:R-:W4:Y:S04]  /*15640*/  LDL.LU R88, [R1+0x14] ;  /* 0x0000140001587983 */ /* 0x000f280000300800 */
[----:B------:R1:W-:Y:S04]  /*15650*/  STS.U8 [R7+UR10+0x2980], R81 ;  /* 0x0029805107007988 */ /* 0x0003e8000800000a */
[----:B0-----:R-:W4:Y:S04]  /*15660*/  LDL.LU R82, [R1+0x334] ;  /* 0x0003340001527983 */ /* 0x001f280000300800 */
[----:B-1----:R-:W4:Y:S01]  /*15670*/  LDL.LU R81, [R1+0x330] ;  /* 0x0003300001517983 */ /* 0x002f220000300800 */
[----:B------:R-:W-:-:S04]  /*15680*/  IADD3 R11, P1, PT, R10, R9, RZ ;  /* 0x000000090a0b7210 */ /* 0x000fc80007f3e0ff */
[----:B------:R-:W-:Y:S01]  /*15690*/  LEA.HI.X.SX32 R90, R10, R8, 0x1, P1 ;  /* 0x000000080a5a7211 */ /* 0x000fe200008f0eff */
[----:B------:R0:W-:Y:S01]  /*156a0*/  STL [R1+0x310], R11 ;  /* 0x0003100b01007387 */ /* 0x0001e20000100800 */
[----:B------:R-:W-:-:S03]  /*156b0*/  @P0 IMAD.MOV.U32 R10, RZ, RZ, R11 ;  /* 0x000000ffff0a0224 */ /* 0x000fc600078e000b */
[----:B------:R-:W-:Y:S01]  /*156c0*/  STL [R1+0x30c], R90 ;  /* 0x00030c5a01007387 */ /* 0x000fe20000100800 */
[----:B0-----:R-:W-:-:S05]  /*156d0*/  @P0 IMAD.MOV.U32 R11, RZ, RZ, R90 ;  /* 0x000000ffff0b0224 */ /* 0x001fca00078e005a */
[----:B------:R3:W4:Y:S01]  /*156e0*/  @P0 LDG.E.U8 R51, desc[UR24][R10.64] ;  /* 0x000000180a330981 */ /* 0x000722000c1e1100 */
[----:B------:R-:W-:Y:S02]  /*156f0*/  PRMT R50, RZ, 0x7610, R50 ;  /* 0x00007610ff327816 */ /* 0x000fe40000000032 */
[----:B------:R-:W-:Y:S01]  /*15700*/  PRMT R49, RZ, 0x7610, R49 ;  /* 0x00007610ff317816 */ /* 0x000fe20000000031 */
[----:B---3--:R-:W-:Y:S01]  /*15710*/  IMAD R10, R86, UR5, RZ ;  /* 0x00000005560a7c24 */ /* 0x008fe2000f8e02ff */
[----:B------:R-:W0:Y:S01]  /*15720*/  LDCU UR5, c[0x0][0x3b0] ;  /* 0x00007600ff0577ac */ /* 0x000e220008000800 */
[----:B------:R-:W3:Y:S04]  /*15730*/  LDL.LU R86, [R1+0x340] ;  /* 0x0003400001567983 */ /* 0x000ee80000300800 */
[----:B--2---:R1:W-:Y:S04]  /*15740*/  STS.U8 [R7+UR10+0xd80], R84 ;  /* 0x000d805407007988 */ /* 0x0043e8000800000a */
[----:B-1----:R-:W2:Y:S04]  /*15750*/  LDL.LU R84, [R1+0x18] ;  /* 0x0000180001547983 */ /* 0x002ea80000300800 */
[----:B------:R1:W-:Y:S01]  /*15760*/  STS.U8 [R7+UR10+0x2d80], R80 ;  /* 0x002d805007007988 */ /* 0x0003e2000800000a */
[----:B------:R-:W-:-:S03]  /*15770*/  IADD3 R11, P1, PT, R10, R9, RZ ;  /* 0x000000090a0b7210 */ /* 0x000fc60007f3e0ff */
[----:B-1----:R-:W2:Y:S01]  /*15780*/  LDL.LU R80, [R1+0x32c] ;  /* 0x00032c0001507983 */ /* 0x002ea20000300800 */
[----:B------:R-:W-:Y:S01]  /*15790*/  LEA.HI.X.SX32 R90, R10, R8, 0x1, P1 ;  /* 0x000000080a5a7211 */ /* 0x000fe200008f0eff */
[----:B------:R-:W-:Y:S02]  /*157a0*/  @P0 IMAD.MOV.U32 R10, RZ, RZ, R11 ;  /* 0x000000ffff0a0224 */ /* 0x000fe400078e000b */
[----:B------:R1:W-:Y:S02]  /*157b0*/  STL [R1+0x318], R11 ;  /* 0x0003180b01007387 */ /* 0x0003e40000100800 */
[----:B-1----:R-:W-:-:S05]  /*157c0*/  @P0 IMAD.MOV.U32 R11, RZ, RZ, R90 ;  /* 0x000000ffff0b0224 */ /* 0x002fca00078e005a */
[----:B------:R1:W2:Y:S02]  /*157d0*/  @P0 LDG.E.U8 R50, desc[UR24][R10.64] ;  /* 0x000000180a320981 */ /* 0x0002a4000c1e1100 */
[----:B-1----:R-:W-:Y:S02]  /*157e0*/  IMAD R10, R89, UR4, RZ ;  /* 0x00000004590a7c24 */ /* 0x002fe4000f8e02ff */
[----:B------:R1:W-:Y:S01]  /*157f0*/  STL [R1+0x314], R90 ;  /* 0x0003145a01007387 */ /* 0x0003e20000100800 */
[----:B------:R-:W2:Y:S02]  /*15800*/  LDCU UR4, c[0x0][0x3b0] ;  /* 0x00007600ff0477ac */ /* 0x000ea40008000800 */
[C---:B------:R-:W-:Y:S01]  /*15810*/  IADD3 R11, P1, PT, R10.reuse, R9, RZ ;  /* 0x000000090a0b7210 */ /* 0x040fe20007f3e0ff */
[----:B----4-:R-:W-:Y:S04]  /*15820*/  STS.U8 [R7+UR10+0x1180], R87 ;  /* 0x0011805707007988 */ /* 0x010fe8000800000a */
[----:B------:R4:W-:Y:S04]  /*15830*/  STS.U8 [R7+UR10+0x3180], R83 ;  /* 0x0031805307007988 */ /* 0x0009e8000800000a */
[----:B-1----:R-:W2:Y:S04]  /*15840*/  LDL.LU R90, [R1+0x34c] ;  /* 0x00034c00015a7983 */ /* 0x002ea80000300800 */
[----:B------:R-:W2:Y:S01]  /*15850*/  LDL.LU R89, [R1+0x348] ;  /* 0x0003480001597983 */ /* 0x000ea20000300800 */
[----:B----4-:R-:W-:Y:S01]  /*15860*/  LEA.HI.X.SX32 R83, R10, R8, 0x1, P1 ;  /* 0x000000080a537211 */ /* 0x010fe200008f0eff */
[----:B------:R-:W-:-:S02]  /*15870*/  @P0 IMAD.MOV.U32 R10, RZ, RZ, R11 ;  /* 0x000000ffff0a0224 */ /* 0x000fc400078e000b */
[----:B------:R-:W4:Y:S04]  /*15880*/  LDL.LU R87, [R1+0x1c] ;  /* 0x00001c0001577983 */ /* 0x000f280000300800 */
[----:B------:R1:W-:Y:S02]  /*15890*/  STL [R1+0x320], R11 ;  /* 0x0003200b01007387 */ /* 0x0003e40000100800 */
[----:B-1----:R-:W-:-:S05]  /*158a0*/  @P0 IMAD.MOV.U32 R11, RZ, RZ, R83 ;  /* 0x000000ffff0b0224 */ /* 0x002fca00078e0053 */
[----:B------:R0:W4:Y:S04]  /*158b0*/  @P0 LDG.E.U8 R49, desc[UR24][R10.64] ;  /* 0x000000180a310981 */ /* 0x000128000c1e1100 */
[----:B------:R1:W-:Y:S01]  /*158c0*/  STL [R1+0x31c], R83 ;  /* 0x00031c5301007387 */ /* 0x0003e20000100800 */
[----:B0-----:R-:W-:-:S03]  /*158d0*/  IMAD R10, R88, UR5, RZ ;  /* 0x00000005580a7c24 */ /* 0x001fc6000f8e02ff */
[----:B------:R-:W-:Y:S01]  /*158e0*/  STS.U8 [R7+UR10+0x1580], R82 ;  /* 0x0015805207007988 */ /* 0x000fe2000800000a */
[----:B------:R-:W-:Y:S01]  /*158f0*/  PRMT R48, RZ, 0x7610, R48 ;  /* 0x00007610ff307816 */ /* 0x000fe20000000030 */
[----:B------:R-:W0:Y:S02]  /*15900*/  LDCU UR5, c[0x0][0x3b0] ;  /* 0x00007600ff0577ac */ /* 0x000e240008000800 */
[----:B-1----:R-:W4:Y:S01]  /*15910*/  LDL.LU R83, [R1+0x33c] ;  /* 0x00033c0001537983 */ /* 0x002f220000300800 */
[----:B------:R-:W-:-:S03]  /*15920*/  IADD3 R11, P1, PT, R10, R9, RZ ;  /* 0x000000090a0b7210 */ /* 0x000fc60007f3e0ff */
[----:B------:R1:W-:Y:S04]  /*15930*/  STS.U8 [R7+UR10+0x3580], R81 ;  /* 0x0035805107007988 */ /* 0x0003e8000800000a */
[----:B------:R0:W-:Y:S01]  /*15940*/  STL [R1+0x328], R11 ;  /* 0x0003280b01007387 */ /* 0x0001e20000100800 */
[----:B-1----:R-:W-:Y:S01]  /*15950*/  LEA.HI.X.SX32 R81, R10, R8, 0x1, P1 ;  /* 0x000000080a517211 */ /* 0x002fe200008f0eff */
[----:B------:R-:W-:-:S04]  /*15960*/  @P0 IMAD.MOV.U32 R10, RZ, RZ, R11 ;  /* 0x000000ffff0a0224 */ /* 0x000fc800078e000b */
[----:B------:R1:W-:Y:S01]  /*15970*/  STL [R1+0x324], R81 ;  /* 0x0003245101007387 */ /* 0x0003e20000100800 */
[----:B0-----:R-:W-:-:S03]  /*15980*/  @P0 IMAD.MOV.U32 R11, RZ, RZ, R81 ;  /* 0x000000ffff0b0224 */ /* 0x001fc600078e0051 */
[----:B------:R-:W4:Y:S04]  /*15990*/  LDL.LU R88, [R1+0x20] ;  /* 0x0000200001587983 */ /* 0x000f280000300800 */
[----:B------:R-:W4:Y:S04]  /*159a0*/  LDL.LU R82, [R1+0x358] ;  /* 0x0003580001527983 */ /* 0x000f280000300800 */
[----:B-1----:R-:W4:Y:S04]  /*159b0*/  LDL.LU R81, [R1+0x344] ;  /* 0x0003440001517983 */ /* 0x002f280000300800 */
[----:B------:R2:W4:Y:S01]  /*159c0*/  @P0 LDG.E.U8 R48, desc[UR24][R10.64] ;  /* 0x000000180a300981 */ /* 0x000522000c1e1100 */
[----:B------:R-:W-:-:S02]  /*159d0*/  PRMT R47, RZ, 0x7610, R47 ;  /* 0x00007610ff2f7816 */ /* 0x000fc4000000002f */
[----:B------:R-:W-:Y:S02]  /*159e0*/  LOP3.LUT R91, R85, 0x40, RZ, 0x3c, !PT ;  /* 0x00000040555b7812 */ /* 0x000fe400078e3cff */
[----:B------:R-:W-:Y:S01]  /*159f0*/  PRMT R46, RZ, 0x7610, R46 ;  /* 0x00007610ff2e7816 */ /* 0x000fe2000000002e */
[----:B---3--:R-:W-:Y:S01]  /*15a00*/  STS.U8 [R7+UR10+0x1980], R86 ;  /* 0x0019805607007988 */ /* 0x008fe2000800000a */
[----:B--2---:R-:W-:Y:S01]  /*15a10*/  IMAD R10, R84, UR4, RZ ;  /* 0x00000004540a7c24 */ /* 0x004fe2000f8e02ff */
[----:B------:R-:W4:Y:S04]  /*15a20*/  LDCU UR4, c[0x0][0x3b0] ;  /* 0x00007600ff0477ac */ /* 0x000f280008000800 */
[C---:B------:R-:W-:Y:S01]  /*15a30*/  IADD3 R11, P1, PT, R10.reuse, R9, RZ ;  /* 0x000000090a0b7210 */ /* 0x040fe20007f3e0ff */
[----:B------:R0:W-:Y:S04]  /*15a40*/  STS.U8 [R7+UR10+0x3980], R80 ;  /* 0x0039805007007988 */ /* 0x0001e8000800000a */
[----:B------:R1:W-:Y:S01]  /*15a50*/  STL [R1+0x330], R11 ;  /* 0x0003300b01007387 */ /* 0x0003e20000100800 */
[----:B0-----:R-:W-:-:S05]  /*15a60*/  LEA.HI.X.SX32 R80, R10, R8, 0x1, P1 ;  /* 0x000000080a507211 */ /* 0x001fca00008f0eff */
[----:B------:R0:W-:Y:S04]  /*15a70*/  STL [R1+0x32c], R80 ;  /* 0x00032c5001007387 */ /* 0x0001e80000100800 */
[----:B------:R-:W2:Y:S01]  /*15a80*/  LDL.LU R86, [R1+0x24] ;  /* 0x0000240001567983 */ /* 0x000ea20000300800 */
[----:B------:R-:W-:Y:S02]  /*15a90*/  @P0 IMAD.MOV.U32 R10, RZ, RZ, R11 ;  /* 0x000000ffff0a0224 */ /* 0x000fe400078e000b */
[----:B-1----:R-:W-:Y:S01]  /*15aa0*/  @P0 IMAD.MOV.U32 R11, RZ, RZ, R80 ;  /* 0x000000ffff0b0224 */ /* 0x002fe200078e0050 */
[----:B------:R-:W3:Y:S04]  /*15ab0*/  LDL.LU R84, [R1+0x370] ;  /* 0x0003700001547983 */ /* 0x000ee80000300800 */
[----:B0-----:R-:W3:Y:S04]  /*15ac0*/  LDL.LU R80, [R1+0x354] ;  /* 0x0003540001507983 */ /* 0x001ee80000300800 */
[----:B------:R4:W3:Y:S04]  /*15ad0*/  @P0 LDG.E.U8 R47, desc[UR24][R10.64] ;  /* 0x000000180a2f0981 */ /* 0x0008e8000c1e1100 */
[----:B------:R0:W-:Y:S01]  /*15ae0*/  STS.U8 [R7+UR10+0x3d80], R89 ;  /* 0x003d805907007988 */ /* 0x0001e2000800000a */
[----:B----4-:R-:W-:-:S03]  /*15af0*/  IMAD R10, R87, UR4, RZ ;  /* 0x00000004570a7c24 */ /* 0x010fc6000f8e02ff */
[----:B------:R1:W-:Y:S01]  /*15b00*/  STS.U8 [R7+UR10+0x1d80], R90 ;  /* 0x001d805a07007988 */ /* 0x0003e2000800000a */
[----:B------:R-:W2:Y:S03]  /*15b10*/  LDCU UR4, c[0x0][0x3b0] ;  /* 0x00007600ff0477ac */ /* 0x000ea60008000800 */
[----:B0-----:R-:W4:Y:S01]  /*15b20*/  LDL.LU R89, [R1+0x28] ;  /* 0x0000280001597983 */ /* 0x001f220000300800 */
[----:B------:R-:W-:-:S03]  /*15b30*/  IADD3 R11, P1, PT, R10, R9, RZ ;  /* 0x000000090a0b7210 */ /* 0x000fc60007f3e0ff */
[----:B------:R-:W4:Y:S01]  /*15b40*/  LDL.LU R87, [R1+0x364] ;  /* 0x0003640001577983 */ /* 0x000f220000300800 */
[----:B-1----:R-:W-:Y:S01]  /*15b50*/  LEA.HI.X.SX32 R90, R10, R8, 0x1, P1 ;  /* 0x000000080a5a7211 */ /* 0x002fe200008f0eff */
[----:B------:R-:W-:Y:S02]  /*15b60*/  @P0 IMAD.MOV.U32 R10, RZ, RZ, R11 ;  /* 0x000000ffff0a0224 */ /* 0x000fe400078e000b */
[----:B------:R0:W-:Y:S04]  /*15b70*/  STS.U8 [R91+UR10+0x200], R83 ;  /* 0x000200535b007988 */ /* 0x0001e8000800000a */
[----:B0-----:R-:W4:Y:S04]  /*15b80*/  LDL.LU R83, [R1+0x350] ;  /* 0x0003500001537983 */ /* 0x001f280000300800 */
[----:B------:R0:W-:Y:S04]  /*15b90*/  STL [R1+0x338], R11 ;  /* 0x0003380b01007387 */ /* 0x0001e80000100800 */
[----:B------:R-:W-:Y:S01]  /*15ba0*/  STL [R1+0x334], R90 ;  /* 0x0003345a01007387 */ /* 0x000fe20000100800 */
[----:B0-----:R-:W-:-:S03]  /*15bb0*/  @P0 IMAD.MOV.U32 R11, RZ, RZ, R90 ;  /* 0x000000ffff0b0224 */ /* 0x001fc600078e005a */
[----:B------:R0:W-:Y:S04]  /*15bc0*/  STS.U8 [R91+UR10+0x2200], R82 ;  /* 0x002200525b007988 */ /* 0x0001e8000800000a */
[----:B------:R1:W4:Y:S04]  /*15bd0*/  @P0 LDG.E.U8 R46, desc[UR24][R10.64] ;  /* 0x000000180a2e0981 */ /* 0x000328000c1e1100 */
[----:B------:R0:W-:Y:S01]  /*15be0*/  STS.U8 [R91+UR10+0x600], R81 ;  /* 0x000600515b007988 */ /* 0x0001e2000800000a */
[----:B-1----:R-:W-:Y:S01]  /*15bf0*/  IMAD R10, R88, UR5, RZ ;  /* 0x00000005580a7c24 */ /* 0x002fe2000f8e02ff */
[----:B------:R-:W-:-:S02]  /*15c00*/  PRMT R45, RZ, 0x7610, R45 ;  /* 0x00007610ff2d7816 */ /* 0x000fc4000000002d */
[----:B------:R-:W4:Y:S01]  /*15c10*/  LDL.LU R88, [R1+0x2c] ;  /* 0x00002c0001587983 */ /* 0x000f220000300800 */
[----:B------:R-:W4:Y:S03]  /*15c20*/  LDCU UR5, c[0x0][0x3b0] ;  /* 0x00007600ff0577ac */ /* 0x000f260008000800 */
[----:B0-----:R-:W4:Y:S04]  /*15c30*/  LDL.LU R82, [R1+0x37c] ;  /* 0x00037c0001527983 */ /* 0x001f280000300800 */
[----:B------:R-:W4:Y:S01]  /*15c40*/  LDL.LU R81, [R1+0x360] ;  /* 0x0003600001517983 */ /* 0x000f220000300800 */
        /* <DEDUP_REMOVED lines=9> */
[----:B--2---:R-:W-:Y:S01]  /*15ce0*/  IMAD R10, R86, UR4, RZ ;  /* 0x00000004560a7c24 */ /* 0x004fe2000f8e02ff */
[----:B------:R-:W0:Y:S01]  /*15cf0*/  LDCU UR4, c[0x0][0x3b0] ;  /* 0x00007600ff0477ac */ /* 0x000e220008000800 */
[----:B------:R-:W2:Y:S04]  /*15d00*/  LDL.LU R86, [R1+0x30] ;  /* 0x0000300001567983 */ /* 0x000ea80000300800 */
[----:B---3--:R1:W-:Y:S04]  /*15d10*/  STS.U8 [R91+UR10+0x2600], R84 ;  /* 0x002600545b007988 */ /* 0x0083e8000800000a */
[----:B------:R3:W-:Y:S04]  /*15d20*/  STS.U8 [R91+UR10+0xa00], R80 ;  /* 0x000a00505b007988 */ /* 0x0007e8000800000a */
[----:B-1----:R-:W2:Y:S04]  /*15d30*/  LDL.LU R84, [R1+0x374] ;  /* 0x0003740001547983 */ /* 0x002ea80000300800 */
[----:B---3--:R-:W3:Y:S01]  /*15d40*/  LDL.LU R80, [R1+0x35c] ;  /* 0x00035c0001507983 */ /* 0x008ee20000300800 */
[----:B------:R-:W-:-:S04]  /*15d50*/  IADD3 R11, P1, PT, R10, R9, RZ ;  /* 0x000000090a0b7210 */ /* 0x000fc80007f3e0ff */
[----:B------:R-:W-:Y:S01]  /*15d60*/  LEA.HI.X.SX32 R90, R10, R8, 0x1, P1 ;  /* 0x000000080a5a7211 */ /* 0x000fe200008f0eff */
[----:B------:R1:W-:Y:S01]  /*15d70*/  STL [R1+0x348], R11 ;  /* 0x0003480b01007387 */ /* 0x0003e20000100800 */
[----:B------:R-:W-:-:S03]  /*15d80*/  @P0 IMAD.MOV.U32 R10, RZ, RZ, R11 ;  /* 0x000000ffff0a0224 */ /* 0x000fc600078e000b */
[----:B-1----:R-:W-:Y:S01]  /*15d90*/  @P0 IMAD.MOV.U32 R11, RZ, RZ, R90 ;  /* 0x000000ffff0b0224 */ /* 0x002fe200078e005a */
[----:B------:R1:W-:Y:S04]  /*15da0*/  STL [R1+0x344], R90 ;  /* 0x0003445a01007387 */ /* 0x0003e80000100800 */
[----:B------:R4:W3:Y:S02]  /*15db0*/  @P0 LDG.E.U8 R44, desc[UR24][R10.64] ;  /* 0x000000180a2c0981 */ /* 0x0008e4000c1e1100 */
[----:B----4-:R-:W-:Y:S02]  /*15dc0*/  IMAD R10, R89, UR5, RZ ;  /* 0x00000005590a7c24 */ /* 0x010fe4000f8e02ff */
[----:B------:R4:W-:Y:S01]  /*15dd0*/  STS.U8 [R91+UR10+0x2a00], R87 ;  /* 0x002a00575b007988 */ /* 0x0009e2000800000a */
[----:B------:R-:W2:Y:S03]  /*15de0*/  LDCU UR5, c[0x0][0x3b0] ;  /* 0x00007600ff0577ac */ /* 0x000ea60008000800 */
[----:B------:R-:W3:Y:S01]  /*15df0*/  LDL.LU R89, [R1+0x34] ;  /* 0x0000340001597983 */ /* 0x000ee20000300800 */
[----:B------:R-:W-:-:S04]  /*15e00*/  IADD3 R11, P1, PT, R10, R9, RZ ;  /* 0x000000090a0b7210 */ /* 0x000fc80007f3e0ff */
[----:B-1----:R-:W-:Y:S01]  /*15e10*/  LEA.HI.X.SX32 R90, R10, R8, 0x1, P1 ;  /* 0x000000080a5a7211 */ /* 0x002fe200008f0eff */
[----:B----4-:R-:W4:Y:S01]  /*15e20*/  LDL.LU R87, [R1+0x384] ;  /* 0x0003840001577983 */ /* 0x010f220000300800 */
[----:B------:R-:W-:-:S03]  /*15e30*/  @P0 IMAD.MOV.U32 R10, RZ, RZ, R11 ;  /* 0x000000ffff0a0224 */ /* 0x000fc600078e000b */
[----:B------:R1:W-:Y:S04]  /*15e40*/  STS.U8 [R91+UR10+0xe00], R83 ;  /* 0x000e00535b007988 */ /* 0x0003e8000800000a */
[----:B-1----:R-:W4:Y:S04]  /*15e50*/  LDL.LU R83, [R1+0x368] ;  /* 0x0003680001537983 */ /* 0x002f280000300800 */
[----:B------:R1:W-:Y:S04]  /*15e60*/  STL [R1+0x350], R11 ;  /* 0x0003500b01007387 */ /* 0x0003e80000100800 */
[----:B------:R-:W-:Y:S01]  /*15e70*/  STL [R1+0x34c], R90 ;  /* 0x00034c5a01007387 */ /* 0x000fe20000100800 */
[----:B-1----:R-:W-:-:S05]  /*15e80*/  @P0 IMAD.MOV.U32 R11, RZ, RZ, R90 ;  /* 0x000000ffff0b0224 */ /* 0x002fca00078e005a */
[----:B------:R0:W4:Y:S04]  /*15e90*/  @P0 LDG.E.U8 R43, desc[UR24][R10.64] ;  /* 0x000000180a2b0981 */ /* 0x000128000c1e1100 */
[----:B------:R1:W-:Y:S01]  /*15ea0*/  STS.U8 [R91+UR10+0x2e00], R82 ;  /* 0x002e00525b007988 */ /* 0x0003e2000800000a */
[----:B0-----:R-:W-:Y:S01]  /*15eb0*/  IMAD R10, R88, UR4, RZ ;  /* 0x00000004580a7c24 */ /* 0x001fe2000f8e02ff */
[----:B------:R-:W-:Y:S02]  /*15ec0*/  PRMT R42, RZ, 0x7610, R42 ;  /* 0x00007610ff2a7816 */ /* 0x000fe4000000002a */
[----:B------:R-:W4:Y:S01]  /*15ed0*/  LDL.LU R88, [R1+0x378] ;  /* 0x0003780001587983 */ /* 0x000f220000300800 */
[----:B------:R-:W0:Y:S03]  /*15ee0*/  LDCU UR4, c[0x0][0x3b0] ;  /* 0x00007600ff0477ac */ /* 0x000e260008000800 */
[----:B------:R0:W-:Y:S04]  /*15ef0*/  STS.U8 [R91+UR10+0x1200], R81 ;  /* 0x001200515b007988 */ /* 0x0001e8000800000a */
[----:B-1----:R-:W4:Y:S04]  /*15f00*/  LDL.LU R82, [R1+0x36c] ;  /* 0x00036c0001527983 */ /* 0x002f280000300800 */
[----:B0-----:R-:W4:Y:S01]  /*15f10*/  LDL.LU R81, [R1+0x38] ;  /* 0x0000380001517983 */ /* 0x001f220000300800 */
[----:B------:R-:W-:-:S04]  /*15f20*/  IADD3 R11, P1, PT, R10, R9, RZ ;  /* 0x000000090a0b7210 */ /* 0x000fc80007f3e0ff */
[----:B------:R-:W-:Y:S01]  /*15f30*/  LEA.HI.X.SX32 R90, R10, R8, 0x1, P1 ;  /* 0x000000080a5a7211 */ /* 0x000fe200008f0eff */
[----:B------:R0:W-:Y:S01]  /*15f40*/  STL [R1+0x358], R11 ;  /* 0x0003580b01007387 */ /* 0x0001e20000100800 */
[----:B------:R-:W-:-:S03]  /*15f50*/  @P0 IMAD.MOV.U32 R10, RZ, RZ, R11 ;  /* 0x000000ffff0a0224 */ /* 0x000fc600078e000b */
[----:B0-----:R-:W-:-:S05]  /*15f60*/  @P0 IMAD.MOV.U32 R11, RZ, RZ, R90 ;  /* 0x000000ffff0b0224 */ /* 0x001fca00078e005a */
[----:B------:R2:W4:Y:S04]  /*15f70*/  @P0 LDG.E.U8 R42, desc[UR24][R10.64] ;  /* 0x000000180a2a0981 */ /* 0x000528000c1e1100 */
[----:B------:R0:W-:Y:S04]  /*15f80*/  STL [R1+0x354], R90 ;  /* 0x0003545a01007387 */ /* 0x0001e80000100800 */
[----:B0-----:R-:W4:Y:S01]  /*15f90*/  LDL.LU R90, [R1+0x398] ;  /* 0x00039800015a7983 */ /* 0x001f220000300800 */
[----:B------:R-:W-:Y:S02]  /*15fa0*/  PRMT R41, RZ, 0x7610, R41 ;  /* 0x00007610ff297816 */ /* 0x000fe40000000029 */
[----:B------:R-:W-:Y:S01]  /*15fb0*/  PRMT R40, RZ, 0x7610, R40 ;  /* 0x00007610ff287816 */ /* 0x000fe20000000028 */
[----:B--2---:R-:W-:Y:S01]  /*15fc0*/  IMAD R10, R86, UR5, RZ ;  /* 0x00000005560a7c24 */ /* 0x004fe2000f8e02ff */
[----:B------:R-:W0:Y:S04]  /*15fd0*/  LDCU UR5, c[0x0][0x3b0] ;  /* 0x00007600ff0577ac */ /* 0x000e280008000800 */
[C---:B------:R-:W-:Y:S01]  /*15fe0*/  IADD3 R11, P1, PT, R10.reuse, R9, RZ ;  /* 0x000000090a0b7210 */ /* 0x040fe20007f3e0ff */
[----:B------:R-:W-:Y:S04]  /*15ff0*/  STS.U8 [R91+UR10+0x3200], R84 ;  /* 0x003200545b007988 */ /* 0x000fe8000800000a */
[----:B---3--:R1:W-:Y:S04]  /*16000*/  STS.U8 [R91+UR10+0x1600], R80 ;  /* 0x001600505b007988 */ /* 0x0083e8000800000a */
[----:B------:R2:W-:Y:S01]  /*16010*/  STL [R1+0x360], R11 ;  /* 0x0003600b01007387 */ /* 0x0005e20000100800 */
[----:B-1----:R-:W-:-:S05]  /*16020*/  LEA.HI.X.SX32 R80, R10, R8, 0x1, P1 ;  /* 0x000000080a507211 */ /* 0x002fca00008f0eff */
[----:B------:R1:W-:Y:S04]  /*16030*/  STL [R1+0x35c], R80 ;  /* 0x00035c5001007387 */ /* 0x0003e80000100800 */
[----:B------:R-:W3:Y:S04]  /*16040*/  LDL.LU R86, [R1+0x3c] ;  /* 0x00003c0001567983 */ /* 0x000ee80000300800 */
[----:B------:R-:W3:Y:S01]  /*16050*/  LDL.LU R84, [R1+0x38c] ;  /* 0x00038c0001547983 */ /* 0x000ee20000300800 */
[----:B------:R-:W-:Y:S02]  /*16060*/  @P0 IMAD.MOV.U32 R10, RZ, RZ, R11 ;  /* 0x000000ffff0a0224 */ /* 0x000fe400078e000b */
[----:B--2---:R-:W-:-:S02]  /*16070*/  @P0 IMAD.MOV.U32 R11, RZ, RZ, R80 ;  /* 0x000000ffff0b0224 */ /* 0x004fc400078e0050 */
[----:B-1----:R-:W2:Y:S04]  /*16080*/  LDL.LU R80, [R1+0x380] ;  /* 0x0003800001507983 */ /* 0x002ea80000300800 */
[----:B------:R1:W2:Y:S02]  /*16090*/  @P0 LDG.E.U8 R41, desc[UR24][R10.64] ;  /* 0x000000180a290981 */ /* 0x0002a4000c1e1100 */
[----:B-1----:R-:W-:Y:S02]  /*160a0*/  IMAD R10, R89, UR4, RZ ;  /* 0x00000004590a7c24 */ /* 0x002fe4000f8e02ff */
[----:B----4-:R-:W-:Y:S01]  /*160b0*/  STS.U8 [R91+UR10+0x3600], R87 ;  /* 0x003600575b007988 */ /* 0x010fe2000800000a */
[----:B------:R-:W3:Y:S02]  /*160c0*/  LDCU UR4, c[0x0][0x3b0] ;  /* 0x00007600ff0477ac */ /* 0x000ee40008000800 */
[----:B------:R-:W-:-:S05]  /*160d0*/  IADD3 R11, P1, PT, R10, R9, RZ ;  /* 0x000000090a0b7210 */ /* 0x000fca0007f3e0ff */
[----:B------:R-:W-:Y:S04]  /*160e0*/  STL [R1+0x368], R11 ;  /* 0x0003680b01007387 */ /* 0x000fe80000100800 */
[----:B------:R1:W-:Y:S02]  /*160f0*/  STS.U8 [R91+UR10+0x1a00], R83 ;  /* 0x001a00535b007988 */ /* 0x0003e4000800000a */
[----:B-1----:R-:W-:Y:S01]  /*16100*/  LEA.HI.X.SX32 R83, R10, R8, 0x1, P1 ;  /* 0x000000080a537211 */ /* 0x002fe200008f0eff */
[----:B------:R-:W-:-:S04]  /*16110*/  @P0 IMAD.MOV.U32 R10, RZ, RZ, R11 ;  /* 0x000000ffff0a0224 */ /* 0x000fc800078e000b */
[----:B------:R1:W-:Y:S01]  /*16120*/  STL [R1+0x364], R83 ;  /* 0x0003645301007387 */ /* 0x0003e20000100800 */
[----:B------:R-:W-:-:S03]  /*16130*/  @P0 IMAD.MOV.U32 R11, RZ, RZ, R83 ;  /* 0x000000ffff0b0224 */ /* 0x000fc600078e0053 */
[----:B------:R-:W4:Y:S04]  /*16140*/  LDL.LU R89, [R1+0x40] ;  /* 0x0000400001597983 */ /* 0x000f280000300800 */
[----:B------:R0:W4:Y:S04]  /*16150*/  @P0 LDG.E.U8 R40, desc[UR24][R10.64] ;  /* 0x000000180a280981 */ /* 0x000128000c1e1100 */
[----:B------:R-:W4:Y:S04]  /*16160*/  LDL.LU R87, [R1+0x394] ;  /* 0x0003940001577983 */ /* 0x000f280000300800 */
[----:B-1----:R-:W4:Y:S01]  /*16170*/  LDL.LU R83, [R1+0x390] ;  /* 0x0003900001537983 */ /* 0x002f220000300800 */
[----:B0-----:R-:W-:-:S03]  /*16180*/  IMAD R10, R81, UR5, RZ ;  /* 0x00000005510a7c24 */ /* 0x001fc6000f8e02ff */
[----:B------:R0:W-:Y:S01]  /*16190*/  STS.U8 [R91+UR10+0x3a00], R88 ;  /* 0x003a00585b007988 */ /* 0x0001e2000800000a */
[----:B------:R-:W-:Y:S01]  /*161a0*/  PRMT R39, RZ, 0x7610, R39 ;  /* 0x00007610ff277816 */ /* 0x000fe20000000027 */
[----:B------:R-:W4:Y:S01]  /*161b0*/  LDCU UR5, c[0x0][0x3b0] ;  /* 0x00007600ff0577ac */ /* 0x000f220008000800 */
[----:B------:R-:W-:-:S04]  /*161c0*/  IADD3 R11, P1, PT, R10, R9, RZ ;  /* 0x000000090a0b7210 */ /* 0x000fc80007f3e0ff */
[----:B------:R-:W-:Y:S01]  /*161d0*/  LEA.HI.X.SX32 R81, R10, R8, 0x1, P1 ;  /* 0x000000080a517211 */ /* 0x000fe200008f0eff */
[----:B------:R1:W-:Y:S04]  /*161e0*/  STL [R1+0x370], R11 ;  /* 0x0003700b01007387 */ /* 0x0003e80000100800 */
[----:B------:R-:W-:Y:S04]  /*161f0*/  STL [R1+0x36c], R81 ;  /* 0x00036c5101007387 */ /* 0x000fe80000100800 */
[----:B0-----:R-:W4:Y:S01]  /*16200*/  LDL.LU R88, [R1+0x44] ;  /* 0x0000440001587983 */ /* 0x001f220000300800 */
[----:B------:R-:W-:-:S02]  /*16210*/  @P0 IMAD.MOV.U32 R10, RZ, RZ, R11 ;  /* 0x000000ffff0a0224 */ /* 0x000fc400078e000b */
[----:B-1----:R-:W-:Y:S01]  /*16220*/  @P0 IMAD.MOV.U32 R11, RZ, RZ, R81 ;  /* 0x000000ffff0b0224 */ /* 0x002fe200078e0051 */
[----:B------:R0:W-:Y:S04]  /*16230*/  STS.U8 [R91+UR10+0x1e00], R82 ;  /* 0x001e00525b007988 */ /* 0x0001e8000800000a */
[----:B------:R3:W4:Y:S04]  /*16240*/  @P0 LDG.E.U8 R39, desc[UR24][R10.64] ;  /* 0x000000180a270981 */ /* 0x000728000c1e1100 */
[----:B0-----:R-:W4:Y:S04]  /*16250*/  LDL.LU R82, [R1+0x3a8] ;  /* 0x0003a80001527983 */ /* 0x001f280000300800 */
[----:B------:R-:W4:Y:S04]  /*16260*/  LDL.LU R81, [R1+0x388] ;  /* 0x0003880001517983 */ /* 0x000f280000300800 */
[----:B------:R0:W-:Y:S02]  /*16270*/  STS.U8 [R91+UR10+0x3e00], R90 ;  /* 0x003e005a5b007988 */ /* 0x0001e4000800000a */
[----:B0-----:R-:W-:-:S02]  /*16280*/  LOP3.LUT R90, R85, 0x50, RZ, 0x3c, !PT ;  /* 0x00000050555a7812 */ /* 0x001fc400078e3cff */
[----:B------:R-:W-:Y:S02]  /*16290*/  PRMT R38, RZ, 0x7610, R38 ;  /* 0x00007610ff267816 */ /* 0x000fe40000000026 */
[----:B------:R-:W-:Y:S01]  /*162a0*/  PRMT R37, RZ, 0x7610, R37 ;  /* 0x00007610ff257816 */ /* 0x000fe20000000025 */
[----:B---3--:R-:W-:Y:S01]  /*162b0*/  IMAD R10, R86, UR4, RZ ;  /* 0x00000004560a7c24 */ /* 0x008fe2000f8e02ff */
[----:B------:R-:W0:Y:S01]  /*162c0*/  LDCU UR4, c[0x0][0x3b0] ;  /* 0x00007600ff0477ac */ /* 0x000e220008000800 */
[----:B------:R-:W3:Y:S04]  /*162d0*/  LDL.LU R86, [R1+0x48] ;  /* 0x0000480001567983 */ /* 0x000ee80000300800 */
[----:B------:R1:W-:Y:S04]  /*162e0*/  STS.U8 [R90+UR10+0x280], R84 ;  /* 0x000280545a007988 */ /* 0x0003e8000800000a */
[----:B-1----:R-:W3:Y:S04]  /*162f0*/  LDL.LU R84, [R1+0x3a4] ;  /* 0x0003a40001547983 */ /* 0x002ee80000300800 */
[----:B--2---:R1:W-:Y:S01]  /*16300*/  STS.U8 [R90+UR10+0x2280], R80 ;  /* 0x002280505a007988 */ /* 0x0043e2000800000a */
[----:B------:R-:W-:-:S03]  /*16310*/  IADD3 R11, P1, PT, R10, R9, RZ ;  /* 0x000000090a0b7210 */ /* 0x000fc60007f3e0ff */
[----:B-1----:R-:W2:Y:S01]  /*16320*/  LDL.LU R80, [R1+0x3a0] ;  /* 0x0003a00001507983 */ /* 0x002ea20000300800 */
[----:B------:R-:W-:Y:S01]  /*16330*/  LEA.HI.X.SX32 R91, R10, R8, 0x1, P1 ;  /* 0x000000080a5b7211 */ /* 0x000fe200008f0eff */
[----:B------:R-:W-:Y:S02]  /*16340*/  @P0 IMAD.MOV.U32 R10, RZ, RZ, R11 ;  /* 0x000000ffff0a0224 */ /* 0x000fe400078e000b */
[----:B------:R1:W-:Y:S04]  /*16350*/  STL [R1+0x378], R11 ;  /* 0x0003780b01007387 */ /* 0x0003e80000100800 */
[----:B------:R0:W-:Y:S01]  /*16360*/  STL [R1+0x374], R91 ;  /* 0x0003745b01007387 */ /* 0x0001e20000100800 */
[----:B-1----:R-:W-:-:S05]  /*16370*/  @P0 IMAD.MOV.U32 R11, RZ, RZ, R91 ;  /* 0x000000ffff0b0224 */ /* 0x002fca00078e005b */
[----:B------:R4:W2:Y:S02]  /*16380*/  @P0 LDG.E.U8 R38, desc[UR24][R10.64] ;  /* 0x000000180a260981 */ /* 0x0008a4000c1e1100 */
[----:B----4-:R-:W-:Y:S01]  /*16390*/  IMAD R10, R89, UR5, RZ ;  /* 0x00000005590a7c24 */ /* 0x010fe2000f8e02ff */
[----:B------:R-:W3:Y:S01]  /*163a0*/  LDCU UR5, c[0x0][0x3b0] ;  /* 0x00007600ff0577ac */ /* 0x000ee20008000800 */
[----:B------:R-:W4:Y:S03]  /*163b0*/  LDL.LU R89, [R1+0x4c] ;  /* 0x00004c0001597983 */ /* 0x000f260000300800 */
[C---:B------:R-:W-:Y:S01]  /*163c0*/  IADD3 R11, P1, PT, R10.reuse, R9, RZ ;  /* 0x000000090a0b7210 */ /* 0x040fe20007f3e0ff */
[----:B------:R1:W-:Y:S03]  /*163d0*/  STS.U8 [R90+UR10+0x680], R87 ;  /* 0x000680575a007988 */ /* 0x0003e6000800000a */
[----:B0-----:R-:W-:Y:S01]  /*163e0*/  LEA.HI.X.SX32 R91, R10, R8, 0x1, P1 ;  /* 0x000000080a5b7211 */ /* 0x001fe200008f0eff */
[----:B------:R0:W-:Y:S01]  /*163f0*/  STS.U8 [R90+UR10+0x2680], R83 ;  /* 0x002680535a007988 */ /* 0x0001e2000800000a */
[----:B------:R-:W-:-:S03]  /*16400*/  @P0 IMAD.MOV.U32 R10, RZ, RZ, R11 ;  /* 0x000000ffff0a0224 */ /* 0x000fc600078e000b */
[----:B-1----:R-:W4:Y:S04]  /*16410*/  LDL.LU R87, [R1+0x3b8] ;  /* 0x0003b80001577983 */ /* 0x002f280000300800 */
[----:B0-----:R-:W4:Y:S04]  /*16420*/  LDL.LU R83, [R1+0x39c] ;  /* 0x00039c0001537983 */ /* 0x001f280000300800 */
[----:B------:R0:W-:Y:S04]  /*16430*/  STL [R1+0x380], R11 ;  /* 0x0003800b01007387 */ /* 0x0001e80000100800 */
[----:B------:R-:W-:Y:S01]  /*16440*/  STL [R1+0x37c], R91 ;  /* 0x00037c5b01007387 */ /* 0x000fe20000100800 */
[----:B0-----:R-:W-:-:S05]  /*16450*/  @P0 IMAD.MOV.U32 R11, RZ, RZ, R91 ;  /* 0x000000ffff0b0224 */ /* 0x001fca00078e005b */
[----:B------:R0:W4:Y:S02]  /*16460*/  @P0 LDG.E.U8 R37, desc[UR24][R10.64] ;  /* 0x000000180a250981 */ /* 0x000124000c1e1100 */
[----:B0-----:R-:W-:Y:S01]  /*16470*/  IMAD R10, R88, UR4, RZ ;  /* 0x00000004580a7c24 */ /* 0x001fe2000f8e02ff */
[----:B------:R-:W-:Y:S01]  /*16480*/  PRMT R36, RZ, 0x7610, R36 ;  /* 0x00007610ff247816 */ /* 0x000fe20000000024 */
[----:B------:R-:W4:Y:S01]  /*16490*/  LDL.LU R88, [R1+0x50] ;  /* 0x0000500001587983 */ /* 0x000f220000300800 */
[----:B------:R-:W4:Y:S03]  /*164a0*/  LDCU UR4, c[0x0][0x3b0] ;  /* 0x00007600ff0477ac */ /* 0x000f260008000800 */
[----:B------:R0:W-:Y:S04]  /*164b0*/  STS.U8 [R90+UR10+0xa80], R82 ;  /* 0x000a80525a007988 */ /* 0x0001e8000800000a */
        /* <DEDUP_REMOVED lines=22> */
[----:B------:R1:W-:Y:S02]  /*16620*/  STL [R1+0x390], R11 ;  /* 0x0003900b01007387 */ /* 0x0003e40000100800 */
[----:B-1----:R-:W-:-:S05]  /*16630*/  @P0 IMAD.MOV.U32 R11, RZ, RZ, R91 ;  /* 0x000000ffff0b0224 */ /* 0x002fca00078e005b */
[----:B------:R4:W2:Y:S02]  /*16640*/  @P0 LDG.E.U8 R35, desc[UR24][R10.64] ;  /* 0x000000180a230981 */ /* 0x0008a4000c1e1100 */
[----:B----4-:R-:W-:Y:S02]  /*16650*/  IMAD R10, R89, UR4, RZ ;  /* 0x00000004590a7c24 */ /* 0x010fe4000f8e02ff */
[----:B------:R1:W-:Y:S01]  /*16660*/  STL [R1+0x38c], R91 ;  /* 0x00038c5b01007387 */ /* 0x0003e20000100800 */
[----:B------:R-:W4:Y:S02]  /*16670*/  LDCU UR4, c[0x0][0x3b0] ;  /* 0x00007600ff0477ac */ /* 0x000f240008000800 */
[C---:B------:R-:W-:Y:S01]  /*16680*/  IADD3 R11, P1, PT, R10.reuse, R9, RZ ;  /* 0x000000090a0b7210 */ /* 0x040fe20007f3e0ff */
[----:B-1----:R-:W2:Y:S04]  /*16690*/  LDL.LU R91, [R1+0x3cc] ;  /* 0x0003cc00015b7983 */ /* 0x002ea80000300800 */
[----:B------:R1:W-:Y:S04]  /*166a0*/  STS.U8 [R90+UR10+0x1280], R87 ;  /* 0x001280575a007988 */ /* 0x0003e8000800000a */
[----:B------:R0:W-:Y:S04]  /*166b0*/  STS.U8 [R90+UR10+0x3280], R83 ;  /* 0x003280535a007988 */ /* 0x0001e8000800000a */
[----:B------:R-:W2:Y:S04]  /*166c0*/  LDL.LU R89, [R1+0x3c8] ;  /* 0x0003c80001597983 */ /* 0x000ea80000300800 */
[----:B-1----:R-:W2:Y:S01]  /*166d0*/  LDL.LU R87, [R1+0x58] ;  /* 0x0000580001577983 */ /* 0x002ea20000300800 */
[----:B0-----:R-:W-:Y:S01]  /*166e0*/  LEA.HI.X.SX32 R83, R10, R8, 0x1, P1 ;  /* 0x000000080a537211 */ /* 0x001fe200008f0eff */
[----:B------:R-:W-:-:S02]  /*166f0*/  @P0 IMAD.MOV.U32 R10, RZ, RZ, R11 ;  /* 0x000000ffff0a0224 */ /* 0x000fc400078e000b */
[----:B------:R0:W-:Y:S02]  /*16700*/  STL [R1+0x398], R11 ;  /* 0x0003980b01007387 */ /* 0x0001e40000100800 */
[----:B0-----:R-:W-:-:S05]  /*16710*/  @P0 IMAD.MOV.U32 R11, RZ, RZ, R83 ;  /* 0x000000ffff0b0224 */ /* 0x001fca00078e0053 */
[----:B------:R0:W2:Y:S04]  /*16720*/  @P0 LDG.E.U8 R34, desc[UR24][R10.64] ;  /* 0x000000180a220981 */ /* 0x0000a8000c1e1100 */
[----:B------:R1:W-:Y:S01]  /*16730*/  STL [R1+0x394], R83 ;  /* 0x0003945301007387 */ /* 0x0003e20000100800 */
[----:B0-----:R-:W-:Y:S01]  /*16740*/  IMAD R10, R88, UR5, RZ ;  /* 0x00000005580a7c24 */ /* 0x001fe2000f8e02ff */
[----:B------:R-:W-:Y:S01]  /*16750*/  PRMT R33, RZ, 0x7610, R33 ;  /* 0x00007610ff217816 */ /* 0x000fe20000000021 */
[----:B------:R-:W0:Y:S01]  /*16760*/  LDCU UR5, c[0x0][0x3b0] ;  /* 0x00007600ff0577ac */ /* 0x000e220008000800 */
[----:B-1----:R-:W2:Y:S02]  /*16770*/  LDL.LU R83, [R1+0x3bc] ;  /* 0x0003bc0001537983 */ /* 0x002ea40000300800 */
[----:B------:R-:W-:-:S02]  /*16780*/  IADD3 R11, P1, PT, R10, R9, RZ ;  /* 0x000000090a0b7210 */ /* 0x000fc40007f3e0ff */
[----:B------:R-:W-:Y:S04]  /*16790*/  STS.U8 [R90+UR10+0x1680], R82 ;  /* 0x001680525a007988 */ /* 0x000fe8000800000a */
[----:B------:R1:W-:Y:S04]  /*167a0*/  STS.U8 [R90+UR10+0x3680], R81 ;  /* 0x003680515a007988 */ /* 0x0003e8000800000a */
[----:B------:R0:W-:Y:S01]  /*167b0*/  STL [R1+0x3a0], R11 ;  /* 0x0003a00b01007387 */ /* 0x0001e20000100800 */
[----:B-1----:R-:W-:Y:S01]  /*167c0*/  LEA.HI.X.SX32 R81, R10, R8, 0x1, P1 ;  /* 0x000000080a517211 */ /* 0x002fe200008f0eff */
[----:B------:R-:W-:-:S04]  /*167d0*/  @P0 IMAD.MOV.U32 R10, RZ, RZ, R11 ;  /* 0x000000ffff0a0224 */ /* 0x000fc800078e000b */
[----:B------:R1:W-:Y:S01]  /*167e0*/  STL [R1+0x39c], R81 ;  /* 0x00039c5101007387 */ /* 0x0003e20000100800 */
[----:B0-----:R-:W-:-:S03]  /*167f0*/  @P0 IMAD.MOV.U32 R11, RZ, RZ, R81 ;  /* 0x000000ffff0b0224 */ /* 0x001fc600078e0051 */
[----:B------:R-:W2:Y:S04]  /*16800*/  LDL.LU R88, [R1+0x5c] ;  /* 0x00005c0001587983 */ /* 0x000ea80000300800 */
[----:B------:R-:W2:Y:S04]  /*16810*/  LDL.LU R82, [R1+0x3d8] ;  /* 0x0003d80001527983 */ /* 0x000ea80000300800 */
[----:B-1----:R-:W2:Y:S04]  /*16820*/  LDL.LU R81, [R1+0x3c4] ;  /* 0x0003c40001517983 */ /* 0x002ea80000300800 */
[----:B------:R4:W2:Y:S01]  /*16830*/  @P0 LDG.E.U8 R33, desc[UR24][R10.64] ;  /* 0x000000180a210981 */ /* 0x0008a2000c1e1100 */
[----:B------:R-:W-:-:S02]  /*16840*/  PRMT R32, RZ, 0x7610, R32 ;  /* 0x00007610ff207816 */ /* 0x000fc40000000020 */
[----:B------:R-:W-:Y:S01]  /*16850*/  PRMT R31, RZ, 0x7610, R31 ;  /* 0x00007610ff1f7816 */ /* 0x000fe2000000001f */
[----:B---3--:R-:W-:Y:S01]  /*16860*/  STS.U8 [R90+UR10+0x1a80], R86 ;  /* 0x001a80565a007988 */ /* 0x008fe2000800000a */
[----:B----4-:R-:W-:Y:S01]  /*16870*/  IMAD R10, R84, UR4, RZ ;  /* 0x00000004540a7c24 */ /* 0x010fe2000f8e02ff */
[----:B------:R-:W0:Y:S04]  /*16880*/  LDCU UR4, c[0x0][0x3b0] ;  /* 0x00007600ff0477ac */ /* 0x000e280008000800 */
[C---:B------:R-:W-:Y:S01]  /*16890*/  IADD3 R11, P1, PT, R10.reuse, R9, RZ ;  /* 0x000000090a0b7210 */ /* 0x040fe20007f3e0ff */
[----:B--2---:R1:W-:Y:S04]  /*168a0*/  STS.U8 [R90+UR10+0x3a80], R80 ;  /* 0x003a80505a007988 */ /* 0x0043e8000800000a */
[----:B------:R2:W-:Y:S01]  /*168b0*/  STL [R1+0x3a8], R11 ;  /* 0x0003a80b01007387 */ /* 0x0005e20000100800 */
[----:B-1----:R-:W-:-:S05]  /*168c0*/  LEA.HI.X.SX32 R80, R10, R8, 0x1, P1 ;  /* 0x000000080a507211 */ /* 0x002fca00008f0eff */
[----:B------:R1:W-:Y:S04]  /*168d0*/  STL [R1+0x3a4], R80 ;  /* 0x0003a45001007387 */ /* 0x0003e80000100800 */
[----:B------:R-:W3:Y:S01]  /*168e0*/  LDL.LU R86, [R1+0x60] ;  /* 0x0000600001567983 */ /* 0x000ee20000300800 */
[----:B------:R-:W-:Y:S02]  /*168f0*/  @P0 IMAD.MOV.U32 R10, RZ, RZ, R11 ;  /* 0x000000ffff0a0224 */ /* 0x000fe400078e000b */
[----:B--2---:R-:W-:Y:S01]  /*16900*/  @P0 IMAD.MOV.U32 R11, RZ, RZ, R80 ;  /* 0x000000ffff0b0224 */ /* 0x004fe200078e0050 */
[----:B------:R-:W2:Y:S04]  /*16910*/  LDL.LU R84, [R1+0x3f0] ;  /* 0x0003f00001547983 */ /* 0x000ea80000300800 */
[----:B-1----:R-:W4:Y:S04]  /*16920*/  LDL.LU R80, [R1+0x3d4] ;  /* 0x0003d40001507983 */ /* 0x002f280000300800 */
[----:B------:R0:W4:Y:S04]  /*16930*/  @P0 LDG.E.U8 R32, desc[UR24][R10.64] ;  /* 0x000000180a200981 */ /* 0x000128000c1e1100 */
[----:B------:R1:W-:Y:S04]  /*16940*/  STS.U8 [R90+UR10+0x1e80], R91 ;  /* 0x001e805b5a007988 */ /* 0x0003e8000800000a */
[----:B------:R1:W-:Y:S01]  /*16950*/  STS.U8 [R90+UR10+0x3e80], R89 ;  /* 0x003e80595a007988 */ /* 0x0003e2000800000a */
[----:B0-----:R-:W-:Y:S01]  /*16960*/  IMAD R10, R87, UR4, RZ ;  /* 0x00000004570a7c24 */ /* 0x001fe2000f8e02ff */
[----:B-1----:R-:W-:Y:S01]  /*16970*/  LOP3.LUT R91, R85, 0x60, RZ, 0x3c, !PT ;  /* 0x00000060555b7812 */ /* 0x002fe200078e3cff */
[----:B------:R-:W3:Y:S01]  /*16980*/  LDCU UR4, c[0x0][0x3b0] ;  /* 0x00007600ff0477ac */ /* 0x000ee20008000800 */
[----:B------:R-:W4:Y:S02]  /*16990*/  LDL.LU R89, [R1+0x64] ;  /* 0x0000640001597983 */ /* 0x000f240000300800 */
[----:B------:R-:W-:-:S02]  /*169a0*/  IADD3 R11, P1, PT, R10, R9, RZ ;  /* 0x000000090a0b7210 */ /* 0x000fc40007f3e0ff */
[----:B------:R-:W4:Y:S02]  /*169b0*/  LDL.LU R87, [R1+0x3e4] ;  /* 0x0003e40001577983 */ /* 0x000f240000300800 */
[----:B------:R-:W-:Y:S01]  /*169c0*/  LEA.HI.X.SX32 R90, R10, R8, 0x1, P1 ;  /* 0x000000080a5a7211 */ /* 0x000fe200008f0eff */
[----:B------:R-:W-:Y:S01]  /*169d0*/  @P0 IMAD.MOV.U32 R10, RZ, RZ, R11 ;  /* 0x000000ffff0a0224 */ /* 0x000fe200078e000b */
[----:B------:R0:W-:Y:S04]  /*169e0*/  STS.U8 [R91+UR10+0x300], R83 ;  /* 0x000300535b007988 */ /* 0x0001e8000800000a */
[----:B0-----:R-:W4:Y:S04]  /*169f0*/  LDL.LU R83, [R1+0x3d0] ;  /* 0x0003d00001537983 */ /* 0x001f280000300800 */
[----:B------:R0:W-:Y:S04]  /*16a00*/  STL [R1+0x3b0], R11 ;  /* 0x0003b00b01007387 */ /* 0x0001e80000100800 */
[----:B------:R-:W-:Y:S01]  /*16a10*/  STL [R1+0x3ac], R90 ;  /* 0x0003ac5a01007387 */ /* 0x000fe20000100800 */
[----:B0-----:R-:W-:-:S05]  /*16a20*/  @P0 IMAD.MOV.U32 R11, RZ, RZ, R90 ;  /* 0x000000ffff0b0224 */ /* 0x001fca00078e005a */
[----:B------:R0:W4:Y:S04]  /*16a30*/  @P0 LDG.E.U8 R31, desc[UR24][R10.64] ;  /* 0x000000180a1f0981 */ /* 0x000128000c1e1100 */
[----:B------:R1:W-:Y:S04]  /*16a40*/  STS.U8 [R91+UR10+0x2300], R82 ;  /* 0x002300525b007988 */ /* 0x0003e8000800000a */
[----:B------:R1:W-:Y:S01]  /*16a50*/  STS.U8 [R91+UR10+0x700], R81 ;  /* 0x000700515b007988 */ /* 0x0003e2000800000a */
[----:B0-----:R-:W-:Y:S01]  /*16a60*/  IMAD R10, R88, UR5, RZ ;  /* 0x00000005580a7c24 */ /* 0x001fe2000f8e02ff */
[----:B------:R-:W-:-:S02]  /*16a70*/  PRMT R30, RZ, 0x7610, R30 ;  /* 0x00007610ff1e7816 */ /* 0x000fc4000000001e */
[----:B------:R-:W4:Y:S01]  /*16a80*/  LDL.LU R88, [R1+0x68] ;  /* 0x0000680001587983 */ /* 0x000f220000300800 */
[----:B------:R-:W0:Y:S03]  /*16a90*/  LDCU UR5, c[0x0][0x3b0] ;  /* 0x00007600ff0577ac */ /* 0x000e260008000800 */
[----:B-1----:R-:W4:Y:S04]  /*16aa0*/  LDL.LU R82, [R1+0x400] ;  /* 0x0004000001527983 */ /* 0x002f280000300800 */
[----:B------:R-:W4:Y:S01]  /*16ab0*/  LDL.LU R81, [R1+0x3e0] ;  /* 0x0003e00001517983 */ /* 0x000f220000300800 */
[----:B------:R-:W-:-:S04]  /*16ac0*/  IADD3 R11, P1, PT, R10, R9, RZ ;  /* 0x000000090a0b7210 */ /* 0x000fc80007f3e0ff */
[----:B------:R-:W-:Y:S01]  /*16ad0*/  LEA.HI.X.SX32 R90, R10, R8, 0x1, P1 ;  /* 0x000000080a5a7211 */ /* 0x000fe200008f0eff */
[----:B------:R1:W-:Y:S01]  /*16ae0*/  STL [R1+0x3b8], R11 ;  /* 0x0003b80b01007387 */ /* 0x0003e20000100800 */
[----:B------:R-:W-:-:S03]  /*16af0*/  @P0 IMAD.MOV.U32 R10, RZ, RZ, R11 ;  /* 0x000000ffff0a0224 */ /* 0x000fc600078e000b */
[----:B------:R-:W-:Y:S01]  /*16b00*/  STL [R1+0x3b4], R90 ;  /* 0x0003b45a01007387 */ /* 0x000fe20000100800 */
[----:B-1----:R-:W-:-:S05]  /*16b10*/  @P0 IMAD.MOV.U32 R11, RZ, RZ, R90 ;  /* 0x000000ffff0b0224 */ /* 0x002fca00078e005a */
[----:B------:R3:W4:Y:S01]  /*16b20*/  @P0 LDG.E.U8 R30, desc[UR24][R10.64] ;  /* 0x000000180a1e0981 */ /* 0x000722000c1e1100 */
[----:B------:R-:W-:Y:S02]  /*16b30*/  PRMT R29, RZ, 0x7610, R29 ;  /* 0x00007610ff1d7816 */ /* 0x000fe4000000001d */
[----:B------:R-:W-:Y:S01]  /*16b40*/  PRMT R28, RZ, 0x7610, R28 ;  /* 0x00007610ff1c7816 */ /* 0x000fe2000000001c */
[----:B---3--:R-:W-:Y:S01]  /*16b50*/  IMAD R10, R86, UR4, RZ ;  /* 0x00000004560a7c24 */ /* 0x008fe2000f8e02ff */
[----:B------:R-:W1:Y:S01]  /*16b60*/  LDCU UR4, c[0x0][0x3b0] ;  /* 0x00007600ff0477ac */ /* 0x000e620008000800 */
[----:B------:R-:W3:Y:S04]  /*16b70*/  LDL.LU R86, [R1+0x6c] ;  /* 0x00006c0001567983 */ /* 0x000ee80000300800 */
[----:B--2---:R2:W-:Y:S04]  /*16b80*/  STS.U8 [R91+UR10+0x2700], R84 ;  /* 0x002700545b007988 */ /* 0x0045e8000800000a */
[----:B----4-:R4:W-:Y:S04]  /*16b90*/  STS.U8 [R91+UR10+0xb00], R80 ;  /* 0x000b00505b007988 */ /* 0x0109e8000800000a */
[----:B--2---:R-:W2:Y:S04]  /*16ba0*/  LDL.LU R84, [R1+0x3f8] ;  /* 0x0003f80001547983 */ /* 0x004ea80000300800 */
[----:B----4-:R-:W4:Y:S01]  /*16bb0*/  LDL.LU R80, [R1+0x3dc] ;  /* 0x0003dc0001507983 */ /* 0x010f220000300800 */
[----:B------:R-:W-:-:S04]  /*16bc0*/  IADD3 R11, P1, PT, R10, R9, RZ ;  /* 0x000000090a0b7210 */ /* 0x000fc80007f3e0ff */
[----:B------:R-:W-:Y:S01]  /*16bd0*/  LEA.HI.X.SX32 R90, R10, R8, 0x1, P1 ;  /* 0x000000080a5a7211 */ /* 0x000fe200008f0eff */
[----:B------:R0:W-:Y:S01]  /*16be0*/  STL [R1+0x3c0], R11 ;  /* 0x0003c00b01007387 */ /* 0x0001e20000100800 */
[----:B------:R-:W-:-:S03]  /*16bf0*/  @P0 IMAD.MOV.U32 R10, RZ, RZ, R11 ;  /* 0x000000ffff0a0224 */ /* 0x000fc600078e000b */
[----:B0-----:R-:W-:Y:S01]  /*16c00*/  @P0 IMAD.MOV.U32 R11, RZ, RZ, R90 ;  /* 0x000000ffff0b0224 */ /* 0x001fe200078e005a */
[----:B------:R0:W-:Y:S04]  /*16c10*/  STL [R1+0x3bc], R90 ;  /* 0x0003bc5a01007387 */ /* 0x0001e80000100800 */
[----:B------:R0:W4:Y:S02]  /*16c20*/  @P0 LDG.E.U8 R29, desc[UR24][R10.64] ;  /* 0x000000180a1d0981 */ /* 0x000124000c1e1100 */
[----:B0-----:R-:W-:Y:S02]  /*16c30*/  IMAD R10, R89, UR5, RZ ;  /* 0x00000005590a7c24 */ /* 0x001fe4000f8e02ff */
[----:B------:R0:W-:Y:S01]  /*16c40*/  STS.U8 [R91+UR10+0x2b00], R87 ;  /* 0x002b00575b007988 */ /* 0x0001e2000800000a */
[----:B------:R-:W3:Y:S03]  /*16c50*/  LDCU UR5, c[0x0][0x3b0] ;  /* 0x00007600ff0577ac */ /* 0x000ee60008000800 */
[----:B------:R-:W4:Y:S01]  /*16c60*/  LDL.LU R89, [R1+0x70] ;  /* 0x0000700001597983 */ /* 0x000f220000300800 */
[----:B------:R-:W-:-:S04]  /*16c70*/  IADD3 R11, P1, PT, R10, R9, RZ ;  /* 0x000000090a0b7210 */ /* 0x000fc80007f3e0ff */
[----:B------:R-:W-:Y:S01]  /*16c80*/  LEA.HI.X.SX32 R90, R10, R8, 0x1, P1 ;  /* 0x000000080a5a7211 */ /* 0x000fe200008f0eff */
[----:B0-----:R-:W4:Y:S01]  /*16c90*/  LDL.LU R87, [R1+0x418] ;  /* 0x0004180001577983 */ /* 0x001f220000300800 */
[----:B------:R-:W-:-:S03]  /*16ca0*/  @P0 IMAD.MOV.U32 R10, RZ, RZ, R11 ;  /* 0x000000ffff0a0224 */ /* 0x000fc600078e000b */
[----:B------:R0:W-:Y:S04]  /*16cb0*/  STS.U8 [R91+UR10+0xf00], R83 ;  /* 0x000f00535b007988 */ /* 0x0001e8000800000a */
[----:B0-----:R-:W4:Y:S04]  /*16cc0*/  LDL.LU R83, [R1+0x3ec] ;  /* 0x0003ec0001537983 */ /* 0x001f280000300800 */
[----:B------:R0:W-:Y:S04]  /*16cd0*/  STL [R1+0x3c8], R11 ;  /* 0x0003c80b01007387 */ /* 0x0001e80000100800 */
[----:B------:R-:W-:Y:S01]  /*16ce0*/  STL [R1+0x3c4], R90 ;  /* 0x0003c45a01007387 */ /* 0x000fe20000100800 */
[----:B0-----:R-:W-:-:S05]  /*16cf0*/  @P0 IMAD.MOV.U32 R11, RZ, RZ, R90 ;  /* 0x000000ffff0b0224 */ /* 0x001fca00078e005a */
[----:B------:R1:W4:Y:S04]  /*16d00*/  @P0 LDG.E.U8 R28, desc[UR24][R10.64] ;  /* 0x000000180a1c0981 */ /* 0x000328000c1e1100 */
[----:B------:R0:W-:Y:S01]  /*16d10*/  STS.U8 [R91+UR10+0x2f00], R82 ;  /* 0x002f00525b007988 */ /* 0x0001e2000800000a */
[----:B-1----:R-:W-:-:S03]  /*16d20*/  IMAD R10, R88, UR4, RZ ;  /* 0x00000004580a7c24 */ /* 0x002fc6000f8e02ff */
[----:B------:R1:W-:Y:S01]  /*16d30*/  STS.U8 [R91+UR10+0x1300], R81 ;  /* 0x001300515b007988 */ /* 0x0003e2000800000a */
[----:B------:R-:W-:Y:S01]  /*16d40*/  PRMT R27, RZ, 0x7610, R27 ;  /* 0x00007610ff1b7816 */ /* 0x000fe2000000001b */
[----:B------:R-:W2:Y:S02]  /*16d50*/  LDCU UR4, c[0x0][0x3b0] ;  /* 0x00007600ff0477ac */ /* 0x000ea40008000800 */
[----:B------:R-:W4:Y:S04]  /*16d60*/  LDL.LU R88, [R1+0x3fc] ;  /* 0x0003fc0001587983 */ /* 0x000f280000300800 */
[----:B0-----:R-:W4:Y:S04]  /*16d70*/  LDL.LU R82, [R1+0x3e8] ;  /* 0x0003e80001527983 */ /* 0x001f280000300800 */
[----:B-1----:R-:W4:Y:S01]  /*16d80*/  LDL.LU R81, [R1+0x74] ;  /* 0x0000740001517983 */ /* 0x002f220000300800 */
[----:B------:R-:W-:-:S04]  /*16d90*/  IADD3 R11, P1, PT, R10, R9, RZ ;  /* 0x000000090a0b7210 */ /* 0x000fc80007f3e0ff */
[----:B------:R-:W-:Y:S01]  /*16da0*/  LEA.HI.X.SX32 R90, R10, R8, 0x1, P1 ;  /* 0x000000080a5a7211 */ /* 0x000fe200008f0eff */
[----:B------:R0:W-:Y:S01]  /*16db0*/  STL [R1+0x3d0], R11 ;  /* 0x0003d00b01007387 */ /* 0x0001e20000100800 */
[----:B------:R-:W-:-:S03]  /*16dc0*/  @P0 IMAD.MOV.U32 R10, RZ, RZ, R11 ;  /* 0x000000ffff0a0224 */ /* 0x000fc600078e000b */
[----:B0-----:R-:W-:-:S05]  /*16dd0*/  @P0 IMAD.MOV.U32 R11, RZ, RZ, R90 ;  /* 0x000000ffff0b0224 */ /* 0x001fca00078e005a */
[----:B------:R3:W4:Y:S04]  /*16de0*/  @P0 LDG.E.U8 R27, desc[UR24][R10.64] ;  /* 0x000000180a1b0981 */ /* 0x000728000c1e1100 */
[----:B------:R-:W-:Y:S01]  /*16df0*/  STL [R1+0x3cc], R90 ;  /* 0x0003cc5a01007387 */ /* 0x000fe20000100800 */
[----:B------:R-:W-:Y:S02]  /*16e00*/  PRMT R26, RZ, 0x7610, R26 ;  /* 0x00007610ff1a7816 */ /* 0x000fe4000000001a */
[----:B------:R-:W-:Y:S01]  /*16e10*/  PRMT R25, RZ, 0x7610, R25 ;  /* 0x00007610ff197816 */ /* 0x000fe20000000019 */
[----:B---3--:R-:W-:Y:S01]  /*16e20*/  IMAD R10, R86, UR5, RZ ;  /* 0x00000005560a7c24 */ /* 0x008fe2000f8e02ff */
[----:B------:R-:W0:Y:S01]  /*16e30*/  LDCU UR5, c[0x0][0x3b0] ;  /* 0x00007600ff0577ac */ /* 0x000e220008000800 */
[----:B------:R-:W3:Y:S03]  /*16e40*/  LDL.LU R86, [R1+0x428] ;  /* 0x0004280001567983 */ /* 0x000ee60000300800 */
[C---:B------:R-:W-:Y:S01]  /*16e50*/  IADD3 R11, P1, PT, R10.reuse, R9, RZ ;  /* 0x000000090a0b7210 */ /* 0x040fe20007f3e0ff */
[----:B--2---:R-:W-:Y:S04]  /*16e60*/  STS.U8 [R91+UR10+0x3300], R84 ;  /* 0x003300545b007988 */ /* 0x004fe8000800000a */
[----:B----4-:R1:W-:Y:S04]  /*16e70*/  STS.U8 [R91+UR10+0x1700], R80 ;  /* 0x001700505b007988 */ /* 0x0103e8000800000a */
[----:B------:R2:W-:Y:S01]  /*16e80*/  STL [R1+0x3d8], R11 ;  /* 0x0003d80b01007387 */ /* 0x0005e20000100800 */
[----:B-1----:R-:W-:Y:S01]  /*16e90*/  LEA.HI.X.SX32 R80, R10, R8, 0x1, P1 ;  /* 0x000000080a507211 */ /* 0x002fe200008f0eff */
[----:B------:R-:W-:-:S04]  /*16ea0*/  @P0 IMAD.MOV.U32 R10, RZ, RZ, R11 ;  /* 0x000000ffff0a0224 */ /* 0x000fc800078e000b */
[----:B------:R1:W-:Y:S01]  /*16eb0*/  STL [R1+0x3d4], R80 ;  /* 0x0003d45001007387 */ /* 0x0003e20000100800 */
[----:B--2---:R-:W-:-:S03]  /*16ec0*/  @P0 IMAD.MOV.U32 R11, RZ, RZ, R80 ;  /* 0x000000ffff0b0224 */ /* 0x004fc600078e0050 */
[----:B------:R-:W2:Y:S04]  /*16ed0*/  LDL.LU R90, [R1+0x78] ;  /* 0x00007800015a7983 */ /* 0x000ea80000300800 */
[----:B------:R-:W4:Y:S04]  /*16ee0*/  LDL.LU R84, [R1+0x414] ;  /* 0x0004140001547983 */ /* 0x000f280000300800 */
[----:B-1----:R-:W4:Y:S04]  /*16ef0*/  LDL.LU R80, [R1+0x3f4] ;  /* 0x0003f40001507983 */ /* 0x002f280000300800 */
[----:B------:R1:W4:Y:S02]  /*16f00*/  @P0 LDG.E.U8 R26, desc[UR24][R10.64] ;  /* 0x000000180a1a0981 */ /* 0x000324000c1e1100 */
[----:B-1----:R-:W-:-:S02]  /*16f10*/  IMAD R10, R89, UR4, RZ ;  /* 0x00000004590a7c24 */ /* 0x002fc4000f8e02ff */
[----:B------:R-:W-:Y:S01]  /*16f20*/  STS.U8 [R91+UR10+0x3700], R87 ;  /* 0x003700575b007988 */ /* 0x000fe2000800000a */
[----:B------:R-:W2:Y:S02]  /*16f30*/  LDCU UR4, c[0x0][0x3b0] ;  /* 0x00007600ff0477ac */ /* 0x000ea40008000800 */
        /* <DEDUP_REMOVED lines=14> */
[----:B------:R-:W1:Y:S01]  /*17020*/  LDCU UR5, c[0x0][0x3b0] ;  /* 0x00007600ff0577ac */ /* 0x000e620008000800 */
[----:B------:R-:W-:-:S04]  /*17030*/  IADD3 R11, P1, PT, R10, R9, RZ ;  /* 0x000000090a0b7210 */ /* 0x000fc80007f3e0ff */
[----:B------:R-:W-:Y:S01]  /*17040*/  LEA.HI.X.SX32 R81, R10, R8, 0x1, P1 ;  /* 0x000000080a517211 */ /* 0x000fe200008f0eff */
[----:B------:R-:W-:Y:S04]  /*17050*/  STL [R1+0x3e8], R11 ;  /* 0x0003e80b01007387 */ /* 0x000fe80000100800 */
[----:B------:R-:W-:Y:S04]  /*17060*/  STL [R1+0x3e4], R81 ;  /* 0x0003e45101007387 */ /* 0x000fe80000100800 */
[----:B------:R1:W-:Y:S04]  /*17070*/  STS.U8 [R91+UR10+0x1f00], R82 ;  /* 0x001f00525b007988 */ /* 0x0003e8000800000a */
[----:B0-----:R-:W4:Y:S04]  /*17080*/  LDL.LU R88, [R1+0x84] ;  /* 0x0000840001587983 */ /* 0x001f280000300800 */
[----:B-1----:R-:W4:Y:S01]  /*17090*/  LDL.LU R82, [R1+0x424] ;  /* 0x0004240001527983 */ /* 0x002f220000300800 */
[----:B------:R-:W-:-:S02]  /*170a0*/  @P0 IMAD.MOV.U32 R10, RZ, RZ, R11 ;  /* 0x000000ffff0a0224 */ /* 0x000fc400078e000b */
[----:B------:R-:W-:Y:S02]  /*170b0*/  @P0 IMAD.MOV.U32 R11, RZ, RZ, R81 ;  /* 0x000000ffff0b0224 */ /* 0x000fe400078e0051 */
[----:B------:R-:W4:Y:S04]  /*170c0*/  LDL.LU R81, [R1+0x420] ;  /* 0x0004200001517983 */ /* 0x000f280000300800 */
[----:B------:R2:W4:Y:S01]  /*170d0*/  @P0 LDG.E.U8 R24, desc[UR24][R10.64] ;  /* 0x000000180a180981 */ /* 0x000522000c1e1100 */
[----:B------:R-:W-:Y:S02]  /*170e0*/  PRMT R23, RZ, 0x7610, R23 ;  /* 0x00007610ff177816 */ /* 0x000fe40000000017 */
[----:B------:R-:W-:Y:S01]  /*170f0*/  PRMT R22, RZ, 0x7610, R22 ;  /* 0x00007610ff167816 */ /* 0x000fe20000000016 */
[----:B---3--:R0:W-:Y:S02]  /*17100*/  STS.U8 [R91+UR10+0x3f00], R86 ;  /* 0x003f00565b007988 */ /* 0x0081e4000800000a */
[----:B0-----:R-:W-:Y:S01]  /*17110*/  LOP3.LUT R86, R85, 0x70, RZ, 0x3c, !PT ;  /* 0x0000007055567812 */ /* 0x001fe200078e3cff */
[----:B--2---:R-:W-:Y:S01]  /*17120*/  IMAD R10, R90, UR4, RZ ;  /* 0x000000045a0a7c24 */ /* 0x004fe2000f8e02ff */
[----:B------:R-:W0:Y:S01]  /*17130*/  LDCU UR4, c[0x0][0x3b0] ;  /* 0x00007600ff0477ac */ /* 0x000e220008000800 */
[----:B------:R-:W2:Y:S04]  /*17140*/  LDL.LU R90, [R1+0x8c] ;  /* 0x00008c00015a7983 */ /* 0x000ea80000300800 */
[----:B----4-:R1:W-:Y:S04]  /*17150*/  STS.U8 [R86+UR10+0x380], R84 ;  /* 0x0003805456007988 */ /* 0x0103e8000800000a */
[----:B------:R3:W-:Y:S04]  /*17160*/  STS.U8 [R86+UR10+0x2380], R80 ;  /* 0x0023805056007988 */ /* 0x0007e8000800000a */
[----:B-1----:R-:W4:Y:S04]  /*17170*/  LDL.LU R84, [R1+0x41c] ;  /* 0x00041c0001547983 */ /* 0x002f280000300800 */
[----:B---3--:R-:W3:Y:S01]  /*17180*/  LDL.LU R80, [R1+0x404] ;  /* 0x0004040001507983 */ /* 0x008ee20000300800 */
[----:B------:R-:W-:-:S04]  /*17190*/  IADD3 R11, P1, PT, R10, R9, RZ ;  /* 0x000000090a0b7210 */ /* 0x000fc80007f3e0ff */
[----:B------:R-:W-:Y:S01]  /*171a0*/  LEA.HI.X.SX32 R91, R10, R8, 0x1, P1 ;  /* 0x000000080a5b7211 */ /* 0x000fe200008f0eff */
[----:B------:R1:W-:Y:S01]  /*171b0*/  STL [R1+0x3f0], R11 ;  /* 0x0003f00b01007387 */ /* 0x0003e20000100800 */
[----:B------:R-:W-:-:S03]  /*171c0*/  @P0 IMAD.MOV.U32 R10, RZ, RZ, R11 ;  /* 0x000000ffff0a0224 */ /* 0x000fc600078e000b */
[----:B-1----:R-:W-:-:S05]  /*171d0*/  @P0 IMAD.MOV.U32 R11, RZ, RZ, R91 ;  /* 0x000000ffff0b0224 */ /* 0x002fca00078e005b */
[----:B------:R1:W2:Y:S04]  /*171e0*/  @P0 LDG.E.U8 R23, desc[UR24][R10.64] ;  /* 0x000000180a170981 */ /* 0x0002a8000c1e1100 */
[----:B------:R0:W-:Y:S01]  /*171f0*/  STL [R1+0x3ec], R91 ;  /* 0x0003ec5b01007387 */ /* 0x0001e20000100800 */
[----:B-1----:R-:W-:Y:S01]  /*17200*/  IMAD R10, R89, UR5, RZ ;  /* 0x00000005590a7c24 */ /* 0x002fe2000f8e02ff */
[----:B------:R-:W2:Y:S02]  /*17210*/  LDCU UR5, c[0x0][0x3b0] ;  /* 0x00007600ff0577ac */ /* 0x000ea40008000800 */
[----:B------:R-:W2:Y:S02]  /*17220*/  LDL.LU R89, [R1+0x94] ;  /* 0x0000940001597983 */ /* 0x000ea40000300800 */
[----:B------:R-:W-:-:S02]  /*17230*/  IADD3 R11, P1, PT, R10, R9, RZ ;  /* 0x000000090a0b7210 */ /* 0x000fc40007f3e0ff */
[----:B------:R1:W-:Y:S02]  /*17240*/  STS.U8 [R86+UR10+0x780], R87 ;  /* 0x0007805756007988 */ /* 0x0003e4000800000a */
[----:B0-----:R-:W-:Y:S01]  /*17250*/  LEA.HI.X.SX32 R91, R10, R8, 0x1, P1 ;  /* 0x000000080a5b7211 */ /* 0x001fe200008f0eff */
[----:B------:R-:W-:Y:S01]  /*17260*/  @P0 IMAD.MOV.U32 R10, RZ, RZ, R11 ;  /* 0x000000ffff0a0224 */ /* 0x000fe200078e000b */
[----:B------:R0:W-:Y:S04]  /*17270*/  STS.U8 [R86+UR10+0x2780], R83 ;  /* 0x0027805356007988 */ /* 0x0001e8000800000a */
[----:B-1----:R-:W2:Y:S04]  /*17280*/  LDL.LU R87, [R1+0x968] ;  /* 0x0009680001577983 */ /* 0x002ea80000300800 */
[----:B0-----:R-:W2:Y:S04]  /*17290*/  LDL.LU R83, [R1+0x40c] ;  /* 0x00040c0001537983 */ /* 0x001ea80000300800 */
[----:B------:R0:W-:Y:S04]  /*172a0*/  STL [R1+0x3f8], R11 ;  /* 0x0003f80b01007387 */ /* 0x0001e80000100800 */
[----:B------:R-:W-:Y:S01]  /*172b0*/  STL [R1+0x3f4], R91 ;  /* 0x0003f45b01007387 */ /* 0x000fe20000100800 */
[----:B0-----:R-:W-:-:S05]  /*172c0*/  @P0 IMAD.MOV.U32 R11, RZ, RZ, R91 ;  /* 0x000000ffff0b0224 */ /* 0x001fca00078e005b */
[----:B------:R0:W2:Y:S02]  /*172d0*/  @P0 LDG.E.U8 R22, desc[UR24][R10.64] ;  /* 0x000000180a160981 */ /* 0x0000a4000c1e1100 */
[----:B0-----:R-:W-:Y:S02]  /*172e0*/  IMAD R10, R88, UR4, RZ ;  /* 0x00000004580a7c24 */ /* 0x001fe4000f8e02ff */
[----:B------:R0:W-:Y:S01]  /*172f0*/  STS.U8 [R86+UR10+0xb80], R82 ;  /* 0x000b805256007988 */ /* 0x0001e2000800000a */
[----:B------:R-:W-:Y:S01]  /*17300*/  PRMT R21, RZ, 0x7610, R21 ;  /* 0x00007610ff157816 */ /* 0x000fe20000000015 */
[----:B------:R-:W1:Y:S02]  /*17310*/  LDCU UR4, c[0x0][0x3b0] ;  /* 0x00007600ff0477ac */ /* 0x000e640008000800 */
[----:B------:R-:W2:Y:S04]  /*17320*/  LDL.LU R88, [R1+0x9c] ;  /* 0x00009c0001587983 */ /* 0x000ea80000300800 */
[----:B0-----:R-:W2:Y:S04]  /*17330*/  LDL.LU R82, [R1+0x974] ;  /* 0x0009740001527983 */ /* 0x001ea80000300800 */
[----:B------:R0:W-:Y:S01]  /*17340*/  STS.U8 [R86+UR10+0x2b80], R81 ;  /* 0x002b805156007988 */ /* 0x0001e2000800000a */
[----:B------:R-:W-:-:S03]  /*17350*/  IADD3 R11, P1, PT, R10, R9, RZ ;  /* 0x000000090a0b7210 */ /* 0x000fc60007f3e0ff */
[----:B0-----:R-:W2:Y:S01]  /*17360*/  LDL.LU R81, [R1+0x960] ;  /* 0x0009600001517983 */ /* 0x001ea20000300800 */
[----:B------:R-:W-:-:S03]  /*17370*/  LEA.HI.X.SX32 R91, R10, R8, 0x1, P1 ;  /* 0x000000080a5b7211 */ /* 0x000fc600008f0eff */
[----:B------:R0:W-:Y:S04]  /*17380*/  STL [R1+0x400], R11 ;  /* 0x0004000b01007387 */ /* 0x0001e80000100800 */
[----:B------:R-:W-:Y:S01]  /*17390*/  STL [R1+0x3fc], R91 ;  /* 0x0003fc5b01007387 */ /* 0x000fe20000100800 */
[----:B------:R-:W-:Y:S02]  /*173a0*/  @P0 IMAD.MOV.U32 R10, RZ, RZ, R11 ;  /* 0x000000ffff0a0224 */ /* 0x000fe400078e000b */
[----:B0-----:R-:W-:-:S05]  /*173b0*/  @P0 IMAD.MOV.U32 R11, RZ, RZ, R91 ;  /* 0x000000ffff0b0224 */ /* 0x001fca00078e005b */
[----:B------:R2:W2:Y:S01]  /*173c0*/  @P0 LDG.E.U8 R21, desc[UR24][R10.64] ;  /* 0x000000180a150981 */ /* 0x0004a2000c1e1100 */
[----:B------:R-:W-:-:S03]  /*173d0*/  PRMT R20, RZ, 0x7610, R20 ;  /* 0x00007610ff147816 */ /* 0x000fc60000000014 */
[----:B----4-:R0:W-:Y:S04]  /*173e0*/  STS.U8 [R86+UR10+0xf80], R84 ;  /* 0x000f805456007988 */ /* 0x0101e8000800000a */
[----:B---3--:R3:W-:Y:S04]  /*173f0*/  STS.U8 [R86+UR10+0x2f80], R80 ;  /* 0x002f805056007988 */ /* 0x0087e8000800000a */
[----:B0-----:R-:W4:Y:S04]  /*17400*/  LDL.LU R84, [R1+0x978] ;  /* 0x0009780001547983 */ /* 0x001f280000300800 */
[----:B---3--:R-:W3:Y:S01]  /*17410*/  LDL.LU R80, [R1+0x964] ;  /* 0x0009640001507983 */ /* 0x008ee20000300800 */
[----:B--2---:R-:W-:Y:S01]  /*17420*/  IMAD R10, R90, UR5, RZ ;  /* 0x000000055a0a7c24 */ /* 0x004fe2000f8e02ff */
[----:B------:R-:W0:Y:S04]  /*17430*/  LDCU UR5, c[0x0][0x3b0] ;  /* 0x00007600ff0577ac */ /* 0x000e280008000800 */
[----:B------:R-:W-:-:S04]  /*17440*/  IADD3 R11, P1, PT, R10, R9, RZ ;  /* 0x000000090a0b7210 */ /* 0x000fc80007f3e0ff */
[----:B------:R-:W-:Y:S01]  /*17450*/  LEA.HI.X.SX32 R90, R10, R8, 0x1, P1 ;  /* 0x000000080a5a7211 */ /* 0x000fe200008f0eff */
[----:B------:R2:W-:Y:S01]  /*17460*/  STL [R1+0x408], R11 ;  /* 0x0004080b01007387 */ /* 0x0005e20000100800 */
[----:B------:R-:W-:-:S03]  /*17470*/  @P0 IMAD.MOV.U32 R10, RZ, RZ, R11 ;  /* 0x000000ffff0a0224 */ /* 0x000fc600078e000b */
[----:B------:R-:W-:Y:S01]  /*17480*/  STL [R1+0x404], R90 ;  /* 0x0004045a01007387 */ /* 0x000fe20000100800 */
[----:B--2---:R-:W-:-:S05]  /*17490*/  @P0 IMAD.MOV.U32 R11, RZ, RZ, R90 ;  /* 0x000000ffff0b0224 */ /* 0x004fca00078e005a */
[----:B------:R1:W2:Y:S02]  /*174a0*/  @P0 LDG.E.U8 R20, desc[UR24][R10.64] ;  /* 0x000000180a140981 */ /* 0x0002a4000c1e1100 */
[----:B-1----:R-:W-:Y:S01]  /*174b0*/  IMAD R10, R89, UR4, RZ ;  /* 0x00000004590a7c24 */ /* 0x002fe2000f8e02ff */
[----:B------:R-:W-:Y:S01]  /*174c0*/  PRMT R19, RZ, 0x7610, R19 ;  /* 0x00007610ff137816 */ /* 0x000fe20000000013 */
[----:B------:R-:W1:Y:S03]  /*174d0*/  LDCU UR4, c[0x0][0x3b0] ;  /* 0x00007600ff0477ac */ /* 0x000e660008000800 */
[C---:B------:R-:W-:Y:S01]  /*174e0*/  IADD3 R11, P1, PT, R10.reuse, R9, RZ ;  /* 0x000000090a0b7210 */ /* 0x040fe20007f3e0ff */
[----:B------:R0:W-:Y:S03]  /*174f0*/  STS.U8 [R86+UR10+0x1380], R87 ;  /* 0x0013805756007988 */ /* 0x0001e6000800000a */
[----:B------:R-:W-:Y:S01]  /*17500*/  LEA.HI.X.SX32 R89, R10, R8, 0x1, P1 ;  /* 0x000000080a597211 */ /* 0x000fe200008f0eff */
[----:B------:R1:W-:Y:S04]  /*17510*/  STS.U8 [R86+UR10+0x3380], R83 ;  /* 0x0033805356007988 */ /* 0x0003e8000800000a */
[----:B0-----:R-:W2:Y:S04]  /*17520*/  LDL.LU R87, [R1+0x970] ;  /* 0x0009700001577983 */ /* 0x001ea80000300800 */
[----:B-1----:R-:W2:Y:S04]  /*17530*/  LDL.LU R83, [R1+0x96c] ;  /* 0x00096c0001537983 */ /* 0x002ea80000300800 */
[----:B------:R-:W-:Y:S04]  /*17540*/  STL [R1+0x410], R11 ;  /* 0x0004100b01007387 */ /* 0x000fe80000100800 */
[----:B------:R-:W-:Y:S04]  /*17550*/  STL [R1+0x40c], R89 ;  /* 0x00040c5901007387 */ /* 0x000fe80000100800 */
[----:B------:R0:W-:Y:S04]  /*17560*/  STS.U8 [R86+UR10+0x1780], R82 ;  /* 0x0017805256007988 */ /* 0x0001e8000800000a */
[----:B0-----:R-:W2:Y:S01]  /*17570*/  LDL.LU R82, [R1+0x430] ;  /* 0x0004300001527983 */ /* 0x001ea20000300800 */
[----:B------:R-:W-:-:S02]  /*17580*/  @P0 IMAD.MOV.U32 R10, RZ, RZ, R11 ;  /* 0x000000ffff0a0224 */ /* 0x000fc400078e000b */
[----:B------:R-:W-:Y:S01]  /*17590*/  @P0 IMAD.MOV.U32 R11, RZ, RZ, R89 ;  /* 0x000000ffff0b0224 */ /* 0x000fe200078e0059 */
[----:B------:R0:W-:Y:S04]  /*175a0*/  STS.U8 [R86+UR10+0x3780], R81 ;  /* 0x0037805156007988 */ /* 0x0001e8000800000a */
[----:B------:R1:W2:Y:S04]  /*175b0*/  @P0 LDG.E.U8 R19, desc[UR24][R10.64] ;  /* 0x000000180a130981 */ /* 0x0002a8000c1e1100 */
[----:B0-----:R-:W2:Y:S01]  /*175c0*/  LDL.LU R81, [R1+0x42c] ;  /* 0x00042c0001517983 */ /* 0x001ea20000300800 */
[----:B-1----:R-:W-:Y:S01]  /*175d0*/  IMAD R10, R88, UR5, RZ ;  /* 0x00000005580a7c24 */ /* 0x002fe2000f8e02ff */
[----:B------:R-:W-:Y:S01]  /*175e0*/  PRMT R18, RZ, 0x7610, R18 ;  /* 0x00007610ff127816 */ /* 0x000fe20000000012 */
[----:B------:R-:W0:Y:S03]  /*175f0*/  LDCU UR5, c[0x0][0x3b0] ;  /* 0x00007600ff0577ac */ /* 0x000e260008000800 */
[----:B------:R-:W-:-:S04]  /*17600*/  IADD3 R11, P1, PT, R10, R9, RZ ;  /* 0x000000090a0b7210 */ /* 0x000fc80007f3e0ff */
[----:B------:R-:W-:Y:S01]  /*17610*/  LEA.HI.X.SX32 R88, R10, R8, 0x1, P1 ;  /* 0x000000080a587211 */ /* 0x000fe200008f0eff */
[----:B------:R1:W-:Y:S01]  /*17620*/  STL [R1+0x418], R11 ;  /* 0x0004180b01007387 */ /* 0x0003e20000100800 */
[----:B------:R-:W-:-:S03]  /*17630*/  @P0 IMAD.MOV.U32 R10, RZ, RZ, R11 ;  /* 0x000000ffff0a0224 */ /* 0x000fc600078e000b */
[----:B------:R0:W-:Y:S01]  /*17640*/  STL [R1+0x414], R88 ;  /* 0x0004145801007387 */ /* 0x0001e20000100800 */
[----:B-1----:R-:W-:-:S05]  /*17650*/  @P0 IMAD.MOV.U32 R11, RZ, RZ, R88 ;  /* 0x000000ffff0b0224 */ /* 0x002fca00078e0058 */
[----:B------:R1:W2:Y:S02]  /*17660*/  @P0 LDG.E.U8 R18, desc[UR24][R10.64] ;  /* 0x000000180a120981 */ /* 0x0002a4000c1e1100 */
[----:B-1----:R-:W-:Y:S01]  /*17670*/  IMAD R10, R92, UR4, RZ ;  /* 0x000000045c0a7c24 */ /* 0x002fe2000f8e02ff */
[----:B------:R-:W-:Y:S01]  /*17680*/  PRMT R17, RZ, 0x7610, R17 ;  /* 0x00007610ff117816 */ /* 0x000fe20000000011 */
[----:B------:R-:W2:Y:S01]  /*17690*/  LDL.LU R92, [R1+0xd40] ;  /* 0x000d4000015c7983 */ /* 0x000ea20000300800 */
[----:B------:R-:W1:Y:S02]  /*176a0*/  LDCU UR4, c[0x0][0x3b0] ;  /* 0x00007600ff0477ac */ /* 0x000e640008000800 */
[----:B------:R-:W-:-:S04]  /*176b0*/  IADD3 R11, P1, PT, R10, R9, RZ ;  /* 0x000000090a0b7210 */ /* 0x000fc80007f3e0ff */
[----:B0-----:R-:W-:Y:S01]  /*176c0*/  LEA.HI.X.SX32 R88, R10, R8, 0x1, P1 ;  /* 0x000000080a587211 */ /* 0x001fe200008f0eff */
[----:B------:R-:W-:Y:S01]  /*176d0*/  @P0 IMAD.MOV.U32 R10, RZ, RZ, R11 ;  /* 0x000000ffff0a0224 */ /* 0x000fe200078e000b */
[----:B----4-:R-:W-:Y:S04]  /*176e0*/  STS.U8 [R86+UR10+0x1b80], R84 ;  /* 0x001b805456007988 */ /* 0x010fe8000800000a */
[----:B---3--:R0:W-:Y:S04]  /*176f0*/  STS.U8 [R86+UR10+0x3b80], R80 ;  /* 0x003b805056007988 */ /* 0x0081e8000800000a */
[----:B0-----:R-:W3:Y:S04]  /*17700*/  LDL.LU R80, [R1+0x438] ;  /* 0x0004380001507983 */ /* 0x001ee80000300800 */
[----:B------:R-:W4:Y:S04]  /*17710*/  LDL.LU R84, [R1+0x434] ;  /* 0x0004340001547983 */ /* 0x000f280000300800 */
[----:B------:R0:W-:Y:S04]  /*17720*/  STL [R1+0x420], R11 ;  /* 0x0004200b01007387 */ /* 0x0001e80000100800 */
[----:B------:R1:W-:Y:S01]  /*17730*/  STL [R1+0x41c], R88 ;  /* 0x00041c5801007387 */ /* 0x0003e20000100800 */
[----:B0-----:R-:W-:-:S05]  /*17740*/  @P0 IMAD.MOV.U32 R11, RZ, RZ, R88 ;  /* 0x000000ffff0b0224 */ /* 0x001fca00078e0058 */
[----:B------:R0:W4:Y:S02]  /*17750*/  @P0 LDG.E.U8 R17, desc[UR24][R10.64] ;  /* 0x000000180a110981 */ /* 0x000124000c1e1100 */
[----:B0-----:R-:W-:Y:S01]  /*17760*/  IMAD R10, R2, UR5, RZ ;  /* 0x00000005020a7c24 */ /* 0x001fe2000f8e02ff */
[----:B------:R-:W-:Y:S01]  /*17770*/  PRMT R16, RZ, 0x7610, R16 ;  /* 0x00007610ff107816 */ /* 0x000fe20000000010 */
[----:B------:R-:W4:Y:S01]  /*17780*/  LDL.LU R2, [R1+0xd3c] ;  /* 0x000d3c0001027983 */ /* 0x000f220000300800 */
[----:B------:R-:W0:Y:S03]  /*17790*/  LDCU UR5, c[0x0][0x3b0] ;  /* 0x00007600ff0577ac */ /* 0x000e260008000800 */
[----:B-1----:R-:W4:Y:S01]  /*177a0*/  LDL.LU R88, [R1+0x440] ;  /* 0x0004400001587983 */ /* 0x002f220000300800 */
[----:B------:R-:W-:-:S03]  /*177b0*/  IADD3 R11, P1, PT, R10, R9, RZ ;  /* 0x000000090a0b7210 */ /* 0x000fc60007f3e0ff */
[----:B--2---:R1:W-:Y:S04]  /*177c0*/  STS.U8 [R86+UR10+0x1f80], R87 ;  /* 0x001f805756007988 */ /* 0x0043e8000800000a */
[----:B------:R2:W-:Y:S04]  /*177d0*/  STS.U8 [R86+UR10+0x3f80], R83 ;  /* 0x003f805356007988 */ /* 0x0005e8000800000a */
[----:B-1----:R-:W4:Y:S01]  /*177e0*/  LDL.LU R87, [R1+0x43c] ;  /* 0x00043c0001577983 */ /* 0x002f220000300800 */
[----:B--2---:R-:W-:-:S03]  /*177f0*/  LEA.HI.X.SX32 R83, R10, R8, 0x1, P1 ;  /* 0x000000080a537211 */ /* 0x004fc600008f0eff */
[----:B------:R1:W-:Y:S01]  /*17800*/  STL [R1+0x428], R11 ;  /* 0x0004280b01007387 */ /* 0x0003e20000100800 */
[----:B------:R-:W-:-:S03]  /*17810*/  @P0 IMAD.MOV.U32 R10, RZ, RZ, R11 ;  /* 0x000000ffff0a0224 */ /* 0x000fc600078e000b */
[----:B------:R2:W-:Y:S01]  /*17820*/  STL [R1+0x424], R83 ;  /* 0x0004245301007387 */ /* 0x0005e20000100800 */
[----:B-1----:R-:W-:-:S03]  /*17830*/  @P0 IMAD.MOV.U32 R11, RZ, RZ, R83 ;  /* 0x000000ffff0b0224 */ /* 0x002fc600078e0053 */
[----:B--2---:R-:W2:Y:S04]  /*17840*/  LDL.LU R83, [R1+0x448] ;  /* 0x0004480001537983 */ /* 0x004ea80000300800 */
[----:B------:R1:W2:Y:S04]  /*17850*/  @P0 LDG.E.U8 R16, desc[UR24][R10.64] ;  /* 0x000000180a100981 */ /* 0x0002a8000c1e1100 */
[----:B------:R0:W-:Y:S04]  /*17860*/  STS.U8 [R85+UR10+0x4000], R82 ;  /* 0x0040005255007988 */ /* 0x0001e8000800000a */
[----:B0-----:R-:W2:Y:S01]  /*17870*/  LDL.LU R82, [R1+0x444] ;  /* 0x0004440001527983 */ /* 0x001ea20000300800 */
[----:B-1----:R-:W-:Y:S01]  /*17880*/  IMAD R10, R14, UR4, RZ ;  /* 0x000000040e0a7c24 */ /* 0x002fe2000f8e02ff */
[----:B------:R-:W-:Y:S01]  /*17890*/  PRMT R15, RZ, 0x7610, R15 ;  /* 0x00007610ff0f7816 */ /* 0x000fe2000000000f */
[----:B------:R-:W0:Y:S03]  /*178a0*/  LDCU UR4, c[0x0][0x3b0] ;  /* 0x00007600ff0477ac */ /* 0x000e260008000800 */
[C---:B------:R-:W-:Y:S01]  /*178b0*/  IADD3 R11, P1, PT, R10.reuse, R9, RZ ;  /* 0x000000090a0b7210 */ /* 0x040fe20007f3e0ff */
[----:B------:R1:W-:Y:S04]  /*178c0*/  STS.U8 [R85+UR10+0x4200], R81 ;  /* 0x0042005155007988 */ /* 0x0003e8000800000a */
[----:B------:R0:W-:Y:S01]  /*178d0*/  STL [R1+0x430], R11 ;  /* 0x0004300b01007387 */ /* 0x0001e20000100800 */
[----:B-1----:R-:W-:Y:S01]  /*178e0*/  LEA.HI.X.SX32 R81, R10, R8, 0x1, P1 ;  /* 0x000000080a517211 */ /* 0x002fe200008f0eff */
[----:B------:R-:W-:-:S04]  /*178f0*/  @P0 IMAD.MOV.U32 R10, RZ, RZ, R11 ;  /* 0x000000ffff0a0224 */ /* 0x000fc800078e000b */
[----:B0-----:R-:W-:-:S05]  /*17900*/  @P0 IMAD.MOV.U32 R11, RZ, RZ, R81 ;  /* 0x000000ffff0b0224 */ /* 0x001fca00078e0051 */
[----:B------:R0:W2:Y:S02]  /*17910*/  @P0 LDG.E.U8 R15, desc[UR24][R10.64] ;  /* 0x000000180a0f0981 */ /* 0x0000a4000c1e1100 */
[----:B0-----:R-:W-:Y:S02]  /*17920*/  IMAD R10, R69, UR5, RZ ;  /* 0x00000005450a7c24 */ /* 0x001fe4000f8e02ff */
[----:B------:R0:W-:Y:S01]  /*17930*/  STL [R1+0x42c], R81 ;  /* 0x00042c5101007387 */ /* 0x0001e20000100800 */
[----:B------:R-:W-:Y:S01]  /*17940*/  PRMT R14, RZ, 0x7610, R14 ;  /* 0x00007610ff0e7816 */ /* 0x000fe2000000000e */
[----:B------:R-:W1:Y:S01]  /*17950*/  LDCU UR5, c[0x0][0x3b0] ;  /* 0x00007600ff0577ac */ /* 0x000e620008000800 */
[----:B------:R-:W-:Y:S01]  /*17960*/  IADD3 R11, P1, PT, R10, R9, RZ ;  /* 0x000000090a0b7210 */ /* 0x000fe20007f3e0ff */
[----:B------:R-:W2:Y:S04]  /*17970*/  LDL.LU R69, [R1+0xd38] ;  /* 0x000d380001457983 */ /* 0x000ea80000300800 */
[----:B0-----:R-:W2:Y:S01]  /*17980*/  LDL.LU R81, [R1+0x450] ;  /* 0x0004500001517983 */ /* 0x001ea20000300800 */
[----:B------:R-:W-:-:S03]  /*17990*/  PRMT R13, RZ, 0x7610, R13 ;  /* 0x00007610ff0d7816 */ /* 0x000fc6000000000d */
[----:B---3--:R0:W-:Y:S04]  /*179a0*/  STS.U8 [R85+UR10+0x4400], R80 ;  /* 0x0044005055007988 */ /* 0x0081e8000800000a */
[----:B----4-:R3:W-:Y:S04]  /*179b0*/  STS.U8 [R85+UR10+0x4600], R84 ;  /* 0x0046005455007988 */ /* 0x0107e8000800000a */
[----:B0-----:R-:W4:Y:S01]  /*179c0*/  LDL.LU R80, [R1+0x44c] ;  /* 0x00044c0001507983 */ /* 0x001f220000300800 */
[----:B---3--:R-:W-:-:S03]  /*179d0*/  LEA.HI.X.SX32 R84, R10, R8, 0x1, P1 ;  /* 0x000000080a547211 */ /* 0x008fc600008f0eff */
[----:B------:R0:W-:Y:S01]  /*179e0*/  STL [R1+0x438], R11 ;  /* 0x0004380b01007387 */ /* 0x0001e20000100800 */
[----:B------:R-:W-:-:S03]  /*179f0*/  @P0 IMAD.MOV.U32 R10, RZ, RZ, R11 ;  /* 0x000000ffff0a0224 */ /* 0x000fc600078e000b */
[----:B------:R3:W-:Y:S01]  /*17a00*/  STL [R1+0x434], R84 ;  /* 0x0004345401007387 */ /* 0x0007e20000100800 */
[----:B0-----:R-:W-:-:S05]  /*17a10*/  @P0 IMAD.MOV.U32 R11, RZ, RZ, R84 ;  /* 0x000000ffff0b0224 */ /* 0x001fca00078e0054 */
[----:B------:R0:W4:Y:S02]  /*17a20*/  @P0 LDG.E.U8 R14, desc[UR24][R10.64] ;  /* 0x000000180a0e0981 */ /* 0x000124000c1e1100 */
[----:B0-----:R-:W-:Y:S02]  /*17a30*/  IMAD R10, R68, UR4, RZ ;  /* 0x00000004440a7c24 */ /* 0x001fe4000f8e02ff */
[----:B------:R-:W-:Y:S01]  /*17a40*/  STS.U8 [R85+UR10+0x4800], R88 ;  /* 0x0048005855007988 */ /* 0x000fe2000800000a */
[----:B------:R-:W0:Y:S03]  /*17a50*/  LDCU UR4, c[0x0][0x3b0] ;  /* 0x00007600ff0477ac */ /* 0x000e260008000800 */
[----:B------:R-:W4:Y:S04]  /*17a60*/  LDL.LU R68, [R1+0xd34] ;  /* 0x000d340001447983 */ /* 0x000f280000300800 */
[----:B------:R-:W4:Y:S04]  /*17a70*/  LDL.LU R86, [R1+0x458] ;  /* 0x0004580001567983 */ /* 0x000f280000300800 */
[----:B---3--:R-:W3:Y:S01]  /*17a80*/  LDL.LU R84, [R1+0x454] ;  /* 0x0004540001547983 */ /* 0x008ee20000300800 */
[----:B------:R-:W-:-:S05]  /*17a90*/  IADD3 R11, P1, PT, R10, R9, RZ ;  /* 0x000000090a0b7210 */ /* 0x000fca0007f3e0ff */
[----:B------:R-:W-:Y:S04]  /*17aa0*/  STL [R1+0x440], R11 ;  /* 0x0004400b01007387 */ /* 0x000fe80000100800 */
[----:B------:R0:W-:Y:S02]  /*17ab0*/  STS.U8 [R85+UR10+0x4a00], R87 ;  /* 0x004a005755007988 */ /* 0x0001e4000800000a */
[----:B0-----:R-:W-:Y:S01]  /*17ac0*/  LEA.HI.X.SX32 R87, R10, R8, 0x1, P1 ;  /* 0x000000080a577211 */ /* 0x001fe200008f0eff */
[----:B------:R-:W-:-:S04]  /*17ad0*/  @P0 IMAD.MOV.U32 R10, RZ, RZ, R11 ;  /* 0x000000ffff0a0224 */ /* 0x000fc800078e000b */
[----:B------:R-:W-:Y:S01]  /*17ae0*/  @P0 IMAD.MOV.U32 R11, RZ, RZ, R87 ;  /* 0x000000ffff0b0224 */ /* 0x000fe200078e0057 */
[----:B------:R-:W-:Y:S04]  /*17af0*/  STL [R1+0x43c], R87 ;  /* 0x00043c5701007387 */ /* 0x000fe80000100800 */
[----:B------:R1:W3:Y:S04]  /*17b00*/  @P0 LDG.E.U8 R13, desc[UR24][R10.64] ;  /* 0x000000180a0d0981 */ /* 0x0002e8000c1e1100 */
[----:B--2---:R0:W-:Y:S01]  /*17b10*/  STS.U8 [R85+UR10+0x4c00], R83 ;  /* 0x004c005355007988 */ /* 0x0041e2000800000a */
[----:B-1----:R-:W-:-:S03]  /*17b20*/  IMAD R10, R3, UR5, RZ ;  /* 0x00000005030a7c24 */ /* 0x002fc6000f8e02ff */
[----:B------:R-:W2:Y:S04]  /*17b30*/  LDL.LU R3, [R1+0xd30] ;  /* 0x000d300001037983 */ /* 0x000ea80000300800 */
[----:B0-----:R-:W2:Y:S04]  /*17b40*/  LDL.LU R83, [R1+0x958] ;  /* 0x0009580001537983 */ /* 0x001ea80000300800 */
[----:B------:R0:W-:Y:S04]  /*17b50*/  STS.U8 [R85+UR10+0x4e00], R82 ;  /* 0x004e005255007988 */ /* 0x0001e8000800000a */
[----:B0-----:R-:W2:Y:S01]  /*17b60*/  LDL.LU R82, [R1+0x954] ;  /* 0x0009540001527983 */ /* 0x001ea20000300800 */
[----:B------:R-:W-:-:S04]  /*17b70*/  IADD3 R11, P1, PT, R10, R9, RZ ;  /* 0x000000090a0b7210 */ /* 0x000fc80007f3e0ff */
[----:B------:R-:W-:Y:S01]  /*17b80*/  LEA.HI.X.SX32 R87, R10, R8, 0x1, P1 ;  /* 0x000000080a577211 */ /* 0x000fe200008f0eff */
[----:B------:R0:W-:Y:S01]  /*17b90*/  STL [R1+0x448], R11 ;  /* 0x0004480b01007387 */ /* 0x0001e20000100800 */
[----:B------:R-:W-:Y:S01]  /*17ba0*/  PRMT R12, RZ, 0x7610, R12 ;  /* 0x00007610ff0c7816 */ /* 0x000fe2000000000c */
[----:B------:R-:W-:Y:S02]  /*17bb0*/  @P0 IMAD.MOV.U32 R10, RZ, RZ, R11 ;  /* 0x000000ffff0a0224 */ /* 0x000fe400078e000b */
[----:B0-----:R-:W-:-:S05]  /*17bc0*/  @P0 IMAD.MOV.U32 R11, RZ, RZ, R87 ;  /* 0x000000ffff0b0224 */ /* 0x001fca00078e0057 */
[----:B------:R0:W2:Y:S02]  /*17bd0*/  @P0 LDG.E.U8 R12, desc[UR24][R10.64] ;  /* 0x000000180a0c0981 */ /* 0x0000a4000c1e1100 */
[----:B0-----:R-:W-:Y:S01]  /*17be0*/  IMAD R10, R70, UR4, RZ ;  /* 0x00000004460a7c24 */ /* 0x001fe2000f8e02ff */
[----:B------:R-:W0:Y:S01]  /*17bf0*/  LDCU UR4, c[0x0][0x3b0] ;  /* 0x00007600ff0477ac */ /* 0x000e220008000800 */
[----:B------:R-:W-:Y:S01]  /*17c00*/  STS.U8 [R85+UR10+0x5000], R81 ;  /* 0x0050005155007988 */ /* 0x000fe2000800000a */
[----:B------:R-:W-:-:S03]  /*17c10*/  PRMT R11, RZ, 0x7610, R11 ;  /* 0x00007610ff0b7816 */ /* 0x000fc6000000000b */
[----:B------:R-:W-:Y:S04]  /*17c20*/  STL [R1+0x444], R87 ;  /* 0x0004445701007387 */ /* 0x000fe80000100800 */
[----:B------:R-:W2:Y:S04]  /*17c30*/  LDL.LU R70, [R1+0xd2c] ;  /* 0x000d2c0001467983 */ /* 0x000ea80000300800 */
[----:B----4-:R1:W-:Y:S02]  /*17c40*/  STS.U8 [R85+UR10+0x5200], R80 ;  /* 0x0052005055007988 */ /* 0x0103e4000800000a */
[----:B-1----:R-:W-:-:S04]  /*17c50*/  IADD3 R80, P1, PT, R10, R9, RZ ;  /* 0x000000090a507210 */ /* 0x002fc80007f3e0ff */
[----:B------:R-:W-:Y:S01]  /*17c60*/  LEA.HI.X.SX32 R81, R10, R8, 0x1, P1 ;  /* 0x000000080a517211 */ /* 0x000fe200008f0eff */
[----:B0-----:R-:W-:Y:S01]  /*17c70*/  IMAD R10, R4, UR4, RZ ;  /* 0x00000004040a7c24 */ /* 0x001fe2000f8e02ff */
[----:B------:R-:W0:Y:S01]  /*17c80*/  LDCU UR4, c[0x0][0x3b0] ;  /* 0x00007600ff0477ac */ /* 0x000e220008000800 */
[----:B------:R1:W-:Y:S04]  /*17c90*/  STL [R1+0x450], R80 ;  /* 0x0004505001007387 */ /* 0x0003e80000100800 */
[----:B------:R1:W4:Y:S04]  /*17ca0*/  @P0 LDG.E.U8 R11, desc[UR24][R80.64] ;  /* 0x00000018500b0981 */ /* 0x000328000c1e1100 */
[----:B------:R0:W-:Y:S04]  /*17cb0*/  STL [R1+0x44c], R81 ;  /* 0x00044c5101007387 */ /* 0x0001e80000100800 */
[----:B------:R-:W4:Y:S01]  /*17cc0*/  LDL.LU R89, [R1+0x950] ;  /* 0x0009500001597983 */ /* 0x000f220000300800 */
[----:B-1----:R-:W-:-:S03]  /*17cd0*/  IADD3 R80, P1, PT, R10, R9, RZ ;  /* 0x000000090a507210 */ /* 0x002fc60007f3e0ff */
[----:B------:R-:W4:Y:S04]  /*17ce0*/  LDL.LU R4, [R1+0xd28] ;  /* 0x000d280001047983 */ /* 0x000f280000300800 */
[----:B------:R-:W-:Y:S04]  /*17cf0*/  STS.U8 [R85+UR10+0x5400], R86 ;  /* 0x0054005655007988 */ /* 0x000fe8000800000a */
[----:B---3--:R1:W-:Y:S01]  /*17d00*/  STS.U8 [R85+UR10+0x5600], R84 ;  /* 0x0056005455007988 */ /* 0x0083e2000800000a */
[----:B0-----:R-:W-:Y:S02]  /*17d10*/  LEA.HI.X.SX32 R81, R10, R8, 0x1, P1 ;  /* 0x000000080a517211 */ /* 0x001fe400008f0eff */
[----:B------:R-:W-:Y:S01]  /*17d20*/  PRMT R10, RZ, 0x7610, R10 ;  /* 0x00007610ff0a7816 */ /* 0x000fe2000000000a */
[----:B------:R0:W-:Y:S05]  /*17d30*/  STL [R1+0x458], R80 ;  /* 0x0004585001007387 */ /* 0x0001ea0000100800 */
[----:B------:R0:W3:Y:S01]  /*17d40*/  @P0 LDG.E.U8 R10, desc[UR24][R80.64] ;  /* 0x00000018500a0981 */ /* 0x0000e2000c1e1100 */
[----:B-1----:R-:W1:Y:S01]  /*17d50*/  S2R R84, SR_TID.X ;  /* 0x0000000000547919 */ /* 0x002e620000002100 */
[----:B0-----:R-:W-:-:S02]  /*17d60*/  IMAD R80, R0, UR4, RZ ;  /* 0x0000000400507c24 */ /* 0x001fc4000f8e02ff */
[----:B------:R0:W-:Y:S03]  /*17d70*/  STL [R1+0x454], R81 ;  /* 0x0004545101007387 */ /* 0x0001e60000100800 */
[C---:B------:R-:W-:Y:S01]  /*17d80*/  IADD3 R9, P1, PT, R80.reuse, R9, RZ ;  /* 0x0000000950097210 */ /* 0x040fe20007f3e0ff */
[----:B------:R-:W3:Y:S03]  /*17d90*/  LDL.LU R0, [R1+0xd24] ;  /* 0x000d240001007983 */ /* 0x000ee60000300800 */
[----:B0-----:R-:W-:Y:S01]  /*17da0*/  LEA.HI.X.SX32 R81, R80, R8, 0x1, P1 ;  /* 0x0000000850517211 */ /* 0x001fe200008f0eff */
[----:B------:R-:W-:Y:S01]  /*17db0*/  @P0 IMAD.MOV.U32 R80, RZ, RZ, R9 ;  /* 0x000000ffff500224 */ /* 0x000fe200078e0009 */
[----:B------:R-:W-:Y:S01]  /*17dc0*/  PRMT R8, RZ, 0x7610, R8 ;  /* 0x00007610ff087816 */ /* 0x000fe20000000008 */
[----:B------:R-:W-:Y:S04]  /*17dd0*/  STL [R1+0x230], R9 ;  /* 0x0002300901007387 */ /* 0x000fe80000100800 */
[----:B------:R0:W-:Y:S04]  /*17de0*/  STL [R1+0x22c], R81 ;  /* 0x00022c5101007387 */ /* 0x0001e80000100800 */
[----:B------:R1:W3:Y:S04]  /*17df0*/  @P0 LDG.E.U8 R8, desc[UR24][R80.64] ;  /* 0x0000001850080981 */ /* 0x0002e8000c1e1100 */
[----:B0-----:R-:W3:Y:S01]  /*17e00*/  LDL.LU R81, [R1+0x94c] ;  /* 0x00094c0001517983 */ /* 0x001ee20000300800 */
[----:B-1----:R-:W-:-:S03]  /*17e10*/  LOP3.LUT R80, R84, 0x7f, RZ, 0xc0, !PT ;  /* 0x0000007f54507812 */ /* 0x002fc600078ec0ff */
[----:B------:R-:W3:Y:S04]  /*17e20*/  LDL.LU R9, [R1+0x940] ;  /* 0x0009400001097983 */ /* 0x000ee80000300800 */
[----:B------:R-:W3:Y:S04]  /*17e30*/  LDL.LU R93, [R1+0x934] ;  /* 0x00093400015d7983 */ /* 0x000ee80000300800 */
[----:B------:R-:W3:Y:S04]  /*17e40*/  LDL.LU R91, [R1+0x928] ;  /* 0x00092800015b7983 */ /* 0x000ee80000300800 */
[----:B------:R-:W3:Y:S04]  /*17e50*/  LDL.LU R90, [R1+0x91c] ;  /* 0x00091c00015a7983 */ /* 0x000ee80000300800 */
[----:B------:R-:W3:Y:S04]  /*17e60*/  LDL.LU R88, [R1+0x910] ;  /* 0x0009100001587983 */ /* 0x000ee80000300800 */
[----:B------:R-:W3:Y:S04]  /*17e70*/  LDL.LU R87, [R1+0x904] ;  /* 0x0009040001577983 */ /* 0x000ee80000300800 */
[----:B------:R-:W3:Y:S04]  /*17e80*/  LDL.LU R86, [R1+0x8f4] ;  /* 0x0008f40001567983 */ /* 0x000ee80000300800 */
[----:B------:R-:W3:Y:S04]  /*17e90*/  LDL.LU R85, [R1+0xe0] ;  /* 0x0000e00001557983 */ /* 0x000ee80000300800 */
[----:B--2---:R0:W-:Y:S04]  /*17ea0*/  STS.U8 [R80+UR10+0x5800], R83 ;  /* 0x0058005350007988 */ /* 0x0041e8000800000a */
[----:B------:R-:W2:Y:S04]  /*17eb0*/  LDL.LU R84, [R1+0xd0] ;  /* 0x0000d00001547983 */ /* 0x000ea80000300800 */
[----:B------:R1:W-:Y:S04]  /*17ec0*/  STS.U8 [R80+UR10+0x5a00], R82 ;  /* 0x005a005250007988 */ /* 0x0003e8000800000a */
[----:B0-----:R-:W2:Y:S04]  /*17ed0*/  LDL.LU R83, [R1+0xc0] ;  /* 0x0000c00001537983 */ /* 0x001ea80000300800 */
[----:B-1----:R-:W2:Y:S04]  /*17ee0*/  LDL.LU R82, [R1+0xb0] ;  /* 0x0000b00001527983 */ /* 0x002ea80000300800 */
[----:B----4-:R0:W-:Y:S04]  /*17ef0*/  STS.U8 [R80+UR10+0x5c00], R89 ;  /* 0x005c005950007988 */ /* 0x0101e8000800000a */
[----:B------:R-:W-:Y:S04]  /*17f00*/  STS.U8 [R80+UR10+0x5e00], R78 ;  /* 0x005e004e50007988 */ /* 0x000fe8000800000a */
        /* <DEDUP_REMOVED lines=16> */
[----:B0-----:R-:W4:Y:S04]  /*18010*/  LDL.LU R89, [R1+0xa0] ;  /* 0x0000a00001597983 */ /* 0x001f280000300800 */
[----:B---3--:R0:W-:Y:S04]  /*18020*/  STS.U8 [R5+UR10+0x4480], R93 ;  /* 0x0044805d05007988 */ /* 0x0081e8000800000a */
[----:B------:R1:W-:Y:S04]  /*18030*/  STS.U8 [R5+UR10+0x4a80], R88 ;  /* 0x004a805805007988 */ /* 0x0003e8000800000a */
[----:B0-----:R-:W3:Y:S04]  /*18040*/  LDL.LU R93, [R1+0x948] ;  /* 0x00094800015d7983 */ /* 0x001ee80000300800 */
[----:B------:R0:W-:Y:S04]  /*18050*/  STS.U8 [R5+UR10+0x4c80], R87 ;  /* 0x004c805705007988 */ /* 0x0001e8000800000a */
[----:B-1----:R-:W3:Y:S04]  /*18060*/  LDL.LU R88, [R1+0x93c] ;  /* 0x00093c0001587983 */ /* 0x002ee80000300800 */
[----:B------:R1:W-:Y:S04]  /*18070*/  STS.U8 [R5+UR10+0x4e80], R86 ;  /* 0x004e805605007988 */ /* 0x0003e8000800000a */
[----:B0-----:R-:W3:Y:S04]  /*18080*/  LDL.LU R87, [R1+0x930] ;  /* 0x0009300001577983 */ /* 0x001ee80000300800 */
[----:B------:R0:W-:Y:S04]  /*18090*/  STS.U8 [R5+UR10+0x5080], R85 ;  /* 0x0050805505007988 */ /* 0x0001e8000800000a */
[----:B-1----:R-:W3:Y:S04]  /*180a0*/  LDL.LU R86, [R1+0x924] ;  /* 0x0009240001567983 */ /* 0x002ee80000300800 */
[----:B--2---:R1:W-:Y:S04]  /*180b0*/  STS.U8 [R5+UR10+0x5280], R84 ;  /* 0x0052805405007988 */ /* 0x0043e8000800000a */
[----:B0-----:R-:W2:Y:S04]  /*180c0*/  LDL.LU R85, [R1+0x918] ;  /* 0x0009180001557983 */ /* 0x001ea80000300800 */
[----:B------:R0:W-:Y:S04]  /*180d0*/  STS.U8 [R5+UR10+0x5480], R83 ;  /* 0x0054805305007988 */ /* 0x0001e8000800000a */
[----:B-1----:R-:W2:Y:S04]  /*180e0*/  LDL.LU R84, [R1+0x90c] ;  /* 0x00090c0001547983 */ /* 0x002ea80000300800 */
[----:B------:R1:W-:Y:S04]  /*180f0*/  STS.U8 [R5+UR10+0x5680], R82 ;  /* 0x0056805205007988 */ /* 0x0003e8000800000a */
[----:B0-----:R-:W2:Y:S04]  /*18100*/  LDL.LU R83, [R1+0x900] ;  /* 0x0009000001537983 */ /* 0x001ea80000300800 */
[----:B------:R0:W-:Y:S04]  /*18110*/  STS.U8 [R5+UR10+0x5a80], R3 ;  /* 0x005a800305007988 */ /* 0x0001e8000800000a */
[----:B-1----:R-:W2:Y:S04]  /*18120*/  LDL.LU R82, [R1+0x8e0] ;  /* 0x0008e00001527983 */ /* 0x002ea80000300800 */
[----:B0-----:R-:W2:Y:S04]  /*18130*/  LDL.LU R3, [R1+0xd20] ;  /* 0x000d200001037983 */ /* 0x001ea80000300800 */
[----:B------:R0:W-:Y:S04]  /*18140*/  STS.U8 [R5+UR10+0x5c80], R2 ;  /* 0x005c800205007988 */ /* 0x0001e8000800000a */
[----:B------:R1:W-:Y:S04]  /*18150*/  STS.U8 [R5+UR10+0x4680], R91 ;  /* 0x0046805b05007988 */ /* 0x0003e8000800000a */
[----:B------:R1:W-:Y:S04]  /*18160*/  STS.U8 [R5+UR10+0x4880], R90 ;  /* 0x0048805a05007988 */ /* 0x0003e8000800000a */
[----:B0-----:R-:W2:Y:S04]  /*18170*/  LDL.LU R2, [R1+0xd1c] ;  /* 0x000d1c0001027983 */ /* 0x001ea80000300800 */
[----:B-1----:R-:W2:Y:S04]  /*18180*/  LDL.LU R91, [R1+0xdc] ;  /* 0x0000dc00015b7983 */ /* 0x002ea80000300800 */
[----:B------:R-:W-:Y:S04]  /*18190*/  STS.U8 [R5+UR10+0x4080], R81 ;  /* 0x0040805105007988 */ /* 0x000fe8000800000a */
[----:B------:R-:W-:Y:S04]  /*181a0*/  STS.U8 [R5+UR10+0x4280], R9 ;  /* 0x0042800905007988 */ /* 0x000fe8000800000a */
[----:B------:R-:W2:Y:S04]  /*181b0*/  LDL.LU R90, [R1+0xc8] ;  /* 0x0000c800015a7983 */ /* 0x000ea80000300800 */
        /* <DEDUP_REMOVED lines=17> */
[----:B----4-:R0:W-:Y:S04]  /*182d0*/  STS.U8 [R5+UR10+0x5880], R89 ;  /* 0x0058805905007988 */ /* 0x0101e8000800000a */
[----:B0-----:R-:W4:Y:S04]  /*182e0*/  LDL.LU R89, [R1+0xbc] ;  /* 0x0000bc0001597983 */ /* 0x001f280000300800 */
[----:B------:R-:W-:Y:S04]  /*182f0*/  STS.U8 [R6+UR10+0x5900], R4 ;  /* 0x0059000406007988 */ /* 0x000fe8000800000a */
[----:B---3--:R0:W-:Y:S04]  /*18300*/  STS.U8 [R6+UR10+0x4300], R88 ;  /* 0x0043005806007988 */ /* 0x0081e8000800000a */
        /* <DEDUP_REMOVED lines=12> */
[----:B------:R1:W-:Y:S04]  /*183d0*/  STS.U8 [R6+UR10+0x5700], R3 ;  /* 0x0057000306007988 */ /* 0x0003e8000800000a */
[----:B0-----:R-:W2:Y:S04]  /*183e0*/  LDL.LU R82, [R1+0x8fc] ;  /* 0x0008fc0001527983 */ /* 0x001ea80000300800 */
[----:B------:R0:W-:Y:S04]  /*183f0*/  STS.U8 [R6+UR10+0x5b00], R68 ;  /* 0x005b004406007988 */ /* 0x0001e8000800000a */
[----:B-1----:R-:W2:Y:S04]  /*18400*/  LDL.LU R3, [R1+0xd18] ;  /* 0x000d180001037983 */ /* 0x002ea80000300800 */
[----:B------:R-:W2:Y:S04]  /*18410*/  LDL.LU R4, [R1+0xd14] ;  /* 0x000d140001047983 */ /* 0x000ea80000300800 */
[----:B0-----:R-:W2:Y:S04]  /*18420*/  LDL.LU R68, [R1+0xd10] ;  /* 0x000d100001447983 */ /* 0x001ea80000300800 */
        /* <DEDUP_REMOVED lines=21> */
[----:B----4-:R-:W-:Y:S04]  /*18580*/  STS.U8 [R6+UR10+0x5500], R89 ;  /* 0x0055005906007988 */ /* 0x010fe8000800000a */
[----:B--2---:R0:W-:Y:S04]  /*18590*/  STS.U8 [R7+UR10+0x4f80], R68 ;  /* 0x004f804407007988 */ /* 0x0041e8000800000a */
[----:B0-----:R-:W2:Y:S04]  /*185a0*/  LDL.LU R68, [R1+0xd0c] ;  /* 0x000d0c0001447983 */ /* 0x001ea80000300800 */
[----:B------:R0:W-:Y:S04]  /*185b0*/  STS.U8 [R7+UR10+0x5180], R4 ;  /* 0x0051800407007988 */ /* 0x0001e8000800000a */
[----:B------:R1:W-:Y:S04]  /*185c0*/  STS.U8 [R7+UR10+0x5380], R3 ;  /* 0x0053800307007988 */ /* 0x0003e8000800000a */
[----:B------:R4:W-:Y:S04]  /*185d0*/  STS.U8 [R7+UR10+0x5580], R2 ;  /* 0x0055800207007988 */ /* 0x0009e8000800000a */
[----:B0-----:R0:W5:Y:S04]  /*185e0*/  LDL.LU R4, [R1+0xd08] ;  /* 0x000d080001047983 */ /* 0x0011680000300800 */
[----:B-1----:R0:W5:Y:S04]  /*185f0*/  LDL.LU R3, [R1+0xd04] ;  /* 0x000d040001037983 */ /* 0x0021680000300800 */
[----:B----4-:R0:W5:Y:S04]  /*18600*/  LDL.LU R2, [R1+0xd00] ;  /* 0x000d000001027983 */ /* 0x0101680000300800 */
[----:B------:R1:W-:Y:S04]  /*18610*/  STS.U8 [R7+UR10+0x5780], R0 ;  /* 0x0057800007007988 */ /* 0x0003e8000800000a */
[----:B------:R4:W-:Y:S04]  /*18620*/  STS.U8 [R7+UR10+0x5980], R70 ;  /* 0x0059804607007988 */ /* 0x0009e8000800000a */
[----:B------:R0:W-:Y:S04]  /*18630*/  STS.U8 [R7+UR10+0x5b80], R69 ;  /* 0x005b804507007988 */ /* 0x0001e8000800000a */
[----:B-1----:R1:W5:Y:S04]  /*18640*/  LDL.LU R0, [R1+0xcfc] ;  /* 0x000cfc0001007983 */ /* 0x0023680000300800 */
[----:B----4-:R1:W5:Y:S04]  /*18650*/  LDL.LU R70, [R1+0xcf8] ;  /* 0x000cf80001467983 */ /* 0x0103680000300800 */
[----:B0-----:R1:W5:Y:S04]  /*18660*/  LDL.LU R69, [R1+0xcf4] ;  /* 0x000cf40001457983 */ /* 0x0013680000300800 */
[----:B--2---:R0:W-:Y:S04]  /*18670*/  STS.U8 [R7+UR10+0x7f80], R68 ;  /* 0x007f804407007988 */ /* 0x0041e8000800000a */
[----:B0-----:R1:W5:Y:S04]  /*18680*/  LDL.LU R68, [R1+0xcf0] ;  /* 0x000cf00001447983 */ /* 0x0013680000300800 */
[----:B------:R0:W-:Y:S02]  /*18690*/  STS.U8 [R7+UR10+0x4d80], R82 ;  /* 0x004d805207007988 */ /* 0x0001e4000800000a */
[----:B0-----:R-:W0:Y:S02]  /*186a0*/  LDC R82, c[0x0][0x3a0] ;  /* 0x0000e800ff527b82 */ /* 0x001e240000000800 */
[----:B---3--:R1:W-:Y:S04]  /*186b0*/  STS.U8 [R7+UR10+0x4180], R88 ;  /* 0x0041805807007988 */ /* 0x0083e8000800000a */
[----:B------:R1:W-:Y:S04]  /*186c0*/  STS.U8 [R7+UR10+0x4380], R87 ;  /* 0x0043805707007988 */ /* 0x0003e8000800000a */
        /* <DEDUP_REMOVED lines=20> */
[----:B------:R1:W-:Y:S01]  /*18810*/  STS.U8 [R7+UR10+0x7d80], R12 ;  /* 0x007d800c07007988 */ /* 0x0003e2000800000a */
[----:B------:R2:W-:Y:S06]  /*18820*/  MEMBAR.ALL.CTA ;  /* 0x0000000000007992 */ /* 0x0005ec0000008000 */
[----:B--2---:R-:W2:Y:S01]  /*18830*/  FENCE.VIEW.ASYNC.S ;  /* 0x00000000000073c6 */ /* 0x004ea20000000000 */
[----:B0-----:R-:W-:Y:S01]  /*18840*/  VIADD R82, R82, 0x3f ;  /* 0x0000003f52527836 */ /* 0x001fe20000000000 */
[----:B--2---:R-:W-:Y:S01]  /*18850*/  BAR.SYNC.DEFER_BLOCKING 0x0 ;  /* 0x0000000000007b1d */ /* 0x004fe20000010000 */
[----:B------:R-:W-:-:S04]  /*18860*/  ISETP.NE.U32.AND P0, PT, RZ, UR7, PT ;  /* 0x00000007ff007c0c */ /* 0x000fc8000bf05070 */
[C---:B------:R-:W-:Y:S02]  /*18870*/  ISETP.LT.OR P1, PT, R82.reuse, 0x40, P0 ;  /* 0x000000405200780c */ /* 0x040fe40000721670 */
[----:B------:R-:W-:-:S11]  /*18880*/  ISETP.GE.AND P2, PT, R82, 0x80, PT ;  /* 0x000000805200780c */ /* 0x000fd60003f46270 */
[----:B-1----:R-:W-:Y:S05]  /*18890*/  @P1 BRA `(.L_x_6) ;  /* 0x00000000008c1947 */ /* 0x002fea0003800000 */
[----:B------:R-:W-:Y:S02]  /*188a0*/  USHF.R.U32.HI UR16, URZ, 0x4, UR10 ;  /* 0x00000004ff107899 */ /* 0x000fe4000801160a */
[----:B------:R-:W-:Y:S02]  /*188b0*/  UIADD3 UR5, UPT, UPT, UR10, 0x4000, URZ ;  /* 0x000040000a057890 */ /* 0x000fe4000fffe0ff */
[----:B------:R-:W-:Y:S02]  /*188c0*/  USGXT.U32 UR16, UR16, 0xe ;  /* 0x0000000e1010789a */ /* 0x000fe40008000000 */
[----:B------:R-:W-:Y:S02]  /*188d0*/  USHF.R.U32.HI UR5, URZ, 0x4, UR5 ;  /* 0x00000004ff057899 */ /* 0x000fe40008011605 */
[----:B------:R-:W-:Y:S01]  /*188e0*/  UIADD3 UR26, UP1, UPT, UR16, 0x100, URZ ;  /* 0x00000100101a7890 */ /* 0x000fe2000ff3e0ff */
[----:B------:R-:W-:Y:S01]  /*188f0*/  UMOV UR4, URZ ;  /* 0x000000ff00047c82 */ /* 0x000fe20008000000 */
[----:B------:R-:W-:-:S02]  /*18900*/  USGXT.U32 UR6, UR5, 0xe ;  /* 0x0000000e0506789a */ /* 0x000fc40008000000 */
[----:B------:R-:W-:Y:S01]  /*18910*/  UIADD3.X UR27, UPT, UPT, UR4, 0x40004040, URZ, UP1, !UPT ;  /* 0x40004040041b7890 */ /* 0x000fe20008ffe4ff */
[----:B------:R-:W-:Y:S01]  /*18920*/  UMOV UR14, 0xfffffffe ;  /* 0xfffffffe000e7882 */ /* 0x000fe20000000000 */
[----:B------:R-:W-:Y:S01]  /*18930*/  UMOV UR15, 0x7fffbfdf ;  /* 0x7fffbfdf000f7882 */ /* 0x000fe20000000000 */
[----:B------:R-:W-:Y:S01]  /*18940*/  UMOV UR7, URZ ;  /* 0x000000ff00077c82 */ /* 0x000fe20008000000 */
[----:B------:R-:W-:Y:S02]  /*18950*/  UIADD3 UR20, UPT, UPT, UR8, 0x100, URZ ;  /* 0x0000010008147890 */ /* 0x000fe4000fffe0ff */
[----:B------:R-:W-:Y:S02]  /*18960*/  UIADD3.64 UR14, UPT, UPT, UR6, -UR14, URZ ;  /* 0x8000000e060e7297 */ /* 0x000fe4000fffe0ff */
[----:B------:R-:W-:Y:S02]  /*18970*/  UIADD3.64 UR18, UPT, UPT, UR26, 0x100, URZ ;  /* 0x000001001a127897 */ /* 0x000fe4000fffe0ff */
[----:B------:R-:W-:-:S02]  /*18980*/  UIADD3 UR21, UPT, UPT, UR8, 0x100, URZ ;  /* 0x0000010008157890 */ /* 0x000fc4000fffe0ff */
[----:B------:R-:W-:Y:S01]  /*18990*/  UIADD3.64 UR22, UPT, UPT, UR26, 0x200, URZ ;  /* 0x000002001a167897 */ /* 0x000fe2000fffe0ff */
[----:B------:R-:W-:Y:S01]  /*189a0*/  UMOV UR28, 0x0 ;  /* 0x00000000001c7882 */ /* 0x000fe20000000000 */
[----:B------:R-:W-:Y:S01]  /*189b0*/  UMOV UR29, 0x8408490 ;  /* 0x08408490001d7882 */ /* 0x000fe20000000000 */
[----:B------:R-:W-:Y:S01]  /*189c0*/  UMOV UR17, 0x40004040 ;  /* 0x4000404000117882 */ /* 0x000fe20000000000 */
[----:B------:R-:W-:Y:S01]  /*189d0*/  UMOV UR7, 0x80004020 ;  /* 0x8000402000077882 */ /* 0x000fe20000000000 */
[----:B------:R-:W-:Y:S01]  /*189e0*/  UMOV UR30, 0x0 ;  /* 0x00000000001e7882 */ /* 0x000fe20000000000 */
[----:B------:R-:W-:Y:S01]  /*189f0*/  UMOV UR31, 0x8408490 ;  /* 0x08408490001f7882 */ /* 0x000fe20000000000 */
[----:B------:R-:W-:Y:S01]  /*18a00*/  UMOV UR32, 0x0 ;  /* 0x0000000000207882 */ /* 0x000fe20000000000 */
[----:B------:R-:W-:Y:S01]  /*18a10*/  UMOV UR33, 0x8408490 ;  /* 0x0840849000217882 */ /* 0x000fe20000000000 */
[----:B------:R-:W-:Y:S01]  /*18a20*/  UMOV UR4, UR11 ;  /* 0x0000000b00047c82 */ /* 0x000fe20008000000 */
[----:B------:R-:W-:Y:S01]  /*18a30*/  UMOV UR5, URZ ;  /* 0x000000ff00057c82 */ /* 0x000fe20008000000 */
[----:B------:R0:W-:Y:S01]  /*18a40*/  UTCQMMA gdesc[UR16], gdesc[UR6], tmem[UR8], tmem[UR28], idesc[UR29], !UPT ;  /* 0x00ff1c06100075ea */ /* 0x0001e2000f800308 */
[----:B------:R-:W-:Y:S01]  /*18a50*/  UMOV UR34, 0x0 ;  /* 0x0000000000227882 */ /* 0x000fe20000000000 */
[----:B------:R-:W-:Y:S01]  /*18a60*/  UMOV UR35, 0x8408490 ;  /* 0x0840849000237882 */ /* 0x000fe20000000000 */
[----:B------:R0:W-:Y:S01]  /*18a70*/  UTCQMMA gdesc[UR26], gdesc[UR14], tmem[UR8], tmem[UR30], idesc[UR31], UPT ;  /* 0x00ff1e0e1a0075ea */ /* 0x0001e2000b800308 */
[----:B------:R-:W-:Y:S01]  /*18a80*/  UMOV UR4, UR4 ;  /* 0x0000000400047c82 */ /* 0x000fe20008000000 */
[----:B------:R0:W-:Y:S01]  /*18a90*/  UTCQMMA gdesc[UR18], gdesc[UR6], tmem[UR20], tmem[UR32], idesc[UR33], !UPT ;  /* 0x00ff2006120075ea */ /* 0x0001e2000f800314 */
[----:B------:R0:W-:Y:S01]  /*18aa0*/  UTCQMMA gdesc[UR22], gdesc[UR14], tmem[UR21], tmem[UR34], idesc[UR35], UPT ;  /* 0x00ff220e160075ea */ /* 0x0001e2000b800315 */
[----:B------:R0:W-:Y:S01]  /*18ab0*/  UTCBAR [UR4], URZ ;  /* 0x000000ff040073e9 */ /* 0x0001e200080000ff */
[----:B------:R-:W-:Y:S01]  /*18ac0*/  NOP ;  /* 0x0000000000007918 */ /* 0x000fe20000000000 */
.L_x_6:
[----:B0-----:R-:W-:Y:S01]  /*18ad0*/  UMOV UR4, URZ ;  /* 0x000000ff00047c82 */ /* 0x001fe20008000000 */
[----:B------:R-:W-:Y:S05]  /*18ae0*/  @!P2 BRA `(.L_x_7) ;  /* 0x000000ec0024a947 */ /* 0x000fea0003800000 */
[----:B------:R-:W-:Y:S01]  /*18af0*/  SHF.R.S32.HI R8, RZ, 0x1f, R82 ;  /* 0x0000001fff087819 */ /* 0x000fe20000011452 */
[----:B------:R-:W-:Y:S01]  /*18b00*/  UIADD3 UR4, UPT, UPT, UR10, 0x8000, URZ ;  /* 0x000080000a047890 */ /* 0x000fe2000fffe0ff */
[----:B------:R-:W-:Y:S02]  /*18b10*/  UMOV UR5, URZ ;  /* 0x000000ff00057c82 */ /* 0x000fe40008000000 */
[----:B------:R-:W-:Y:S01]  /*18b20*/  LEA.HI R8, R8, R82, RZ, 0x6 ;  /* 0x0000005208087211 */ /* 0x000fe200078f30ff */
[----:B------:R-:W-:Y:S02]  /*18b30*/  USHF.R.U32.HI UR16, URZ, 0x4, UR4 ;  /* 0x00000004ff107899 */ /* 0x000fe40008011604 */
[----:B------:R-:W-:Y:S01]  /*18b40*/  UIADD3 UR4, UPT, UPT, UR10, 0xc000, URZ ;  /* 0x0000c0000a047890 */ /* 0x000fe2000fffe0ff */
[----:B------:R-:W-:Y:S01]  /*18b50*/  SHF.R.S32.HI R8, RZ, 0x6, R8 ;  /* 0x00000006ff087819 */ /* 0x000fe20000011408 */
[----:B------:R-:W-:Y:S02]  /*18b60*/  USGXT.U32 UR16, UR16, 0xe ;  /* 0x0000000e1010789a */ /* 0x000fe40008000000 */
[----:B------:R-:W-:Y:S01]  /*18b70*/  USHF.R.U32.HI UR4, URZ, 0x4, UR4 ;  /* 0x00000004ff047899 */ /* 0x000fe20008011604 */
[----:B------:R-:W-:Y:S01]  /*18b80*/  VIMNMX R8, PT, PT, R8, 0x2, !PT ;  /* 0x0000000208087848 */ /* 0x000fe20007fe0100 */
[----:B------:R-:W-:-:S02]  /*18b90*/  UIADD3 UR32, UP1, UPT, UR16, 0x100, URZ ;  /* 0x0000010010207890 */ /* 0x000fc4000ff3e0ff */
[----:B------:R-:W-:Y:S02]  /*18ba0*/  USGXT.U32 UR4, UR4, 0xe ;  /* 0x0000000e0404789a */ /* 0x000fe40008000000 */
[----:B------:R-:W-:Y:S01]  /*18bb0*/  VIADD R9, R8, 0xfffffffe ;  /* 0xfffffffe08097836 */ /* 0x000fe20000000000 */
[----:B------:R-:W-:Y:S01]  /*18bc0*/  USHF.L.U32 UR20, UR12, 0x6, URZ ;  /* 0x000000060c147899 */ /* 0x000fe200080006ff */
[----:B------:R-:W-:Y:S01]  /*18bd0*/  IMAD.MOV.U32 R8, RZ, RZ, RZ ;  /* 0x000000ffff087224 */ /* 0x000fe200078e00ff */
[----:B------:R-:W-:Y:S02]  /*18be0*/  USHF.L.U32 UR21, UR13, 0x6, URZ ;  /* 0x000000060d157899 */ /* 0x000fe400080006ff */
[----:B------:R0:W-:Y:S01]  /*18bf0*/  STL [R1+0x8f4], R9 ;  /* 0x0008f40901007387 */ /* 0x0001e20000100800 */
[----:B------:R-:W-:Y:S01]  /*18c00*/  UIADD3.X UR33, UPT, UPT, UR5, 0x40004040, URZ, UP1, !UPT ;  /* 0x4000404005217890 */ /* 0x000fe20008ffe4ff */
[----:B------:R-:W-:Y:S02]  /*18c10*/  UMOV UR14, 0xfffffffe ;  /* 0xfffffffe000e7882 */ /* 0x000fe40000000000 */
[----:B------:R0:W-:Y:S01]  /*18c20*/  STL [R1+0x8dc], RZ ;  /* 0x0008dcff01007387 */ /* 0x0001e20000100800 */
[----:B------:R-:W-:Y:S01]  /*18c30*/  UMOV UR15, 0x7fffbfdf ;  /* 0x7fffbfdf000f7882 */ /* 0x000fe20000000000 */
[----:B------:R-:W-:-:S02]  /*18c40*/  USHF.R.S32.HI UR23, URZ, 0x1f, UR20 ;  /* 0x0000001fff177899 */ /* 0x000fc40008011414 */
[----:B------:R-:W-:Y:S02]  /*18c50*/  USHF.R.S32.HI UR30, URZ, 0x1f, UR21 ;  /* 0x0000001fff1e7899 */ /* 0x000fe40008011415 */
[----:B------:R-:W-:Y:S02]  /*18c60*/  UIADD3.64 UR14, UPT, UPT, UR4, -UR14, URZ ;  /* 0x8000000e040e7297 */ /* 0x000fe4000fffe0ff */
[----:B------:R-:W-:Y:S02]  /*18c70*/  UIADD3.64 UR26, UPT, UPT, UR32, 0x100, URZ ;  /* 0x00000100201a7897 */ /* 0x000fe4000fffe0ff */
[----:B------:R-:W-:Y:S01]  /*18c80*/  UIADD3.64 UR28, UPT, UPT, UR32, 0x200, URZ ;  /* 0x00000200201c7897 */ /* 0x000fe2000fffe0ff */
[----:B------:R-:W-:Y:S01]  /*18c90*/  UMOV UR22, 0x1 ;  /* 0x0000000100167882 */ /* 0x000fe20000000000 */
[----:B------:R-:W-:Y:S01]  /*18ca0*/  UMOV UR12, UR4 ;  /* 0x00000004000c7c82 */ /* 0x000fe20008000000 */
[----:B0-----:R-:W-:-:S09]  /*18cb0*/  UMOV UR13, 0x80004020 ;  /* 0x80004020000d7882 */ /* 0x001fd20000000000 */
.L_x_10:
[----:B------:R-:W2:Y:S04]  /*18cc0*/  LDL.LU R23, [R1+0x564] ;  /* 0x0005640001177983 */ /* 0x000ea80000300800 */
[----:B------:R-:W3:Y:S04]  /*18cd0*/  LDL.LU R22, [R1+0x230] ;  /* 0x0002300001167983 */ /* 0x000ee80000300800 */
[----:B------:R-:W4:Y:S04]  /*18ce0*/  LDL.LU R21, [R1+0x458] ;  /* 0x0004580001157983 */ /* 0x000f280000300800 */
        /* <DEDUP_REMOVED lines=8> */
[----:B0-----:R-:W4:Y:S04]  /*18d70*/  LDL.LU R9, [R1+0x44c] ;  /* 0x00044c0001097983 */ /* 0x001f280000300800 */
[----:B------:R-:W4:Y:S04]  /*18d80*/  LDL.LU R14, [R1+0x428] ;  /* 0x00042800010e7983 */ /* 0x000f280000300800 */
[----:B------:R-:W4:Y:S04]  /*18d90*/  LDL.LU R13, [R1+0x444] ;  /* 0x00044400010d7983 */ /* 0x000f280000300800 */
[----:B------:R-:W4:Y:S01]  /*18da0*/  LDL.LU R12, [R1+0x420] ;  /* 0x00042000010c7983 */ /* 0x000f220000300800 */
[----:B------:R-:W-:Y:S01]  /*18db0*/  IMAD.U32 R8, R8, -0x80000000, RZ ;  /* 0x8000000008087824 */ /* 0x000fe200078e00ff */
[----:B--2---:R-:W-:-:S02]  /*18dc0*/  IADD3 R23, P4, PT, R23, UR21, RZ ;  /* 0x0000001517177c10 */ /* 0x004fc4000ff9e0ff */
[----:B---3--:R-:W-:-:S03]  /*18dd0*/  IADD3 R22, P6, PT, R22, UR21, RZ ;  /* 0x0000001516167c10 */ /* 0x008fc6000ffde0ff */
[----:B------:R-:W-:Y:S01]  /*18de0*/  STL [R1+0x564], R23 ;  /* 0x0005641701007387 */ /* 0x000fe20000100800 */
[----:B----4-:R-:W-:-:S03]  /*18df0*/  IADD3 R21, P1, PT, R21, UR21, RZ ;  /* 0x0000001515157c10 */ /* 0x010fc6000ff3e0ff */
[----:B------:R-:W-:Y:S01]  /*18e00*/  STL [R1+0x230], R22 ;  /* 0x0002301601007387 */ /* 0x000fe20000100800 */
[----:B------:R-:W-:-:S03]  /*18e10*/  IADD3 R20, P2, PT, R20, UR21, RZ ;  /* 0x0000001514147c10 */ /* 0x000fc6000ff5e0ff */
[----:B------:R-:W-:Y:S01]  /*18e20*/  STL [R1+0x458], R21 ;  /* 0x0004581501007387 */ /* 0x000fe20000100800 */
[----:B------:R-:W-:-:S03]  /*18e30*/  IADD3 R19, P3, PT, R19, UR21, RZ ;  /* 0x0000001513137c10 */ /* 0x000fc6000ff7e0ff */
[----:B------:R-:W-:Y:S01]  /*18e40*/  STL [R1+0x450], R20 ;  /* 0x0004501401007387 */ /* 0x000fe20000100800 */
[----:B------:R-:W-:-:S03]  /*18e50*/  IADD3.X R18, PT, PT, R18, UR30, RZ, P4, !PT ;  /* 0x0000001e12127c10 */ /* 0x000fc6000a7fe4ff */
[----:B------:R-:W-:Y:S01]  /*18e60*/  STL [R1+0x448], R19 ;  /* 0x0004481301007387 */ /* 0x000fe20000100800 */
[----:B------:R-:W-:Y:S02]  /*18e70*/  IADD3 R17, P4, PT, R17, UR21, RZ ;  /* 0x0000001511117c10 */ /* 0x000fe4000ff9e0ff */
[----:B------:R-:W-:-:S05]  /*18e80*/  IADD3.X R11, PT, PT, R11, UR30, RZ, P6, !PT ;  /* 0x0000001e0b0b7c10 */ /* 0x000fca000b7fe4ff */
[----:B------:R0:W-:Y:S01]  /*18e90*/  STL [R1+0x22c], R11 ;  /* 0x00022c0b01007387 */ /* 0x0001e20000100800 */
[----:B------:R-:W-:-:S03]  /*18ea0*/  IADD3.X R10, PT, PT, R10, UR30, RZ, P1, !PT ;  /* 0x0000001e0a0a7c10 */ /* 0x000fc60008ffe4ff */
[----:B------:R-:W-:Y:S01]  /*18eb0*/  STL [R1+0x560], R18 ;  /* 0x0005601201007387 */ /* 0x000fe20000100800 */
[----:B------:R-:W-:-:S03]  /*18ec0*/  IADD3 R16, P6, PT, R16, UR21, RZ ;  /* 0x0000001510107c10 */ /* 0x000fc6000ffde0ff */
[----:B0-----:R-:W2:Y:S01]  /*18ed0*/  LDL.LU R11, [R1+0x43c] ;  /* 0x00043c00010b7983 */ /* 0x001ea20000300800 */
[----:B------:R-:W-:-:S03]  /*18ee0*/  IADD3.X R9, PT, PT, R9, UR30, RZ, P2, !PT ;  /* 0x0000001e09097c10 */ /* 0x000fc600097fe4ff */
[----:B------:R-:W-:Y:S04]  /*18ef0*/  STL [R1+0x440], R17 ;  /* 0x0004401101007387 */ /* 0x000fe80000100800 */
[----:B------:R0:W-:Y:S04]  /*18f00*/  STL [R1+0x454], R10 ;  /* 0x0004540a01007387 */ /* 0x0001e80000100800 */
[----:B0-----:R-:W3:Y:S01]  /*18f10*/  LDL.LU R10, [R1+0x418] ;  /* 0x00041800010a7983 */ /* 0x001ee20000300800 */
[----:B------:R-:W-:-:S03]  /*18f20*/  IADD3 R15, P1, PT, R15, UR21, RZ ;  /* 0x000000150f0f7c10 */ /* 0x000fc6000ff3e0ff */
[----:B------:R-:W-:Y:S04]  /*18f30*/  STL [R1+0x438], R16 ;  /* 0x0004381001007387 */ /* 0x000fe80000100800 */
[----:B------:R0:W-:Y:S04]  /*18f40*/  STL [R1+0x44c], R9 ;  /* 0x00044c0901007387 */ /* 0x0001e80000100800 */
[----:B0-----:R-:W4:Y:S01]  /*18f50*/  LDL.LU R9, [R1+0x434] ;  /* 0x0004340001097983 */ /* 0x001f220000300800 */
[----:B------:R-:W-:Y:S02]  /*18f60*/  IADD3.X R13, PT, PT, R13, UR30, RZ, P3, !PT ;  /* 0x0000001e0d0d7c10 */ /* 0x000fe40009ffe4ff */
[----:B------:R-:W-:Y:S01]  /*18f70*/  IADD3 R14, P2, PT, R14, UR21, RZ ;  /* 0x000000150e0e7c10 */ /* 0x000fe2000ff5e0ff */
[----:B------:R-:W-:Y:S01]  /*18f80*/  STL [R1+0x430], R15 ;  /* 0x0004300f01007387 */ /* 0x000fe20000100800 */
[----:B------:R-:W-:-:S03]  /*18f90*/  IADD3 R12, P3, PT, R12, UR21, RZ ;  /* 0x000000150c0c7c10 */ /* 0x000fc6000ff7e0ff */
[----:B------:R0:W-:Y:S04]  /*18fa0*/  STL [R1+0x444], R13 ;  /* 0x0004440d01007387 */ /* 0x0001e80000100800 */
[----:B0-----:R-:W4:Y:S04]  /*18fb0*/  LDL.LU R13, [R1+0x410] ;  /* 0x00041000010d7983 */ /* 0x001f280000300800 */
[----:B------:R-:W-:Y:S04]  /*18fc0*/  STL [R1+0x428], R14 ;  /* 0x0004280e01007387 */ /* 0x000fe80000100800 */
[----:B------:R-:W4:Y:S04]  /*18fd0*/  LDL.LU R36, [R1+0x42c] ;  /* 0x00042c0001247983 */ /* 0x000f280000300800 */
[----:B------:R-:W4:Y:S04]  /*18fe0*/  LDL.LU R35, [R1+0x408] ;  /* 0x0004080001237983 */ /* 0x000f280000300800 */
[----:B------:R-:W4:Y:S04]  /*18ff0*/  LDL.LU R34, [R1+0x424] ;  /* 0x0004240001227983 */ /* 0x000f280000300800 */
[----:B------:R0:W-:Y:S04]  /*19000*/  STL [R1+0x420], R12 ;  /* 0x0004200c01007387 */ /* 0x0001e80000100800 */
        /* <DEDUP_REMOVED lines=17> */
[----:B------:R-:W4:Y:S01]  /*19120*/  LDL.LU R16, [R1+0x3dc] ;  /* 0x0003dc0001107983 */ /* 0x000f220000300800 */
[----:B--2---:R-:W-:-:S05]  /*19130*/  IADD3.X R11, PT, PT, R11, UR30, RZ, P4, !PT ;  /* 0x0000001e0b0b7c10 */ /* 0x004fca000a7fe4ff */
[----:B------:R0:W-:Y:S04]  /*19140*/  STL [R1+0x43c], R11 ;  /* 0x00043c0b01007387 */ /* 0x0001e80000100800 */
[----:B0-----:R-:W2:Y:S01]  /*19150*/  LDL.LU R11, [R1+0x3b8] ;  /* 0x0003b800010b7983 */ /* 0x001ea20000300800 */
[----:B---3--:R-:W-:-:S03]  /*19160*/  IADD3 R10, P4, PT, R10, UR21, RZ ;  /* 0x000000150a0a7c10 */ /* 0x008fc6000ff9e0ff */
[----:B------:R-:W3:Y:S04]  /*19170*/  LDL.LU R15, [R1+0x3d4] ;  /* 0x0003d400010f7983 */ /* 0x000ee80000300800 */
[----:B------:R0:W-:Y:S04]  /*19180*/  STL [R1+0x418], R10 ;  /* 0x0004180a01007387 */ /* 0x0001e80000100800 */
[----:B0-----:R-:W3:Y:S01]  /*19190*/  LDL.LU R10, [R1+0x3b0] ;  /* 0x0003b000010a7983 */ /* 0x001ee20000300800 */
[----:B----4-:R-:W-:-:S03]  /*191a0*/  IADD3.X R9, PT, PT, R9, UR30, RZ, P6, !PT ;  /* 0x0000001e09097c10 */ /* 0x010fc6000b7fe4ff */
[----:B------:R-:W4:Y:S04]  /*191b0*/  LDL.LU R14, [R1+0x3cc] ;  /* 0x0003cc00010e7983 */ /* 0x000f280000300800 */
[----:B------:R0:W-:Y:S04]  /*191c0*/  STL [R1+0x434], R9 ;  /* 0x0004340901007387 */ /* 0x0001e80000100800 */
[----:B0-----:R-:W4:Y:S01]  /*191d0*/  LDL.LU R9, [R1+0x3a8] ;  /* 0x0003a80001097983 */ /* 0x001f220000300800 */
[----:B------:R-:W-:-:S05]  /*191e0*/  IADD3 R13, P6, PT, R13, UR21, RZ ;  /* 0x000000150d0d7c10 */ /* 0x000fca000ffde0ff */
[----:B------:R0:W-:Y:S01]  /*191f0*/  STL [R1+0x410], R13 ;  /* 0x0004100d01007387 */ /* 0x0001e20000100800 */
[----:B------:R-:W-:Y:S02]  /*19200*/  IADD3.X R36, PT, PT, R36, UR30, RZ, P1, !PT ;  /* 0x0000001e24247c10 */ /* 0x000fe40008ffe4ff */
[----:B------:R-:W-:Y:S01]  /*19210*/  IADD3 R35, P1, PT, R35, UR21, RZ ;  /* 0x0000001523237c10 */ /* 0x000fe2000ff3e0ff */
[----:B0-----:R-:W4:Y:S01]  /*19220*/  LDL.LU R13, [R1+0x3c4] ;  /* 0x0003c400010d7983 */ /* 0x001f220000300800 */
[----:B------:R-:W-:-:S03]  /*19230*/  IADD3.X R34, PT, PT, R34, UR30, RZ, P2, !PT ;  /* 0x0000001e22227c10 */ /* 0x000fc600097fe4ff */
[----:B------:R-:W-:Y:S01]  /*19240*/  STL [R1+0x42c], R36 ;  /* 0x00042c2401007387 */ /* 0x000fe20000100800 */
[----:B------:R-:W-:-:S03]  /*19250*/  IADD3 R33, P2, PT, R33, UR21, RZ ;  /* 0x0000001521217c10 */ /* 0x000fc6000ff5e0ff */
[----:B------:R-:W-:Y:S01]  /*19260*/  STL [R1+0x408], R35 ;  /* 0x0004082301007387 */ /* 0x000fe20000100800 */
        /* <DEDUP_REMOVED lines=26> */
[----:B------:R-:W-:Y:S02]  /*19410*/  IADD3 R18, P4, PT, R18, UR21, RZ ;  /* 0x0000001512127c10 */ /* 0x000fe4000ff9e0ff */
[----:B------:R-:W-:Y:S01]  /*19420*/  IADD3.X R17, PT, PT, R17, UR30, RZ, P6, !PT ;  /* 0x0000001e11117c10 */ /* 0x000fe2000b7fe4ff */
[----:B------:R-:W-:Y:S01]  /*19430*/  STL [R1+0x3d0], R20 ;  /* 0x0003d01401007387 */ /* 0x000fe20000100800 */
[----:B------:R-:W-:-:S03]  /*19440*/  IADD3 R12, P6, PT, R12, UR21, RZ ;  /* 0x000000150c0c7c10 */ /* 0x000fc6000ffde0ff */
[----:B------:R-:W-:Y:S01]  /*19450*/  STL [R1+0x3ec], R19 ;  /* 0x0003ec1301007387 */ /* 0x000fe20000100800 */
[----:B------:R-:W-:-:S03]  /*19460*/  IADD3.X R16, PT, PT, R16, UR30, RZ, P1, !PT ;  /* 0x0000001e10107c10 */ /* 0x000fc60008ffe4ff */
[----:B------:R0:W-:Y:S04]  /*19470*/  STL [R1+0x3c0], R12 ;  /* 0x0003c00c01007387 */ /* 0x0001e80000100800 */
[----:B------:R-:W-:Y:S04]  /*19480*/  STL [R1+0x3c8], R18 ;  /* 0x0003c81201007387 */ /* 0x000fe80000100800 */
[----:B0-----:R-:W4:Y:S04]  /*19490*/  LDL.LU R12, [R1+0x3a0] ;  /* 0x0003a000010c7983 */ /* 0x001f280000300800 */
[----:B------:R-:W-:Y:S01]  /*194a0*/  STL [R1+0x3e4], R17 ;  /* 0x0003e41101007387 */ /* 0x000fe20000100800 */
[----:B--2---:R-:W-:-:S02]  /*194b0*/  IADD3 R11, P1, PT, R11, UR21, RZ ;  /* 0x000000150b0b7c10 */ /* 0x004fc4000ff3e0ff */
[----:B---3--:R-:W-:-:S03]  /*194c0*/  IADD3.X R15, PT, PT, R15, UR30, RZ, P2, !PT ;  /* 0x0000001e0f0f7c10 */ /* 0x008fc600097fe4ff */
[----:B------:R0:W-:Y:S04]  /*194d0*/  STL [R1+0x3b8], R11 ;  /* 0x0003b80b01007387 */ /* 0x0001e80000100800 */
[----:B0-----:R-:W2:Y:S01]  /*194e0*/  LDL.LU R11, [R1+0x3bc] ;  /* 0x0003bc00010b7983 */ /* 0x001ea20000300800 */
[----:B------:R-:W-:-:S03]  /*194f0*/  IADD3 R10, P2, PT, R10, UR21, RZ ;  /* 0x000000150a0a7c10 */ /* 0x000fc6000ff5e0ff */
[----:B------:R-:W-:Y:S01]  /*19500*/  STL [R1+0x3dc], R16 ;  /* 0x0003dc1001007387 */ /* 0x000fe20000100800 */
[----:B----4-:R-:W-:-:S03]  /*19510*/  IADD3.X R14, PT, PT, R14, UR30, RZ, P3, !PT ;  /* 0x0000001e0e0e7c10 */ /* 0x010fc60009ffe4ff */
[----:B------:R0:W-:Y:S04]  /*19520*/  STL [R1+0x3b0], R10 ;  /* 0x0003b00a01007387 */ /* 0x0001e80000100800 */
[----:B0-----:R-:W3:Y:S01]  /*19530*/  LDL.LU R10, [R1+0x398] ;  /* 0x00039800010a7983 */ /* 0x001ee20000300800 */
[----:B------:R-:W-:-:S03]  /*19540*/  IADD3 R9, P3, PT, R9, UR21, RZ ;  /* 0x0000001509097c10 */ /* 0x000fc6000ff7e0ff */
[----:B------:R-:W-:Y:S04]  /*19550*/  STL [R1+0x3d4], R15 ;  /* 0x0003d40f01007387 */ /* 0x000fe80000100800 */
[----:B------:R0:W-:Y:S04]  /*19560*/  STL [R1+0x3a8], R9 ;  /* 0x0003a80901007387 */ /* 0x0001e80000100800 */
[----:B0-----:R-:W4:Y:S01]  /*19570*/  LDL.LU R9, [R1+0x3b4] ;  /* 0x0003b40001097983 */ /* 0x001f220000300800 */
[----:B------:R-:W-:-:S03]  /*19580*/  IADD3.X R13, PT, PT, R13, UR30, RZ, P4, !PT ;  /* 0x0000001e0d0d7c10 */ /* 0x000fc6000a7fe4ff */
        /* <DEDUP_REMOVED lines=21> */
[----:B0-----:R-:W4:Y:S01]  /*196e0*/  LDL.LU R13, [R1+0x364] ;  /* 0x00036400010d7983 */ /* 0x001f220000300800 */
[----:B------:R-:W-:-:S03]  /*196f0*/  IADD3 R12, P4, PT, R12, UR21, RZ ;  /* 0x000000150c0c7c10 */ /* 0x000fc6000ff9e0ff */
[----:B------:R-:W4:Y:S04]  /*19700*/  LDL.LU R16, [R1+0x340] ;  /* 0x0003400001107983 */ /* 0x000f280000300800 */
[----:B------:R0:W-:Y:S04]  /*19710*/  STL [R1+0x3a0], R12 ;  /* 0x0003a00c01007387 */ /* 0x0001e80000100800 */
        /* <DEDUP_REMOVED lines=9> */
[----:B----4-:R-:W-:-:S05]  /*197b0*/  IADD3.X R9, PT, PT, R9, UR30, RZ, P1, !PT ;  /* 0x0000001e09097c10 */ /* 0x010fca0008ffe4ff */
[----:B------:R0:W-:Y:S04]  /*197c0*/  STL [R1+0x3b4], R9 ;  /* 0x0003b40901007387 */ /* 0x0001e80000100800 */
[----:B0-----:R-:W4:Y:S01]  /*197d0*/  LDL.LU R9, [R1+0x328] ;  /* 0x0003280001097983 */ /* 0x001f220000300800 */
[----:B------:R-:W-:Y:S02]  /*197e0*/  IADD3 R36, P1, PT, R36, UR21, RZ ;  /* 0x0000001524247c10 */ /* 0x000fe4000ff3e0ff */
[----:B------:R-:W-:Y:S02]  /*197f0*/  IADD3.X R35, PT, PT, R35, UR30, RZ, P2, !PT ;  /* 0x0000001e23237c10 */ /* 0x000fe400097fe4ff */
[----:B------:R-:W-:Y:S01]  /*19800*/  IADD3 R34, P2, PT, R34, UR21, RZ ;  /* 0x0000001522227c10 */ /* 0x000fe2000ff5e0ff */
        /* <DEDUP_REMOVED lines=33> */
[----:B------:R-:W-:Y:S04]  /*19a20*/  STL [R1+0x350], R19 ;  /* 0x0003501301007387 */ /* 0x000fe80000100800 */
[----:B------:R0:W-:Y:S01]  /*19a30*/  STL [R1+0x364], R13 ;  /* 0x0003640d01007387 */ /* 0x0001e20000100800 */
[----:B------:R-:W-:-:S03]  /*19a40*/  IADD3 R16, P1, PT, R16, UR21, RZ ;  /* 0x0000001510107c10 */ /* 0x000fc6000ff3e0ff */
[----:B------:R-:W-:Y:S04]  /*19a50*/  STL [R1+0x36c], R18 ;  /* 0x00036c1201007387 */ /* 0x000fe80000100800 */
[----:B0-----:R-:W4:Y:S01]  /*19a60*/  LDL.LU R13, [R1+0x344] ;  /* 0x00034400010d7983 */ /* 0x001f220000300800 */
[----:B------:R-:W-:-:S03]  /*19a70*/  IADD3.X R12, PT, PT, R12, UR30, RZ, P2, !PT ;  /* 0x0000001e0c0c7c10 */ /* 0x000fc600097fe4ff */
[----:B------:R-:W-:Y:S04]  /*19a80*/  STL [R1+0x348], R17 ;  /* 0x0003481101007387 */ /* 0x000fe80000100800 */
[----:B------:R0:W-:Y:S01]  /*19a90*/  STL [R1+0x35c], R12 ;  /* 0x00035c0c01007387 */ /* 0x0001e20000100800 */
[----:B------:R-:W-:-:S03]  /*19aa0*/  IADD3 R15, P2, PT, R15, UR21, RZ ;  /* 0x000000150f0f7c10 */ /* 0x000fc6000ff5e0ff */
[----:B0-----:R-:W4:Y:S04]  /*19ab0*/  LDL.LU R12, [R1+0x320] ;  /* 0x00032000010c7983 */ /* 0x001f280000300800 */
[----:B------:R-:W-:Y:S01]  /*19ac0*/  STL [R1+0x340], R16 ;  /* 0x0003401001007387 */ /* 0x000fe20000100800 */
[----:B--2---:R-:W-:-:S05]  /*19ad0*/  IADD3.X R11, PT, PT, R11, UR30, RZ, P3, !PT ;  /* 0x0000001e0b0b7c10 */ /* 0x004fca0009ffe4ff */
[----:B------:R0:W-:Y:S01]  /*19ae0*/  STL [R1+0x354], R11 ;  /* 0x0003540b01007387 */ /* 0x0001e20000100800 */
[----:B---3--:R-:W-:-:S03]  /*19af0*/  IADD3 R14, P3, PT, R14, UR21, RZ ;  /* 0x000000150e0e7c10 */ /* 0x008fc6000ff7e0ff */
[----:B0-----:R-:W2:Y:S01]  /*19b00*/  LDL.LU R11, [R1+0x33c] ;  /* 0x00033c00010b7983 */ /* 0x001ea20000300800 */
[----:B------:R-:W-:-:S03]  /*19b10*/  IADD3.X R10, PT, PT, R10, UR30, RZ, P4, !PT ;  /* 0x0000001e0a0a7c10 */ /* 0x000fc6000a7fe4ff */
[----:B------:R-:W-:Y:S04]  /*19b20*/  STL [R1+0x338], R15 ;  /* 0x0003380f01007387 */ /* 0x000fe80000100800 */
[----:B------:R0:W-:Y:S04]  /*19b30*/  STL [R1+0x34c], R10 ;  /* 0x00034c0a01007387 */ /* 0x0001e80000100800 */
[----:B0-----:R-:W3:Y:S01]  /*19b40*/  LDL.LU R10, [R1+0x318] ;  /* 0x00031800010a7983 */ /* 0x001ee20000300800 */
[----:B----4-:R-:W-:-:S03]  /*19b50*/  IADD3 R9, P4, PT, R9, UR21, RZ ;  /* 0x0000001509097c10 */ /* 0x010fc6000ff9e0ff */
        /* <DEDUP_REMOVED lines=22> */
[----:B------:R-:W-:-:S03]  /*19cc0*/  IADD3.X R13, PT, PT, R13, UR30, RZ, P6, !PT ;  /* 0x0000001e0d0d7c10 */ /* 0x000fc6000b7fe4ff */
[----:B------:R-:W4:Y:S04]  /*19cd0*/  LDL.LU R16, [R1+0x2e4] ;  /* 0x0002e40001107983 */ /* 0x000f280000300800 */
[----:B------:R0:W-:Y:S04]  /*19ce0*/  STL [R1+0x344], R13 ;  /* 0x0003440d01007387 */ /* 0x0001e80000100800 */
        /* <DEDUP_REMOVED lines=9> */
[----:B---3--:R-:W-:-:S05]  /*19d80*/  IADD3 R10, P1, PT, R10, UR21, RZ ;  /* 0x000000150a0a7c10 */ /* 0x008fca000ff3e0ff */
[----:B------:R0:W-:Y:S01]  /*19d90*/  STL [R1+0x318], R10 ;  /* 0x0003180a01007387 */ /* 0x0001e20000100800 */
[----:B----4-:R-:W-:Y:S02]  /*19da0*/  IADD3.X R36, PT, PT, R36, UR30, RZ, P2, !PT ;  /* 0x0000001e24247c10 */ /* 0x010fe400097fe4ff */
[----:B------:R-:W-:Y:S01]  /*19db0*/  IADD3 R35, P2, PT, R35, UR21, RZ ;  /* 0x0000001523237c10 */ /* 0x000fe2000ff5e0ff */
[----:B0-----:R-:W3:Y:S01]  /*19dc0*/  LDL.LU R10, [R1+0x2cc] ;  /* 0x0002cc00010a7983 */ /* 0x001ee20000300800 */
        /* <DEDUP_REMOVED lines=34> */
[----:B------:R-:W-:Y:S04]  /*19ff0*/  STL [R1+0x2f4], R19 ;  /* 0x0002f41301007387 */ /* 0x000fe80000100800 */
[----:B------:R0:W-:Y:S04]  /*1a000*/  STL [R1+0x2c8], R9 ;  /* 0x0002c80901007387 */ /* 0x0001e80000100800 */
[----:B------:R-:W-:Y:S04]  /*1a010*/  STL [R1+0x2d0], R18 ;  /* 0x0002d01201007387 */ /* 0x000fe80000100800 */
[----:B0-----:R-:W4:Y:S01]  /*1a020*/  LDL.LU R9, [R1+0x2a8] ;  /* 0x0002a80001097983 */ /* 0x001f220000300800 */
[----:B------:R-:W-:-:S02]  /*1a030*/  IADD3.X R16, PT, PT, R16, UR30, RZ, P2, !PT ;  /* 0x0000001e10107c10 */ /* 0x000fc400097fe4ff */
[----:B------:R-:W-:Y:S01]  /*1a040*/  IADD3 R13, P2, PT, R13, UR21, RZ ;  /* 0x000000150d0d7c10 */ /* 0x000fe2000ff5e0ff */
[----:B------:R-:W-:Y:S01]  /*1a050*/  STL [R1+0x2ec], R17 ;  /* 0x0002ec1101007387 */ /* 0x000fe20000100800 */
[----:B------:R-:W-:-:S03]  /*1a060*/  IADD3.X R15, PT, PT, R15, UR30, RZ, P3, !PT ;  /* 0x0000001e0f0f7c10 */ /* 0x000fc60009ffe4ff */
[----:B------:R0:W-:Y:S04]  /*1a070*/  STL [R1+0x2c0], R13 ;  /* 0x0002c00d01007387 */ /* 0x0001e80000100800 */
[----:B0-----:R-:W4:Y:S01]  /*1a080*/  LDL.LU R13, [R1+0x2c4] ;  /* 0x0002c400010d7983 */ /* 0x001f220000300800 */
[----:B------:R-:W-:-:S03]  /*1a090*/  IADD3 R12, P3, PT, R12, UR21, RZ ;  /* 0x000000150c0c7c10 */ /* 0x000fc6000ff7e0ff */
[----:B------:R-:W-:Y:S01]  /*1a0a0*/  STL [R1+0x2e4], R16 ;  /* 0x0002e41001007387 */ /* 0x000fe20000100800 */
[----:B------:R-:W-:-:S03]  /*1a0b0*/  IADD3.X R14, PT, PT, R14, UR30, RZ, P4, !PT ;  /* 0x0000001e0e0e7c10 */ /* 0x000fc6000a7fe4ff */
[----:B------:R0:W-:Y:S04]  /*1a0c0*/  STL [R1+0x2b8], R12 ;  /* 0x0002b80c01007387 */ /* 0x0001e80000100800 */
[----:B0-----:R-:W4:Y:S04]  /*1a0d0*/  LDL.LU R12, [R1+0x2a0] ;  /* 0x0002a000010c7983 */ /* 0x001f280000300800 */
[----:B------:R-:W-:Y:S01]  /*1a0e0*/  STL [R1+0x2dc], R15 ;  /* 0x0002dc0f01007387 */ /* 0x000fe20000100800 */
[----:B--2---:R-:W-:-:S05]  /*1a0f0*/  IADD3 R11, P4, PT, R11, UR21, RZ ;  /* 0x000000150b0b7c10 */ /* 0x004fca000ff9e0ff */
[----:B------:R0:W-:Y:S04]  /*1a100*/  STL [R1+0x2b0], R11 ;  /* 0x0002b00b01007387 */ /* 0x0001e80000100800 */
[----:B0-----:R-:W2:Y:S01]  /*1a110*/  LDL.LU R11, [R1+0x2bc] ;  /* 0x0002bc00010b7983 */ /* 0x001ea20000300800 */
[----:B---3--:R-:W-:-:S03]  /*1a120*/  IADD3.X R10, PT, PT, R10, UR30, RZ, P6, !PT ;  /* 0x0000001e0a0a7c10 */ /* 0x008fc6000b7fe4ff */
[----:B------:R-:W-:Y:S04]  /*1a130*/  STL [R1+0x2d4], R14 ;  /* 0x0002d40e01007387 */ /* 0x000fe80000100800 */
[----:B------:R-:W3:Y:S04]  /*1a140*/  LDL.LU R36, [R1+0x298] ;  /* 0x0002980001247983 */ /* 0x000ee80000300800 */
[----:B------:R-:W3:Y:S04]  /*1a150*/  LDL.LU R35, [R1+0x2b4] ;  /* 0x0002b40001237983 */ /* 0x000ee80000300800 */
[----:B------:R-:W3:Y:S04]  /*1a160*/  LDL.LU R34, [R1+0x290] ;  /* 0x0002900001227983 */ /* 0x000ee80000300800 */
[----:B------:R0:W-:Y:S04]  /*1a170*/  STL [R1+0x2cc], R10 ;  /* 0x0002cc0a01007387 */ /* 0x0001e80000100800 */
        /* <DEDUP_REMOVED lines=16> */
[----:B0-----:R-:W3:Y:S01]  /*1a280*/  LDL.LU R10, [R1+0x26c] ;  /* 0x00026c00010a7983 */ /* 0x001ee20000300800 */
[----:B----4-:R-:W-:-:S03]  /*1a290*/  IADD3 R9, P6, PT, R9, UR21, RZ ;  /* 0x0000001509097c10 */ /* 0x010fc6000ffde0ff */
[----:B------:R-:W4:Y:S04]  /*1a2a0*/  LDL.LU R16, [R1+0x248] ;  /* 0x0002480001107983 */ /* 0x000f280000300800 */
[----:B------:R0:W-:Y:S04]  /*1a2b0*/  STL [R1+0x2a8], R9 ;  /* 0x0002a80901007387 */ /* 0x0001e80000100800 */
        /* <DEDUP_REMOVED lines=8> */
[----:B0-----:R-:W4:Y:S01]  /*1a340*/  LDL.LU R12, [R1+0x254] ;  /* 0x00025400010c7983 */ /* 0x001f220000300800 */
[----:B--2---:R-:W-:-:S05]  /*1a350*/  IADD3.X R11, PT, PT, R11, UR30, RZ, P2, !PT ;  /* 0x0000001e0b0b7c10 */ /* 0x004fca00097fe4ff */
[----:B------:R0:W-:Y:S01]  /*1a360*/  STL [R1+0x2bc], R11 ;  /* 0x0002bc0b01007387 */ /* 0x0001e20000100800 */
[----:B---3--:R-:W-:Y:S02]  /*1a370*/  IADD3 R36, P2, PT, R36, UR21, RZ ;  /* 0x0000001524247c10 */ /* 0x008fe4000ff5e0ff */
[----:B------:R-:W-:Y:S01]  /*1a380*/  IADD3.X R35, PT, PT, R35, UR30, RZ, P3, !PT ;  /* 0x0000001e23237c10 */ /* 0x000fe20009ffe4ff */
[----:B0-----:R-:W2:Y:S01]  /*1a390*/  LDL.LU R11, [R1+0x55c] ;  /* 0x00055c00010b7983 */ /* 0x001ea20000300800 */
        /* <DEDUP_REMOVED lines=32> */
[----:B------:R-:W-:-:S03]  /*1a5a0*/  IADD3.X R10, PT, PT, R10, UR30, RZ, P2, !PT ;  /* 0x0000001e0a0a7c10 */ /* 0x000fc600097fe4ff */
[----:B------:R-:W-:Y:S01]  /*1a5b0*/  STL [R1+0x258], R19 ;  /* 0x0002581301007387 */ /* 0x000fe20000100800 */
[----:B------:R-:W-:-:S03]  /*1a5c0*/  IADD3 R17, P1, PT, R17, UR21, RZ ;  /* 0x0000001511117c10 */ /* 0x000fc6000ff3e0ff */
[----:B------:R0:W-:Y:S04]  /*1a5d0*/  STL [R1+0x26c], R10 ;  /* 0x00026c0a01007387 */ /* 0x0001e80000100800 */
[----:B------:R-:W-:Y:S04]  /*1a5e0*/  STL [R1+0x274], R18 ;  /* 0x0002741201007387 */ /* 0x000fe80000100800 */
[----:B0-----:R-:W3:Y:S01]  /*1a5f0*/  LDL.LU R10, [R1+0x24c] ;  /* 0x00024c00010a7983 */ /* 0x001ee20000300800 */
[----:B----4-:R-:W-:-:S03]  /*1a600*/  IADD3.X R9, PT, PT, R9, UR30, RZ, P3, !PT ;  /* 0x0000001e09097c10 */ /* 0x010fc60009ffe4ff */
[----:B------:R-:W-:Y:S04]  /*1a610*/  STL [R1+0x250], R17 ;  /* 0x0002501101007387 */ /* 0x000fe80000100800 */
[----:B------:R0:W-:Y:S04]  /*1a620*/  STL [R1+0x264], R9 ;  /* 0x0002640901007387 */ /* 0x0001e80000100800 */
[----:B0-----:R-:W4:Y:S01]  /*1a630*/  LDL.LU R9, [R1+0x238] ;  /* 0x0002380001097983 */ /* 0x001f220000300800 */
[----:B------:R-:W-:Y:S02]  /*1a640*/  IADD3 R16, P2, PT, R16, UR21, RZ ;  /* 0x0000001510107c10 */ /* 0x000fe4000ff5e0ff */
[----:B------:R-:W-:-:S02]  /*1a650*/  IADD3.X R13, PT, PT, R13, UR30, RZ, P4, !PT ;  /* 0x0000001e0d0d7c10 */ /* 0x000fc4000a7fe4ff */
[----:B------:R-:W-:Y:S01]  /*1a660*/  IADD3 R15, P3, PT, R15, UR21, RZ ;  /* 0x000000150f0f7c10 */ /* 0x000fe2000ff7e0ff */
[----:B------:R-:W-:Y:S01]  /*1a670*/  STL [R1+0x248], R16 ;  /* 0x0002481001007387 */ /* 0x000fe20000100800 */
[----:B------:R-:W-:-:S03]  /*1a680*/  IADD3 R14, P4, PT, R14, UR21, RZ ;  /* 0x000000150e0e7c10 */ /* 0x000fc6000ff9e0ff */
[----:B------:R0:W-:Y:S04]  /*1a690*/  STL [R1+0x25c], R13 ;  /* 0x00025c0d01007387 */ /* 0x0001e80000100800 */
[----:B0-----:R-:W4:Y:S01]  /*1a6a0*/  LDL.LU R13, [R1+0x244] ;  /* 0x00024400010d7983 */ /* 0x001f220000300800 */
[----:B------:R-:W-:-:S03]  /*1a6b0*/  IADD3.X R12, PT, PT, R12, UR30, RZ, P6, !PT ;  /* 0x0000001e0c0c7c10 */ /* 0x000fc6000b7fe4ff */
[----:B------:R-:W-:Y:S04]  /*1a6c0*/  STL [R1+0x240], R15 ;  /* 0x0002400f01007387 */ /* 0x000fe80000100800 */
[----:B------:R0:W-:Y:S04]  /*1a6d0*/  STL [R1+0x254], R12 ;  /* 0x0002540c01007387 */ /* 0x0001e80000100800 */
[----:B0-----:R-:W4:Y:S04]  /*1a6e0*/  LDL.LU R12, [R1+0x464] ;  /* 0x00046400010c7983 */ /* 0x001f280000300800 */
[----:B------:R-:W-:Y:S04]  /*1a6f0*/  STL [R1+0x460], R14 ;  /* 0x0004600e01007387 */ /* 0x000fe80000100800 */
[----:B------:R-:W4:Y:S04]  /*1a700*/  LDL.LU R36, [R1+0x23c] ;  /* 0x00023c0001247983 */ /* 0x000f280000300800 */
[----:B------:R-:W4:Y:S04]  /*1a710*/  LDL.LU R35, [R1+0x554] ;  /* 0x0005540001237983 */ /* 0x000f280000300800 */
[----:B------:R-:W4:Y:S01]  /*1a720*/  LDL.LU R34, [R1+0x45c] ;  /* 0x00045c0001227983 */ /* 0x000f220000300800 */
[----:B--2---:R-:W-:-:S05]  /*1a730*/  IADD3 R11, P6, PT, R11, UR21, RZ ;  /* 0x000000150b0b7c10 */ /* 0x004fca000ffde0ff */
[----:B------:R0:W-:Y:S04]  /*1a740*/  STL [R1+0x55c], R11 ;  /* 0x00055c0b01007387 */ /* 0x0001e80000100800 */
[----:B------:R-:W2:Y:S04]  /*1a750*/  LDL.LU R33, [R1+0x54c] ;  /* 0x00054c0001217983 */ /* 0x000ea80000300800 */
        /* <DEDUP_REMOVED lines=15> */
[----:B0-----:R-:W2:Y:S04]  /*1a850*/  LDL.LU R11, [R1+0x50c] ;  /* 0x00050c00010b7983 */ /* 0x001ea80000300800 */
[----:B------:R-:W2:Y:S01]  /*1a860*/  LDL.LU R16, [R1+0x528] ;  /* 0x0005280001107983 */ /* 0x000ea20000300800 */
[----:B---3--:R-:W-:-:S05]  /*1a870*/  IADD3.X R10, PT, PT, R10, UR30, RZ, P1, !PT ;  /* 0x0000001e0a0a7c10 */ /* 0x008fca0008ffe4ff */
[----:B------:R0:W-:Y:S04]  /*1a880*/  STL [R1+0x24c], R10 ;  /* 0x00024c0a01007387 */ /* 0x0001e80000100800 */
[----:B0-----:R-:W3:Y:S01]  /*1a890*/  LDL.LU R10, [R1+0x504] ;  /* 0x00050400010a7983 */ /* 0x001ee20000300800 */
[----:B----4-:R-:W-:-:S03]  /*1a8a0*/  IADD3 R9, P1, PT, R9, UR21, RZ ;  /* 0x0000001509097c10 */ /* 0x010fc6000ff3e0ff */
[----:B------:R-:W4:Y:S04]  /*1a8b0*/  LDL.LU R15, [R1+0x520] ;  /* 0x00052000010f7983 */ /* 0x000f280000300800 */
[----:B------:R0:W-:Y:S04]  /*1a8c0*/  STL [R1+0x238], R9 ;  /* 0x0002380901007387 */ /* 0x0001e80000100800 */
[----:B0-----:R-:W4:Y:S04]  /*1a8d0*/  LDL.LU R9, [R1+0x4fc] ;  /* 0x0004fc0001097983 */ /* 0x001f280000300800 */
[----:B------:R-:W4:Y:S01]  /*1a8e0*/  LDL.LU R14, [R1+0x518] ;  /* 0x00051800010e7983 */ /* 0x000f220000300800 */
[----:B------:R-:W-:-:S05]  /*1a8f0*/  IADD3.X R13, PT, PT, R13, UR30, RZ, P2, !PT ;  /* 0x0000001e0d0d7c10 */ /* 0x000fca00097fe4ff */
        /* <DEDUP_REMOVED lines=8> */
[----:B------:R-:W-:Y:S04]  /*1a980*/  STL [R1+0x23c], R36 ;  /* 0x00023c2401007387 */ /* 0x000fe80000100800 */
[----:B------:R-:W-:Y:S04]  /*1a990*/  STL [R1+0x554], R35 ;  /* 0x0005542301007387 */ /* 0x000fe80000100800 */
[----:B------:R-:W-:Y:S01]  /*1a9a0*/  STL [R1+0x45c], R34 ;  /* 0x00045c2201007387 */ /* 0x000fe20000100800 */
[----:B--2---:R-:W-:Y:S02]  /*1a9b0*/  IADD3 R33, P4, PT, R33, UR21, RZ ;  /* 0x0000001521217c10 */ /* 0x004fe4000ff9e0ff */
        /* <DEDUP_REMOVED lines=27> */
[----:B------:R-:W-:Y:S02]  /*1ab70*/  IADD3.X R17, PT, PT, R17, UR30, RZ, P2, !PT ;  /* 0x0000001e11117c10 */ /* 0x000fe400097fe4ff */
[----:B------:R-:W-:Y:S01]  /*1ab80*/  IADD3 R11, P2, PT, R11, UR21, RZ ;  /* 0x000000150b0b7c10 */ /* 0x000fe2000ff5e0ff */
[----:B------:R-:W-:Y:S01]  /*1ab90*/  STL [R1+0x538], R19 ;  /* 0x0005381301007387 */ /* 0x000fe20000100800 */
[----:B------:R-:W-:-:S03]  /*1aba0*/  IADD3.X R16, PT, PT, R16, UR30, RZ, P3, !PT ;  /* 0x0000001e10107c10 */ /* 0x000fc60009ffe4ff */
[----:B------:R0:W-:Y:S04]  /*1abb0*/  STL [R1+0x50c], R11 ;  /* 0x00050c0b01007387 */ /* 0x0001e80000100800 */
[----:B------:R-:W-:Y:S04]  /*1abc0*/  STL [R1+0x514], R18 ;  /* 0x0005141201007387 */ /* 0x000fe80000100800 */
[----:B0-----:R-:W2:Y:S04]  /*1abd0*/  LDL.LU R11, [R1+0x4ec] ;  /* 0x0004ec00010b7983 */ /* 0x001ea80000300800 */
[----:B------:R-:W-:Y:S01]  /*1abe0*/  STL [R1+0x530], R17 ;  /* 0x0005301101007387 */ /* 0x000fe20000100800 */
[----:B---3--:R-:W-:-:S02]  /*1abf0*/  IADD3 R10, P3, PT, R10, UR21, RZ ;  /* 0x000000150a0a7c10 */ /* 0x008fc4000ff7e0ff */
[----:B----4-:R-:W-:-:S03]  /*1ac00*/  IADD3.X R15, PT, PT, R15, UR30, RZ, P4, !PT ;  /* 0x0000001e0f0f7c10 */ /* 0x010fc6000a7fe4ff */
        /* <DEDUP_REMOVED lines=35> */
[----:B--2---:R-:W-:-:S05]  /*1ae40*/  IADD3 R11, P1, PT, R11, UR21, RZ ;  /* 0x000000150b0b7c10 */ /* 0x004fca000ff3e0ff */
[----:B------:R0:W-:Y:S04]  /*1ae50*/  STL [R1+0x4ec], R11 ;  /* 0x0004ec0b01007387 */ /* 0x0001e80000100800 */
        /* <DEDUP_REMOVED lines=8> */
[----:B0-----:R-:W4:Y:S01]  /*1aee0*/  LDL.LU R9, [R1+0x498] ;  /* 0x0004980001097983 */ /* 0x001f220000300800 */
[----:B------:R-:W-:-:S05]  /*1aef0*/  IADD3.X R13, PT, PT, R13, UR30, RZ, P3, !PT ;  /* 0x0000001e0d0d7c10 */ /* 0x000fca0009ffe4ff */
[----:B------:R0:W-:Y:S01]  /*1af00*/  STL [R1+0x500], R13 ;  /* 0x0005000d01007387 */ /* 0x0001e20000100800 */
[----:B------:R-:W-:Y:S02]  /*1af10*/  IADD3 R36, P3, PT, R36, UR21, RZ ;  /* 0x0000001524247c10 */ /* 0x000fe4000ff7e0ff */
[----:B------:R-:W-:Y:S01]  /*1af20*/  IADD3.X R35, PT, PT, R35, UR30, RZ, P4, !PT ;  /* 0x0000001e23237c10 */ /* 0x000fe2000a7fe4ff */
[----:B0-----:R-:W4:Y:S01]  /*1af30*/  LDL.LU R13, [R1+0x474] ;  /* 0x00047400010d7983 */ /* 0x001f220000300800 */
        /* <DEDUP_REMOVED lines=38> */
[----:B0-----:R-:W4:Y:S04]  /*1b1a0*/  LDL.LU R12, [R1+0x490] ;  /* 0x00049000010c7983 */ /* 0x001f280000300800 */
[----:B------:R-:W-:Y:S01]  /*1b1b0*/  STL [R1+0x494], R17 ;  /* 0x0004941101007387 */ /* 0x000fe20000100800 */
[----:B--2---:R-:W-:-:S05]  /*1b1c0*/  IADD3.X R11, PT, PT, R11, UR30, RZ, P4, !PT ;  /* 0x0000001e0b0b7c10 */ /* 0x004fca000a7fe4ff */
[----:B------:R0:W-:Y:S01]  /*1b1d0*/  STL [R1+0x4a8], R11 ;  /* 0x0004a80b01007387 */ /* 0x0001e20000100800 */
[----:B------:R-:W-:-:S03]  /*1b1e0*/  IADD3 R15, P4, PT, R15, UR21, RZ ;  /* 0x000000150f0f7c10 */ /* 0x000fc6000ff9e0ff */
[----:B0-----:R-:W2:Y:S04]  /*1b1f0*/  LDL.LU R11, [R1+0x46c] ;  /* 0x00046c00010b7983 */ /* 0x001ea80000300800 */
[----:B------:R-:W-:Y:S01]  /*1b200*/  STL [R1+0x48c], R16 ;  /* 0x00048c1001007387 */ /* 0x000fe20000100800 */
[----:B---3--:R-:W-:-:S05]  /*1b210*/  IADD3.X R10, PT, PT, R10, UR30, RZ, P6, !PT ;  /* 0x0000001e0a0a7c10 */ /* 0x008fca000b7fe4ff */
[----:B------:R0:W-:Y:S04]  /*1b220*/  STL [R1+0x4a0], R10 ;  /* 0x0004a00a01007387 */ /* 0x0001e80000100800 */
[----:B0-----:R-:W3:Y:S01]  /*1b230*/  LDL.LU R10, [R1+0x488] ;  /* 0x00048800010a7983 */ /* 0x001ee20000300800 */
[----:B----4-:R-:W-:-:S03]  /*1b240*/  IADD3.X R9, PT, PT, R9, UR30, RZ, P1, !PT ;  /* 0x0000001e09097c10 */ /* 0x010fc60008ffe4ff */
[----:B------:R-:W-:Y:S04]  /*1b250*/  STL [R1+0x484], R15 ;  /* 0x0004840f01007387 */ /* 0x000fe80000100800 */
[----:B------:R0:W-:Y:S04]  /*1b260*/  STL [R1+0x498], R9 ;  /* 0x0004980901007387 */ /* 0x0001e80000100800 */
[----:B0-----:R-:W4:Y:S01]  /*1b270*/  LDL.LU R9, [R1+0x224] ;  /* 0x0002240001097983 */ /* 0x001f220000300800 */
[----:B------:R-:W-:Y:S02]  /*1b280*/  IADD3 R14, P6, PT, R14, UR21, RZ ;  /* 0x000000150e0e7c10 */ /* 0x000fe4000ffde0ff */
[----:B------:R-:W-:-:S03]  /*1b290*/  IADD3 R13, P1, PT, R13, UR21, RZ ;  /* 0x000000150d0d7c10 */ /* 0x000fc6000ff3e0ff */
        /* <DEDUP_REMOVED lines=34> */
[----:B----4-:R-:W-:-:S05]  /*1b4c0*/  IADD3 R9, P3, PT, R9, UR21, RZ ;  /* 0x0000001509097c10 */ /* 0x010fca000ff7e0ff */
[----:B------:R0:W-:Y:S04]  /*1b4d0*/  STL [R1+0x224], R9 ;  /* 0x0002240901007387 */ /* 0x0001e80000100800 */
[----:B0-----:R-:W4:Y:S01]  /*1b4e0*/  LDL.LU R9, [R1+0x1d8] ;  /* 0x0001d80001097983 */ /* 0x001f220000300800 */
[----:B------:R-:W-:Y:S02]  /*1b4f0*/  IADD3.X R36, PT, PT, R36, UR30, RZ, P4, !PT ;  /* 0x0000001e24247c10 */ /* 0x000fe4000a7fe4ff */
[----:B------:R-:W-:Y:S02]  /*1b500*/  IADD3 R35, P4, PT, R35, UR21, RZ ;  /* 0x0000001523237c10 */ /* 0x000fe4000ff9e0ff */
[----:B------:R-:W-:Y:S01]  /*1b510*/  IADD3.X R34, PT, PT, R34, UR30, RZ, P6, !PT ;  /* 0x0000001e22227c10 */ /* 0x000fe2000b7fe4ff */
        /* <DEDUP_REMOVED lines=37> */
[----:B0-----:R-:W4:Y:S01]  /*1b770*/  LDL.LU R13, [R1+0x1b4] ;  /* 0x0001b400010d7983 */ /* 0x001f220000300800 */
[----:B------:R-:W-:-:S03]  /*1b780*/  IADD3 R12, P4, PT, R12, UR21, RZ ;  /* 0x000000150c0c7c10 */ /* 0x000fc6000ff9e0ff */
[----:B------:R-:W-:Y:S01]  /*1b790*/  STL [R1+0x1f8], R17 ;  /* 0x0001f81101007387 */ /* 0x000fe20000100800 */
[----:B------:R-:W-:-:S03]  /*1b7a0*/  IADD3.X R15, PT, PT, R15, UR30, RZ, P6, !PT ;  /* 0x0000001e0f0f7c10 */ /* 0x000fc6000b7fe4ff */
[----:B------:R0:W-:Y:S04]  /*1b7b0*/  STL [R1+0x1cc], R12 ;  /* 0x0001cc0c01007387 */ /* 0x0001e80000100800 */
[----:B0-----:R-:W4:Y:S04]  /*1b7c0*/  LDL.LU R12, [R1+0x1d0] ;  /* 0x0001d000010c7983 */ /* 0x001f280000300800 */
[----:B------:R-:W-:Y:S01]  /*1b7d0*/  STL [R1+0x1f0], R16 ;  /* 0x0001f01001007387 */ /* 0x000fe20000100800 */
[----:B--2---:R-:W-:Y:S02]  /*1b7e0*/  IADD3 R11, P6, PT, R11, UR21, RZ ;  /* 0x000000150b0b7c10 */ /* 0x004fe4000ffde0ff */
[----:B------:R-:W-:-:S03]  /*1b7f0*/  IADD3.X R14, PT, PT, R14, UR30, RZ, P1, !PT ;  /* 0x0000001e0e0e7c10 */ /* 0x000fc60008ffe4ff */
[----:B------:R0:W-:Y:S04]  /*1b800*/  STL [R1+0x1c4], R11 ;  /* 0x0001c40b01007387 */ /* 0x0001e80000100800 */
[----:B0-----:R-:W2:Y:S04]  /*1b810*/  LDL.LU R11, [R1+0x1ac] ;  /* 0x0001ac00010b7983 */ /* 0x001ea80000300800 */
[----:B------:R-:W-:Y:S01]  /*1b820*/  STL [R1+0x1e8], R15 ;  /* 0x0001e80f01007387 */ /* 0x000fe20000100800 */
[----:B---3--:R-:W-:-:S05]  /*1b830*/  IADD3 R10, P1, PT, R10, UR21, RZ ;  /* 0x000000150a0a7c10 */ /* 0x008fca000ff3e0ff */
[----:B------:R0:W-:Y:S04]  /*1b840*/  STL [R1+0x1bc], R10 ;  /* 0x0001bc0a01007387 */ /* 0x0001e80000100800 */
[----:B0-----:R-:W3:Y:S01]  /*1b850*/  LDL.LU R10, [R1+0x1c8] ;  /* 0x0001c800010a7983 */ /* 0x001ee20000300800 */
[----:B----4-:R-:W-:-:S03]  /*1b860*/  IADD3.X R9, PT, PT, R9, UR30, RZ, P2, !PT ;  /* 0x0000001e09097c10 */ /* 0x010fc600097fe4ff */
        /* <DEDUP_REMOVED lines=23> */
[----:B------:R-:W-:-:S05]  /*1b9e0*/  IADD3 R13, P2, PT, R13, UR21, RZ ;  /* 0x000000150d0d7c10 */ /* 0x000fca000ff5e0ff */
[----:B------:R0:W-:Y:S04]  /*1b9f0*/  STL [R1+0x1b4], R13 ;  /* 0x0001b40d01007387 */ /* 0x0001e80000100800 */
        /* <DEDUP_REMOVED lines=8> */
[----:B0-----:R-:W2:Y:S01]  /*1ba80*/  LDL.LU R11, [R1+0x66c] ;  /* 0x00066c00010b7983 */ /* 0x001ea20000300800 */
[----:B---3--:R-:W-:-:S05]  /*1ba90*/  IADD3.X R10, PT, PT, R10, UR30, RZ, P4, !PT ;  /* 0x0000001e0a0a7c10 */ /* 0x008fca000a7fe4ff */
[----:B------:R0:W-:Y:S01]  /*1baa0*/  STL [R1+0x1c8], R10 ;  /* 0x0001c80a01007387 */ /* 0x0001e20000100800 */
[----:B----4-:R-:W-:Y:S02]  /*1bab0*/  IADD3 R36, P4, PT, R36, UR21, RZ ;  /* 0x0000001524247c10 */ /* 0x010fe4000ff9e0ff */
[----:B------:R-:W-:Y:S01]  /*1bac0*/  IADD3.X R35, PT, PT, R35, UR30, RZ, P6, !PT ;  /* 0x0000001e23237c10 */ /* 0x000fe2000b7fe4ff */
[----:B0-----:R-:W3:Y:S01]  /*1bad0*/  LDL.LU R10, [R1+0x8c0] ;  /* 0x0008c000010a7983 */ /* 0x001ee20000300800 */
        /* <DEDUP_REMOVED lines=33> */
[----:B------:R-:W-:Y:S04]  /*1bcf0*/  STL [R1+0x670], R19 ;  /* 0x0006701301007387 */ /* 0x000fe80000100800 */
[----:B------:R0:W-:Y:S04]  /*1bd00*/  STL [R1+0x178], R9 ;  /* 0x0001780901007387 */ /* 0x0001e80000100800 */
[----:B------:R-:W-:Y:S04]  /*1bd10*/  STL [R1+0x180], R18 ;  /* 0x0001801201007387 */ /* 0x000fe80000100800 */
[----:B0-----:R-:W4:Y:S01]  /*1bd20*/  LDL.LU R9, [R1+0x664] ;  /* 0x0006640001097983 */ /* 0x001f220000300800 */
[----:B------:R-:W-:-:S02]  /*1bd30*/  IADD3 R17, P3, PT, R17, UR20, RZ ;  /* 0x0000001411117c10 */ /* 0x000fc4000ff7e0ff */
[----:B------:R-:W-:Y:S02]  /*1bd40*/  IADD3 R16, P4, PT, R16, UR20, RZ ;  /* 0x0000001410107c10 */ /* 0x000fe4000ff9e0ff */
[----:B------:R-:W-:Y:S01]  /*1bd50*/  IADD3.X R13, PT, PT, R13, UR30, RZ, P6, !PT ;  /* 0x0000001e0d0d7c10 */ /* 0x000fe2000b7fe4ff */
[----:B------:R-:W-:Y:S01]  /*1bd60*/  STL [R1+0x668], R17 ;  /* 0x0006681101007387 */ /* 0x000fe20000100800 */
[----:B------:R-:W-:-:S03]  /*1bd70*/  IADD3 R15, P6, PT, R15, UR20, RZ ;  /* 0x000000140f0f7c10 */ /* 0x000fc6000ffde0ff */
[----:B------:R0:W-:Y:S04]  /*1bd80*/  STL [R1+0x170], R13 ;  /* 0x0001700d01007387 */ /* 0x0001e80000100800 */
[----:B0-----:R-:W4:Y:S01]  /*1bd90*/  LDL.LU R13, [R1+0x8b8] ;  /* 0x0008b800010d7983 */ /* 0x001f220000300800 */
[----:B------:R-:W-:-:S03]  /*1bda0*/  IADD3.X R12, PT, PT, R12, UR30, RZ, P1, !PT ;  /* 0x0000001e0c0c7c10 */ /* 0x000fc60008ffe4ff */
[----:B------:R-:W-:Y:S01]  /*1bdb0*/  STL [R1+0x8d8], R16 ;  /* 0x0008d81001007387 */ /* 0x000fe20000100800 */
[----:B------:R-:W-:-:S03]  /*1bdc0*/  IADD3 R14, P1, PT, R14, UR20, RZ ;  /* 0x000000140e0e7c10 */ /* 0x000fc6000ff3e0ff */
[----:B------:R0:W-:Y:S04]  /*1bdd0*/  STL [R1+0x168], R12 ;  /* 0x0001680c01007387 */ /* 0x0001e80000100800 */
[----:B0-----:R-:W4:Y:S04]  /*1bde0*/  LDL.LU R12, [R1+0x8d4] ;  /* 0x0008d400010c7983 */ /* 0x001f280000300800 */
[----:B------:R-:W-:Y:S01]  /*1bdf0*/  STL [R1+0x8d0], R15 ;  /* 0x0008d00f01007387 */ /* 0x000fe20000100800 */
[----:B--2---:R-:W-:-:S05]  /*1be00*/  IADD3.X R11, PT, PT, R11, UR23, RZ, P2, !PT ;  /* 0x000000170b0b7c10 */ /* 0x004fca00097fe4ff */
[----:B------:R0:W-:Y:S04]  /*1be10*/  STL [R1+0x66c], R11 ;  /* 0x00066c0b01007387 */ /* 0x0001e80000100800 */
[----:B0-----:R-:W2:Y:S04]  /*1be20*/  LDL.LU R11, [R1+0x8b0] ;  /* 0x0008b000010b7983 */ /* 0x001ea80000300800 */
[----:B------:R-:W-:Y:S04]  /*1be30*/  STL [R1+0x8c8], R14 ;  /* 0x0008c80e01007387 */ /* 0x000fe80000100800 */
[----:B------:R-:W2:Y:S04]  /*1be40*/  LDL.LU R36, [R1+0x8cc] ;  /* 0x0008cc0001247983 */ /* 0x000ea80000300800 */
[----:B------:R-:W2:Y:S01]  /*1be50*/  LDL.LU R35, [R1+0x8a8] ;  /* 0x0008a80001237983 */ /* 0x000ea20000300800 */
[----:B---3--:R-:W-:-:S03]  /*1be60*/  IADD3 R10, P2, PT, R10, UR20, RZ ;  /* 0x000000140a0a7c10 */ /* 0x008fc6000ff5e0ff */
        /* <DEDUP_REMOVED lines=18> */
[----:B0-----:R-:W3:Y:S04]  /*1bf90*/  LDL.LU R10, [R1+0x658] ;  /* 0x00065800010a7983 */ /* 0x001ee80000300800 */
[----:B------:R-:W3:Y:S01]  /*1bfa0*/  LDL.LU R16, [R1+0x87c] ;  /* 0x00087c0001107983 */ /* 0x000ee20000300800 */
[----:B----4-:R-:W-:-:S05]  /*1bfb0*/  IADD3.X R9, PT, PT, R9, UR23, RZ, P3, !PT ;  /* 0x0000001709097c10 */ /* 0x010fca0009ffe4ff */
[----:B------:R0:W-:Y:S04]  /*1bfc0*/  STL [R1+0x664], R9 ;  /* 0x0006640901007387 */ /* 0x0001e80000100800 */
        /* <DEDUP_REMOVED lines=8> */
[----:B0-----:R-:W4:Y:S01]  /*1c050*/  LDL.LU R12, [R1+0x858] ;  /* 0x00085800010c7983 */ /* 0x001f220000300800 */
[----:B--2---:R-:W-:-:S05]  /*1c060*/  IADD3 R11, P4, PT, R11, UR20, RZ ;  /* 0x000000140b0b7c10 */ /* 0x004fca000ff9e0ff */
[----:B------:R0:W-:Y:S01]  /*1c070*/  STL [R1+0x8b0], R11 ;  /* 0x0008b00b01007387 */ /* 0x0001e20000100800 */
[----:B------:R-:W-:Y:S02]  /*1c080*/  IADD3.X R36, PT, PT, R36, UR23, RZ, P6, !PT ;  /* 0x0000001724247c10 */ /* 0x000fe4000b7fe4ff */
[----:B------:R-:W-:Y:S01]  /*1c090*/  IADD3 R35, P6, PT, R35, UR20, RZ ;  /* 0x0000001423237c10 */ /* 0x000fe2000ffde0ff */
[----:B0-----:R-:W2:Y:S01]  /*1c0a0*/  LDL.LU R11, [R1+0x65c] ;  /* 0x00065c00010b7983 */ /* 0x001ea20000300800 */
[----:B---3--:R-:W-:-:S03]  /*1c0b0*/  IADD3.X R34, PT, PT, R34, UR23, RZ, P1, !PT ;  /* 0x0000001722227c10 */ /* 0x008fc60008ffe4ff */
        /* <DEDUP_REMOVED lines=37> */
[----:B0-----:R-:W3:Y:S04]  /*1c310*/  LDL.LU R10, [R1+0x850] ;  /* 0x00085000010a7983 */ /* 0x001ee80000300800 */
[----:B------:R-:W-:Y:S01]  /*1c320*/  STL [R1+0x884], R17 ;  /* 0x0008841101007387 */ /* 0x000fe20000100800 */
[----:B----4-:R-:W-:-:S05]  /*1c330*/  IADD3 R9, P6, PT, R9, UR20, RZ ;  /* 0x0000001409097c10 */ /* 0x010fca000ffde0ff */
[----:B------:R0:W-:Y:S04]  /*1c340*/  STL [R1+0x868], R9 ;  /* 0x0008680901007387 */ /* 0x0001e80000100800 */
[----:B0-----:R-:W4:Y:S01]  /*1c350*/  LDL.LU R9, [R1+0x654] ;  /* 0x0006540001097983 */ /* 0x001f220000300800 */
[----:B------:R-:W-:Y:S02]  /*1c360*/  IADD3.X R15, PT, PT, R15, UR23, RZ, P1, !PT ;  /* 0x000000170f0f7c10 */ /* 0x000fe40008ffe4ff */
[----:B------:R-:W-:Y:S01]  /*1c370*/  IADD3 R13, P1, PT, R13, UR20, RZ ;  /* 0x000000140d0d7c10 */ /* 0x000fe2000ff3e0ff */
[----:B------:R-:W-:Y:S01]  /*1c380*/  STL [R1+0x87c], R16 ;  /* 0x00087c1001007387 */ /* 0x000fe20000100800 */
[----:B------:R-:W-:-:S03]  /*1c390*/  IADD3.X R14, PT, PT, R14, UR23, RZ, P2, !PT ;  /* 0x000000170e0e7c10 */ /* 0x000fc600097fe4ff */
[----:B------:R0:W-:Y:S04]  /*1c3a0*/  STL [R1+0x860], R13 ;  /* 0x0008600d01007387 */ /* 0x0001e80000100800 */
[----:B0-----:R-:W4:Y:S01]  /*1c3b0*/  LDL.LU R13, [R1+0x848] ;  /* 0x00084800010d7983 */ /* 0x001f220000300800 */
[----:B------:R-:W-:-:S03]  /*1c3c0*/  IADD3 R12, P2, PT, R12, UR20, RZ ;  /* 0x000000140c0c7c10 */ /* 0x000fc6000ff5e0ff */
[----:B------:R-:W-:Y:S04]  /*1c3d0*/  STL [R1+0x874], R15 ;  /* 0x0008740f01007387 */ /* 0x000fe80000100800 */
[----:B------:R0:W-:Y:S04]  /*1c3e0*/  STL [R1+0x858], R12 ;  /* 0x0008580c01007387 */ /* 0x0001e80000100800 */
[----:B0-----:R-:W4:Y:S04]  /*1c3f0*/  LDL.LU R12, [R1+0x864] ;  /* 0x00086400010c7983 */ /* 0x001f280000300800 */
[----:B------:R-:W-:Y:S04]  /*1c400*/  STL [R1+0x86c], R14 ;  /* 0x00086c0e01007387 */ /* 0x000fe80000100800 */
[----:B------:R-:W4:Y:S04]  /*1c410*/  LDL.LU R36, [R1+0x840] ;  /* 0x0008400001247983 */ /* 0x000f280000300800 */
[----:B------:R-:W4:Y:S04]  /*1c420*/  LDL.LU R35, [R1+0x85c] ;  /* 0x00085c0001237983 */ /* 0x000f280000300800 */
[----:B------:R-:W4:Y:S01]  /*1c430*/  LDL.LU R34, [R1+0x838] ;  /* 0x0008380001227983 */ /* 0x000f220000300800 */
[----:B--2---:R-:W-:-:S05]  /*1c440*/  IADD3.X R11, PT, PT, R11, UR23, RZ, P3, !PT ;  /* 0x000000170b0b7c10 */ /* 0x004fca0009ffe4ff */
        /* <DEDUP_REMOVED lines=19> */
[----:B---3--:R-:W-:-:S05]  /*1c580*/  IADD3 R10, P3, PT, R10, UR20, RZ ;  /* 0x000000140a0a7c10 */ /* 0x008fca000ff7e0ff */
[----:B------:R0:W-:Y:S04]  /*1c590*/  STL [R1+0x850], R10 ;  /* 0x0008500a01007387 */ /* 0x0001e80000100800 */
        /* <DEDUP_REMOVED lines=15> */
[----:B------:R-:W-:Y:S04]  /*1c690*/  STL [R1+0x840], R36 ;  /* 0x0008402401007387 */ /* 0x000fe80000100800 */
[----:B------:R-:W-:Y:S04]  /*1c6a0*/  STL [R1+0x85c], R35 ;  /* 0x00085c2301007387 */ /* 0x000fe80000100800 */
[----:B------:R-:W-:Y:S01]  /*1c6b0*/  STL [R1+0x838], R34 ;  /* 0x0008382201007387 */ /* 0x000fe20000100800 */
[----:B--2---:R-:W-:Y:S02]  /*1c6c0*/  IADD3.X R33, PT, PT, R33, UR23, RZ, P2, !PT ;  /* 0x0000001721217c10 */ /* 0x004fe400097fe4ff */
        /* <DEDUP_REMOVED lines=31> */
[----:B------:R-:W-:-:S03]  /*1c8c0*/  IADD3 R16, P6, PT, R16, UR20, RZ ;  /* 0x0000001410107c10 */ /* 0x000fc6000ffde0ff */
[----:B------:R-:W-:Y:S04]  /*1c8d0*/  STL [R1+0x81c], R18 ;  /* 0x00081c1201007387 */ /* 0x000fe80000100800 */
[----:B0-----:R-:W2:Y:S04]  /*1c8e0*/  LDL.LU R11, [R1+0x64c] ;  /* 0x00064c00010b7983 */ /* 0x001ea80000300800 */
[----:B------:R-:W-:Y:S01]  /*1c8f0*/  STL [R1+0x650], R17 ;  /* 0x0006501101007387 */ /* 0x000fe20000100800 */
[----:B---3--:R-:W-:-:S05]  /*1c900*/  IADD3.X R10, PT, PT, R10, UR23, RZ, P1, !PT ;  /* 0x000000170a0a7c10 */ /* 0x008fca0008ffe4ff */
[----:B------:R0:W-:Y:S04]  /*1c910*/  STL [R1+0x80c], R10 ;  /* 0x00080c0a01007387 */ /* 0x0001e80000100800 */
[----:B0-----:R-:W3:Y:S04]  /*1c920*/  LDL.LU R10, [R1+0x7e0] ;  /* 0x0007e000010a7983 */ /* 0x001ee80000300800 */
[----:B------:R-:W-:Y:S01]  /*1c930*/  STL [R1+0x648], R16 ;  /* 0x0006481001007387 */ /* 0x000fe20000100800 */
[----:B----4-:R-:W-:-:S05]  /*1c940*/  IADD3.X R9, PT, PT, R9, UR23, RZ, P2, !PT ;  /* 0x0000001709097c10 */ /* 0x010fca00097fe4ff */
[----:B------:R0:W-:Y:S04]  /*1c950*/  STL [R1+0x804], R9 ;  /* 0x0008040901007387 */ /* 0x0001e80000100800 */
[----:B0-----:R-:W4:Y:S01]  /*1c960*/  LDL.LU R9, [R1+0x644] ;  /* 0x0006440001097983 */ /* 0x001f220000300800 */
[----:B------:R-:W-:Y:S02]  /*1c970*/  IADD3 R15, P1, PT, R15, UR20, RZ ;  /* 0x000000140f0f7c10 */ /* 0x000fe4000ff3e0ff */
[----:B------:R-:W-:Y:S02]  /*1c980*/  IADD3 R14, P2, PT, R14, UR20, RZ ;  /* 0x000000140e0e7c10 */ /* 0x000fe4000ff5e0ff */
[----:B------:R-:W-:Y:S01]  /*1c990*/  IADD3.X R13, PT, PT, R13, UR23, RZ, P3, !PT ;  /* 0x000000170d0d7c10 */ /* 0x000fe20009ffe4ff */
[----:B------:R-:W-:Y:S04]  /*1c9a0*/  STL [R1+0x7f8], R15 ;  /* 0x0007f80f01007387 */ /* 0x000fe80000100800 */
[----:B------:R0:W-:Y:S04]  /*1c9b0*/  STL [R1+0x7fc], R13 ;  /* 0x0007fc0d01007387 */ /* 0x0001e80000100800 */
[----:B0-----:R-:W4:Y:S01]  /*1c9c0*/  LDL.LU R13, [R1+0x7d8] ;  /* 0x0007d800010d7983 */ /* 0x001f220000300800 */
        /* <DEDUP_REMOVED lines=81> */
[----:B------:R-:W-:-:S03]  /*1cee0*/  IADD3.X R15, PT, PT, R15, UR23, RZ, P2, !PT ;  /* 0x000000170f0f7c10 */ /* 0x000fc600097fe4ff */
[----:B------:R0:W-:Y:S04]  /*1cef0*/  STL [R1+0x638], R11 ;  /* 0x0006380b01007387 */ /* 0x0001e80000100800 */
[----:B0-----:R-:W2:Y:S04]  /*1cf00*/  LDL.LU R11, [R1+0x63c] ;  /* 0x00063c00010b7983 */ /* 0x001ea80000300800 */
[----:B------:R-:W-:Y:S01]  /*1cf10*/  STL [R1+0x7a4], R16 ;  /* 0x0007a41001007387 */ /* 0x000fe20000100800 */
[----:B---3--:R-:W-:Y:S02]  /*1cf20*/  IADD3 R10, P2, PT, R10, UR20, RZ ;  /* 0x000000140a0a7c10 */ /* 0x008fe4000ff5e0ff */
[----:B------:R-:W-:-:S03]  /*1cf30*/  IADD3.X R14, PT, PT, R14, UR23, RZ, P3, !PT ;  /* 0x000000170e0e7c10 */ /* 0x000fc60009ffe4ff */
[----:B------:R0:W-:Y:S04]  /*1cf40*/  STL [R1+0x788], R10 ;  /* 0x0007880a01007387 */ /* 0x0001e80000100800 */
[----:B0-----:R-:W3:Y:S04]  /*1cf50*/  LDL.LU R10, [R1+0x770] ;  /* 0x00077000010a7983 */ /* 0x001ee80000300800 */
[----:B------:R-:W-:Y:S01]  /*1cf60*/  STL [R1+0x79c], R15 ;  /* 0x00079c0f01007387 */ /* 0x000fe20000100800 */
[----:B----4-:R-:W-:-:S05]  /*1cf70*/  IADD3 R9, P3, PT, R9, UR20, RZ ;  /* 0x0000001409097c10 */ /* 0x010fca000ff7e0ff */
[----:B------:R0:W-:Y:S04]  /*1cf80*/  STL [R1+0x780], R9 ;  /* 0x0007800901007387 */ /* 0x0001e80000100800 */
[----:B0-----:R-:W4:Y:S04]  /*1cf90*/  LDL.LU R9, [R1+0x634] ;  /* 0x0006340001097983 */ /* 0x001f280000300800 */
[----:B------:R-:W-:Y:S01]  /*1cfa0*/  STL [R1+0x794], R14 ;  /* 0x0007940e01007387 */ /* 0x000fe20000100800 */
[----:B------:R-:W-:-:S03]  /*1cfb0*/  IADD3.X R13, PT, PT, R13, UR23, RZ, P4, !PT ;  /* 0x000000170d0d7c10 */ /* 0x000fc6000a7fe4ff */
        /* <DEDUP_REMOVED lines=74> */
[----:B------:R0:W-:Y:S04]  /*1d460*/  STL [R1+0x73c], R13 ;  /* 0x00073c0d01007387 */ /* 0x0001e80000100800 */
[----:B------:R-:W-:Y:S04]  /*1d470*/  STL [R1+0x744], R18 ;  /* 0x0007441201007387 */ /* 0x000fe80000100800 */
[----:B0-----:R-:W4:Y:S01]  /*1d480*/  LDL.LU R13, [R1+0x71c] ;  /* 0x00071c00010d7983 */ /* 0x001f220000300800 */
[----:B------:R-:W-:-:S03]  /*1d490*/  IADD3.X R12, PT, PT, R12, UR23, RZ, P2, !PT ;  /* 0x000000170c0c7c10 */ /* 0x000fc600097fe4ff */
[----:B------:R-:W-:Y:S01]  /*1d4a0*/  STL [R1+0x720], R17 ;  /* 0x0007201101007387 */ /* 0x000fe20000100800 */
[----:B------:R-:W-:-:S03]  /*1d4b0*/  IADD3 R15, P2, PT, R15, UR20, RZ ;  /* 0x000000140f0f7c10 */ /* 0x000fc6000ff5e0ff */
[----:B------:R0:W-:Y:S04]  /*1d4c0*/  STL [R1+0x734], R12 ;  /* 0x0007340c01007387 */ /* 0x0001e80000100800 */
[----:B0-----:R-:W4:Y:S04]  /*1d4d0*/  LDL.LU R12, [R1+0x708] ;  /* 0x00070800010c7983 */ /* 0x001f280000300800 */
[----:B------:R-:W-:Y:S01]  /*1d4e0*/  STL [R1+0x630], R16 ;  /* 0x0006301001007387 */ /* 0x000fe20000100800 */
[----:B--2---:R-:W-:Y:S02]  /*1d4f0*/  IADD3.X R11, PT, PT, R11, UR23, RZ, P3, !PT ;  /* 0x000000170b0b7c10 */ /* 0x004fe40009ffe4ff */
[----:B------:R-:W-:-:S03]  /*1d500*/  IADD3 R14, P3, PT, R14, UR20, RZ ;  /* 0x000000140e0e7c10 */ /* 0x000fc6000ff7e0ff */
[----:B------:R0:W-:Y:S04]  /*1d510*/  STL [R1+0x72c], R11 ;  /* 0x00072c0b01007387 */ /* 0x0001e80000100800 */
[----:B0-----:R-:W2:Y:S04]  /*1d520*/  LDL.LU R11, [R1+0x62c] ;  /* 0x00062c00010b7983 */ /* 0x001ea80000300800 */
[----:B------:R-:W-:Y:S01]  /*1d530*/  STL [R1+0x69c], R15 ;  /* 0x00069c0f01007387 */ /* 0x000fe20000100800 */
[----:B---3--:R-:W-:-:S05]  /*1d540*/  IADD3.X R10, PT, PT, R10, UR23, RZ, P4, !PT ;  /* 0x000000170a0a7c10 */ /* 0x008fca000a7fe4ff */
[----:B------:R0:W-:Y:S04]  /*1d550*/  STL [R1+0x724], R10 ;  /* 0x0007240a01007387 */ /* 0x0001e80000100800 */
[----:B0-----:R-:W3:Y:S04]  /*1d560*/  LDL.LU R10, [R1+0x700] ;  /* 0x00070000010a7983 */ /* 0x001ee80000300800 */
[----:B------:R-:W-:Y:S04]  /*1d570*/  STL [R1+0x718], R14 ;  /* 0x0007180e01007387 */ /* 0x000fe80000100800 */
[----:B------:R-:W3:Y:S04]  /*1d580*/  LDL.LU R36, [R1+0x628] ;  /* 0x0006280001247983 */ /* 0x000ee80000300800 */
[----:B------:R-:W3:Y:S01]  /*1d590*/  LDL.LU R35, [R1+0x6f8] ;  /* 0x0006f80001237983 */ /* 0x000ee20000300800 */
[----:B----4-:R-:W-:-:S03]  /*1d5a0*/  IADD3 R9, P4, PT, R9, UR20, RZ ;  /* 0x0000001409097c10 */ /* 0x010fc6000ff9e0ff */
        /* <DEDUP_REMOVED lines=20> */
[----:B------:R-:W-:-:S05]  /*1d6f0*/  IADD3.X R13, PT, PT, R13, UR23, RZ, P6, !PT ;  /* 0x000000170d0d7c10 */ /* 0x000fca000b7fe4ff */
[----:B------:R0:W-:Y:S04]  /*1d700*/  STL [R1+0x71c], R13 ;  /* 0x00071c0d01007387 */ /* 0x0001e80000100800 */
        /* <DEDUP_REMOVED lines=11> */
[----:B------:R-:W-:Y:S02]  /*1d7c0*/  IADD3.X R36, PT, PT, R36, UR23, RZ, P2, !PT ;  /* 0x0000001724247c10 */ /* 0x000fe400097fe4ff */
[----:B------:R-:W-:Y:S01]  /*1d7d0*/  IADD3 R35, P2, PT, R35, UR20, RZ ;  /* 0x0000001423237c10 */ /* 0x000fe2000ff5e0ff */
[----:B0-----:R-:W3:Y:S01]  /*1d7e0*/  LDL.LU R10, [R1+0x6b4] ;  /* 0x0006b400010a7983 */ /* 0x001ee20000300800 */
[----:B----4-:R-:W-:-:S03]  /*1d7f0*/  IADD3.X R34, PT, PT, R34, UR23, RZ, P3, !PT ;  /* 0x0000001722227c10 */ /* 0x010fc60009ffe4ff */
        /* <DEDUP_REMOVED lines=37> */
[----:B------:R-:W-:-:S03]  /*1da50*/  IADD3.X R16, PT, PT, R16, UR23, RZ, P2, !PT ;  /* 0x0000001710107c10 */ /* 0x000fc600097fe4ff */
[----:B------:R-:W-:Y:S01]  /*1da60*/  STL [R1+0x6d4], R17 ;  /* 0x0006d41101007387 */ /* 0x000fe20000100800 */
[----:B------:R-:W-:Y:S02]  /*1da70*/  IADD3 R13, P2, PT, R13, UR20, RZ ;  /* 0x000000140d0d7c10 */ /* 0x000fe4000ff5e0ff */
        /* <DEDUP_REMOVED lines=11> */
[----:B0-----:R-:W2:Y:S04]  /*1db30*/  LDL.LU R11, [R1+0x694] ;  /* 0x00069400010b7983 */ /* 0x001ea80000300800 */
[----:B------:R-:W-:Y:S04]  /*1db40*/  STL [R1+0x6bc], R14 ;  /* 0x0006bc0e01007387 */ /* 0x000fe80000100800 */
[----:B------:R-:W2:Y:S04]  /*1db50*/  LDL.LU R36, [R1+0x67c] ;  /* 0x00067c0001247983 */ /* 0x000ea80000300800 */
[----:B------:R-:W2:Y:S01]  /*1db60*/  LDL.LU R35, [R1+0x68c] ;  /* 0x00068c0001237983 */ /* 0x000ea20000300800 */
[----:B---3--:R-:W-:-:S03]  /*1db70*/  IADD3.X R10, PT, PT, R10, UR23, RZ, P6, !PT ;  /* 0x000000170a0a7c10 */ /* 0x008fc6000b7fe4ff */
        /* <DEDUP_REMOVED lines=20> */
[----:B----4-:R-:W-:-:S05]  /*1dcc0*/  IADD3 R9, P6, PT, R9, UR20, RZ ;  /* 0x0000001409097c10 */ /* 0x010fca000ffde0ff */
[----:B------:R0:W-:Y:S04]  /*1dcd0*/  STL [R1+0x6a0], R9 ;  /* 0x0006a00901007387 */ /* 0x0001e80000100800 */
        /* <DEDUP_REMOVED lines=8> */
[----:B0-----:R-:W4:Y:S01]  /*1dd60*/  LDL.LU R12, [R1+0x5ec] ;  /* 0x0005ec00010c7983 */ /* 0x001f220000300800 */
[----:B--2---:R-:W-:-:S05]  /*1dd70*/  IADD3.X R11, PT, PT, R11, UR23, RZ, P2, !PT ;  /* 0x000000170b0b7c10 */ /* 0x004fca00097fe4ff */
[----:B------:R0:W-:Y:S01]  /*1dd80*/  STL [R1+0x694], R11 ;  /* 0x0006940b01007387 */ /* 0x0001e20000100800 */
[----:B------:R-:W-:Y:S02]  /*1dd90*/  IADD3 R36, P2, PT, R36, UR20, RZ ;  /* 0x0000001424247c10 */ /* 0x000fe4000ff5e0ff */
[----:B------:R-:W-:Y:S01]  /*1dda0*/  IADD3.X R35, PT, PT, R35, UR23, RZ, P3, !PT ;  /* 0x0000001723237c10 */ /* 0x000fe20009ffe4ff */
[----:B0-----:R-:W2:Y:S01]  /*1ddb0*/  LDL.LU R11, [R1+0x5c8] ;  /* 0x0005c800010b7983 */ /* 0x001ea20000300800 */
[----:B---3--:R-:W-:-:S03]  /*1ddc0*/  IADD3 R34, P3, PT, R34, UR20, RZ ;  /* 0x0000001422227c10 */ /* 0x008fc6000ff7e0ff */
        /* <DEDUP_REMOVED lines=34> */
[----:B------:R0:W-:Y:S04]  /*1dff0*/  STL [R1+0x604], R10 ;  /* 0x0006040a01007387 */ /* 0x0001e80000100800 */
[----:B------:R-:W-:Y:S04]  /*1e000*/  STL [R1+0x60c], R18 ;  /* 0x00060c1201007387 */ /* 0x000fe80000100800 */
[----:B0-----:R-:W3:Y:S04]  /*1e010*/  LDL.LU R10, [R1+0x5e4] ;  /* 0x0005e400010a7983 */ /* 0x001ee80000300800 */
[----:B------:R-:W-:Y:S01]  /*1e020*/  STL [R1+0x5e8], R17 ;  /* 0x0005e81101007387 */ /* 0x000fe20000100800 */
[----:B----4-:R-:W-:-:S05]  /*1e030*/  IADD3.X R9, PT, PT, R9, UR23, RZ, P3, !PT ;  /* 0x0000001709097c10 */ /* 0x010fca0009ffe4ff */
[----:B------:R0:W-:Y:S04]  /*1e040*/  STL [R1+0x5fc], R9 ;  /* 0x0005fc0901007387 */ /* 0x0001e80000100800 */
[----:B0-----:R-:W4:Y:S01]  /*1e050*/  LDL.LU R9, [R1+0x5c0] ;  /* 0x0005c00001097983 */ /* 0x001f220000300800 */
[----:B------:R-:W-:Y:S02]  /*1e060*/  IADD3 R16, P2, PT, R16, UR20, RZ ;  /* 0x0000001410107c10 */ /* 0x000fe4000ff5e0ff */
[----:B------:R-:W-:-:S03]  /*1e070*/  IADD3 R15, P3, PT, R15, UR20, RZ ;  /* 0x000000140f0f7c10 */ /* 0x000fc6000ff7e0ff */
[----:B------:R-:W-:Y:S01]  /*1e080*/  STL [R1+0x5e0], R16 ;  /* 0x0005e01001007387 */ /* 0x000fe20000100800 */
[----:B------:R-:W-:Y:S02]  /*1e090*/  IADD3.X R13, PT, PT, R13, UR23, RZ, P4, !PT ;  /* 0x000000170d0d7c10 */ /* 0x000fe4000a7fe4ff */
        /* <DEDUP_REMOVED lines=53> */
[----:B------:R0:W-:Y:S01]  /*1e3f0*/  STL [R1+0x5a8], R33 ;  /* 0x0005a82101007387 */ /* 0x0001e20000100800 */
[----:B------:R-:W-:-:S03]  /*1e400*/  IADD3 R30, P6, PT, R30, UR20, RZ ;  /* 0x000000141e1e7c10 */ /* 0x000fc6000ffde0ff */
[----:B------:R-:W-:Y:S01]  /*1e410*/  STL [R1+0x5c4], R32 ;  /* 0x0005c42001007387 */ /* 0x000fe20000100800 */
[----:B------:R-:W-:-:S03]  /*1e420*/  IADD3.X R29, PT, PT, R29, UR23, RZ, P1, !PT ;  /* 0x000000171d1d7c10 */ /* 0x000fc60008ffe4ff */
[----:B------:R-:W-:Y:S01]  /*1e430*/  STL [R1+0x5a0], R30 ;  /* 0x0005a01e01007387 */ /* 0x000fe20000100800 */
[----:B0-----:R-:W0:Y:S01]  /*1e440*/  LDC R33, c[0x0][0x3a0] ;  /* 0x0000e800ff217b82 */ /* 0x001e220000000800 */
[----:B------:R-:W-:Y:S02]  /*1e450*/  IADD3 R28, P1, PT, R28, UR20, RZ ;  /* 0x000000141c1c7c10 */ /* 0x000fe4000ff3e0ff */
        /* <DEDUP_REMOVED lines=26> */
[----:B-1----:R-:W2:Y:S04]  /*1e600*/  LDL.LU R11, [R1+0x148] ;  /* 0x00014800010b7983 */ /* 0x002ea80000300800 */
[----:B------:R-:W-:Y:S01]  /*1e610*/  STL [R1+0x58c], R17 ;  /* 0x00058c1101007387 */ /* 0x000fe20000100800 */
[----:B---3--:R-:W-:-:S02]  /*1e620*/  IADD3 R10, P3, PT, R10, UR20, RZ ;  /* 0x000000140a0a7c10 */ /* 0x008fc4000ff7e0ff */
[----:B------:R-:W-:-:S03]  /*1e630*/  IADD3.X R15, PT, PT, R15, UR23, RZ, P4, !PT ;  /* 0x000000170f0f7c10 */ /* 0x000fc6000a7fe4ff */
[----:B------:R1:W-:Y:S04]  /*1e640*/  STL [R1+0x160], R10 ;  /* 0x0001600a01007387 */ /* 0x0003e80000100800 */
[----:B-1----:R-:W3:Y:S04]  /*1e650*/  LDL.LU R10, [R1+0x164] ;  /* 0x00016400010a7983 */ /* 0x002ee80000300800 */
[----:B------:R-:W-:Y:S01]  /*1e660*/  STL [R1+0x584], R16 ;  /* 0x0005841001007387 */ /* 0x000fe20000100800 */
[----:B----4-:R-:W-:-:S05]  /*1e670*/  IADD3 R9, P4, PT, R9, UR20, RZ ;  /* 0x0000001409097c10 */ /* 0x010fca000ff9e0ff */
[----:B------:R1:W-:Y:S04]  /*1e680*/  STL [R1+0x158], R9 ;  /* 0x0001580901007387 */ /* 0x0003e80000100800 */
[----:B-1----:R-:W4:Y:S01]  /*1e690*/  LDL.LU R9, [R1+0x140] ;  /* 0x0001400001097983 */ /* 0x002f220000300800 */
[----:B------:R-:W-:-:S03]  /*1e6a0*/  IADD3.X R14, PT, PT, R14, UR23, RZ, P6, !PT ;  /* 0x000000170e0e7c10 */ /* 0x000fc6000b7fe4ff */
[----:B------:R-:W-:Y:S04]  /*1e6b0*/  STL [R1+0x57c], R15 ;  /* 0x00057c0f01007387 */ /* 0x000fe80000100800 */
[----:B------:R-:W4:Y:S04]  /*1e6c0*/  LDL.LU R36, [R1+0x15c] ;  /* 0x00015c0001247983 */ /* 0x000f280000300800 */
[----:B------:R-:W-:Y:S01]  /*1e6d0*/  STL [R1+0x574], R14 ;  /* 0x0005740e01007387 */ /* 0x000fe20000100800 */
[----:B------:R-:W-:-:S03]  /*1e6e0*/  IADD3 R13, P6, PT, R13, UR20, RZ ;  /* 0x000000140d0d7c10 */ /* 0x000fc6000ffde0ff */
[----:B------:R-:W4:Y:S04]  /*1e6f0*/  LDL.LU R35, [R1+0x154] ;  /* 0x0001540001237983 */ /* 0x000f280000300800 */
[----:B------:R1:W-:Y:S04]  /*1e700*/  STL [R1+0x150], R13 ;  /* 0x0001500d01007387 */ /* 0x0003e80000100800 */
[----:B------:R-:W4:Y:S04]  /*1e710*/  LDL.LU R34, [R1+0x138] ;  /* 0x0001380001227983 */ /* 0x000f280000300800 */
[----:B------:R-:W4:Y:S01]  /*1e720*/  LDL.LU R32, [R1+0x14c] ;  /* 0x00014c0001207983 */ /* 0x000f220000300800 */
[----:B------:R-:W-:-:S05]  /*1e730*/  IADD3.X R12, PT, PT, R12, UR23, RZ, P1, !PT ;  /* 0x000000170c0c7c10 */ /* 0x000fca0008ffe4ff */
        /* <DEDUP_REMOVED lines=14> */
[----:B-1----:R-:W4:Y:S04]  /*1e820*/  LDL R13, [R1+0x8dc] ;  /* 0x0008dc00010d7983 */ /* 0x002f280000100800 */
[----:B------:R-:W4:Y:S04]  /*1e830*/  LDL.LU R17, [R1+0x114] ;  /* 0x0001140001117983 */ /* 0x000f280000300800 */
[----:B------:R-:W4:Y:S04]  /*1e840*/  LDL.LU R16, [R1+0xf8] ;  /* 0x0000f80001107983 */ /* 0x000f280000300800 */
[----:B------:R-:W4:Y:S04]  /*1e850*/  LDL.LU R15, [R1+0x10c] ;  /* 0x00010c00010f7983 */ /* 0x000f280000300800 */
[----:B------:R-:W4:Y:S04]  /*1e860*/  LDL.LU R14, [R1+0xf0] ;  /* 0x0000f000010e7983 */ /* 0x000f280000300800 */
[----:B0-----:R-:W4:Y:S01]  /*1e870*/  LDL.LU R12, [R1+0x104] ;  /* 0x00010400010c7983 */ /* 0x001f220000300800 */
[----:B--2---:R-:W-:-:S05]  /*1e880*/  IADD3 R11, P1, PT, R11, UR20, RZ ;  /* 0x000000140b0b7c10 */ /* 0x004fca000ff3e0ff */
[----:B------:R0:W-:Y:S04]  /*1e890*/  STL [R1+0x148], R11 ;  /* 0x0001480b01007387 */ /* 0x0001e80000100800 */
[----:B0-----:R-:W2:Y:S01]  /*1e8a0*/  LDL.LU R11, [R1+0xfc] ;  /* 0x0000fc00010b7983 */ /* 0x001ea20000300800 */
[----:B---3--:R-:W-:-:S05]  /*1e8b0*/  IADD3.X R10, PT, PT, R10, UR23, RZ, P2, !PT ;  /* 0x000000170a0a7c10 */ /* 0x008fca00097fe4ff */
[----:B------:R0:W-:Y:S04]  /*1e8c0*/  STL [R1+0x164], R10 ;  /* 0x0001640a01007387 */ /* 0x0001e80000100800 */
[----:B0-----:R-:W3:Y:S01]  /*1e8d0*/  LDL.LU R10, [R1+0xf4] ;  /* 0x0000f400010a7983 */ /* 0x001ee20000300800 */
[----:B----4-:R-:W-:-:S05]  /*1e8e0*/  IADD3 R9, P2, PT, R9, UR20, RZ ;  /* 0x0000001409097c10 */ /* 0x010fca000ff5e0ff */
[----:B------:R0:W-:Y:S04]  /*1e8f0*/  STL [R1+0x140], R9 ;  /* 0x0001400901007387 */ /* 0x0001e80000100800 */
[----:B0-----:R-:W4:Y:S01]  /*1e900*/  LDL.LU R9, [R1+0xec] ;  /* 0x0000ec0001097983 */ /* 0x001f220000300800 */
[----:B------:R-:W-:Y:S01]  /*1e910*/  IADD3.X R36, PT, PT, R36, UR23, RZ, P3, !PT ;  /* 0x0000001724247c10 */ /* 0x000fe20009ffe4ff */
[----:B------:R-:W0:Y:S01]  /*1e920*/  SYNCS.PHASECHK.TRANS64.TRYWAIT P3, [UR11], R8 ;  /* 0x00000008ff0075a7 */ /* 0x000e22000806110b */
[----:B------:R-:W-:-:S03]  /*1e930*/  IADD3.X R35, PT, PT, R35, UR23, RZ, P4, !PT ;  /* 0x0000001723237c10 */ /* 0x000fc6000a7fe4ff */
[----:B------:R1:W-:Y:S01]  /*1e940*/  STL [R1+0x15c], R36 ;  /* 0x00015c2401007387 */ /* 0x0003e20000100800 */
[----:B------:R-:W-:-:S03]  /*1e950*/  IADD3 R34, P4, PT, R34, UR20, RZ ;  /* 0x0000001422227c10 */ /* 0x000fc6000ff9e0ff */
[----:B------:R1:W-:Y:S01]  /*1e960*/  STL [R1+0x154], R35 ;  /* 0x0001542301007387 */ /* 0x0003e20000100800 */
[----:B------:R-:W-:-:S03]  /*1e970*/  IADD3.X R32, PT, PT, R32, UR23, RZ, P6, !PT ;  /* 0x0000001720207c10 */ /* 0x000fc6000b7fe4ff */
[----:B------:R1:W-:Y:S04]  /*1e980*/  STL [R1+0x138], R34 ;  /* 0x0001382201007387 */ /* 0x0003e80000100800 */
[----:B------:R1:W-:Y:S01]  /*1e990*/  STL [R1+0x14c], R32 ;  /* 0x00014c2001007387 */ /* 0x0003e20000100800 */
[----:B------:R-:W-:Y:S02]  /*1e9a0*/  IADD3 R30, P6, PT, R30, UR20, RZ ;  /* 0x000000141e1e7c10 */ /* 0x000fe4000ffde0ff */
[----:B------:R-:W-:-:S03]  /*1e9b0*/  IADD3.X R29, PT, PT, R29, UR23, RZ, P1, !PT ;  /* 0x000000171d1d7c10 */ /* 0x000fc60008ffe4ff */
[----:B------:R1:W-:Y:S01]  /*1e9c0*/  STL [R1+0x130], R30 ;  /* 0x0001301e01007387 */ /* 0x0003e20000100800 */
[----:B------:R-:W-:-:S03]  /*1e9d0*/  IADD3 R28, P1, PT, R28, UR20, RZ ;  /* 0x000000141c1c7c10 */ /* 0x000fc6000ff3e0ff */
[----:B------:R1:W-:Y:S01]  /*1e9e0*/  STL [R1+0x144], R29 ;  /* 0x0001441d01007387 */ /* 0x0003e20000100800 */
        /* <DEDUP_REMOVED lines=20> */
[----:B------:R-:W-:-:S03]  /*1eb30*/  VIADD R13, R13, 0x1 ;  /* 0x000000010d0d7836 */ /* 0x000fc60000000000 */
        /* <DEDUP_REMOVED lines=10> */
[----:B------:R1:W-:Y:S04]  /*1ebe0*/  STL [R1+0xf0], R14 ;  /* 0x0000f00e01007387 */ /* 0x0003e80000100800 */
[----:B------:R1:W-:Y:S01]  /*1ebf0*/  STL [R1+0x104], R12 ;  /* 0x0001040c01007387 */ /* 0x0003e20000100800 */
[----:B-----5:R-:W-:Y:S01]  /*1ec00*/  IADD3 R3, P1, PT, R3, UR20, RZ ;  /* 0x0000001403037c10 */ /* 0x020fe2000ff3e0ff */
[----:B------:R-:W-:-:S03]  /*1ec10*/  IMAD R33, R13, -0x40, R33 ;  /* 0xffffffc00d217824 */ /* 0x000fc600078e0221 */
[----:B------:R-:W-:Y:S02]  /*1ec20*/  IADD3.X R4, PT, PT, R4, UR23, RZ, P1, !PT ;  /* 0x0000001704047c10 */ /* 0x000fe40008ffe4ff */
[----:B------:R-:W-:Y:S02]  /*1ec30*/  PRMT R31, RZ, 0x7610, R31 ;  /* 0x00007610ff1f7816 */ /* 0x000fe4000000001f */
[----:B--2---:R-:W-:-:S05]  /*1ec40*/  IADD3.X R11, PT, PT, R11, UR23, RZ, P2, !PT ;  /* 0x000000170b0b7c10 */ /* 0x004fca00097fe4ff */
[----:B------:R1:W-:Y:S01]  /*1ec50*/  STL [R1+0xfc], R11 ;  /* 0x0000fc0b01007387 */ /* 0x0003e20000100800 */
[----:B---3--:R-:W-:-:S05]  /*1ec60*/  IADD3.X R10, PT, PT, R10, UR23, RZ, P4, !PT ;  /* 0x000000170a0a7c10 */ /* 0x008fca000a7fe4ff */
[----:B------:R1:W-:Y:S01]  /*1ec70*/  STL [R1+0xf4], R10 ;  /* 0x0000f40a01007387 */ /* 0x0003e20000100800 */
[----:B----4-:R-:W-:-:S05]  /*1ec80*/  IADD3.X R9, PT, PT, R9, UR23, RZ, P6, !PT ;  /* 0x0000001709097c10 */ /* 0x010fca000b7fe4ff */
[----:B------:R1:W-:Y:S01]  /*1ec90*/  STL [R1+0xec], R9 ;  /* 0x0000ec0901007387 */ /* 0x0003e20000100800 */
[----:B------:R-:W-:-:S04]  /*1eca0*/  IADD3 R0, P6, PT, R0, UR20, RZ ;  /* 0x0000001400007c10 */ /* 0x000fc8000ffde0ff */
[----:B------:R-:W-:Y:S02]  /*1ecb0*/  IADD3.X R2, PT, PT, R2, UR23, RZ, P6, !PT ;  /* 0x0000001702027c10 */ /* 0x000fe4000b7fe4ff */
[C---:B------:R-:W-:Y:S02]  /*1ecc0*/  ISETP.GT.AND P2, PT, R33.reuse, RZ, PT ;  /* 0x000000ff2100720c */ /* 0x040fe40003f44270 */
[----:B------:R-:W-:Y:S01]  /*1ecd0*/  ISETP.GT.AND P4, PT, R33, 0x1, PT ;  /* 0x000000012100780c */ /* 0x000fe20003f84270 */
[----:B01----:R-:W-:-:S12]  /*1ece0*/  @!P3 BRA `(.L_x_8) ;  /* 0x0000020c004cb947 */ /* 0x003fd80003800000 */
.L_x_16:
[----:B------:R0:W-:Y:S01]  /*1ecf0*/  STL [R1+0xdf8], R64 ;  /* 0x000df84001007387 */ /* 0x0001e20000100800 */
[----:B------:R-:W-:Y:S01]  /*1ed00*/  @P2 IMAD.MOV.U32 R8, RZ, RZ, R0 ;  /* 0x000000ffff082224 */ /* 0x000fe200078e0000 */
[----:B------:R-:W-:Y:S01]  /*1ed10*/  PRMT R30, RZ, 0x7610, R30 ;  /* 0x00007610ff1e7816 */ /* 0x000fe2000000001e */
[----:B------:R-:W-:Y:S01]  /*1ed20*/  @P2 IMAD.MOV.U32 R9, RZ, RZ, R2 ;  /* 0x000000ffff092224 */ /* 0x000fe200078e0002 */
[----:B------:R-:W-:Y:S01]  /*1ed30*/  STL [R1+0xdf4], R66 ;  /* 0x000df44201007387 */ /* 0x000fe20000100800 */
[----:B------:R-:W-:-:S03]  /*1ed40*/  ISETP.GT.AND P1, PT, R33, 0x2, PT ;  /* 0x000000022100780c */ /* 0x000fc60003f24270 */
        /* <DEDUP_REMOVED lines=41> */
[----:B------:R1:W2:Y:S04]  /*1efe0*/  @P2 LDG.E.U8 R31, desc[UR24][R8.64] ;  /* 0x00000018081f2981 */ /* 0x0002a8000c1e1100 */
[----:B------:R-:W-:Y:S04]  /*1eff0*/  STL [R1+0xcf4], R69 ;  /* 0x000cf44501007387 */ /* 0x000fe80000100800 */
[----:B------:R-:W-:Y:S01]  /*1f000*/  STL [R1+0xcf0], R68 ;  /* 0x000cf04401007387 */ /* 0x000fe20000100800 */
[----:B-1----:R-:W-:-:S02]  /*1f010*/  @P2 IMAD.MOV.U32 R8, RZ, RZ, R3 ;  /* 0x000000ffff082224 */ /* 0x002fc400078e0003 */
[----:B------:R-:W-:Y:S01]  /*1f020*/  @P2 IMAD.MOV.U32 R9, RZ, RZ, R4 ;  /* 0x000000ffff092224 */ /* 0x000fe200078e0004 */
[----:B------:R-:W-:Y:S04]  /*1f030*/  STL [R1+0xd00], R0 ;  /* 0x000d000001007387 */ /* 0x000fe80000100800 */
[----:B------:R-:W-:Y:S04]  /*1f040*/  STL [R1+0xcfc], R2 ;  /* 0x000cfc0201007387 */ /* 0x000fe80000100800 */
[----:B------:R-:W-:Y:S04]  /*1f050*/  STL [R1+0xd08], R3 ;  /* 0x000d080301007387 */ /* 0x000fe80000100800 */
[----:B------:R-:W-:Y:S04]  /*1f060*/  STL [R1+0xd04], R4 ;  /* 0x000d040401007387 */ /* 0x000fe80000100800 */
[----:B------:R1:W3:Y:S04]  /*1f070*/  @P2 LDG.E.U8 R30, desc[UR24][R8.64] ;  /* 0x00000018081e2981 */ /* 0x0002e8000c1e1100 */
[----:B------:R-:W1:Y:S04]  /*1f080*/  LDL R8, [R1+0xec] ;  /* 0x0000ec0001087983 */ /* 0x000e680000100800 */
[----:B------:R-:W1:Y:S01]  /*1f090*/  LDL R9, [R1+0xf0] ;  /* 0x0000f00001097983 */ /* 0x000e620000100800 */
[----:B------:R-:W-:-:S02]  /*1f0a0*/  PRMT R15, RZ, 0x7610, R15 ;  /* 0x00007610ff0f7816 */ /* 0x000fc4000000000f */
[----:B-1----:R-:W-:-:S04]  /*1f0b0*/  @P4 LOP3.LUT R9, R9, R8, RZ, 0x3c, !PT ;  /* 0x0000000809094212 */ /* 0x002fc800078e3cff */
[----:B------:R-:W-:-:S04]  /*1f0c0*/  @P4 LOP3.LUT R8, R9, R8, RZ, 0x3c, !PT ;  /* 0x0000000809084212 */ /* 0x000fc800078e3cff */
[----:B------:R-:W-:-:S05]  /*1f0d0*/  @P4 LOP3.LUT R9, R9, R8, RZ, 0x3c, !PT ;  /* 0x0000000809094212 */ /* 0x000fca00078e3cff */
[----:B------:R1:W4:Y:S04]  /*1f0e0*/  @P4 LDG.E.U8 R15, desc[UR24][R8.64] ;  /* 0x00000018080f4981 */ /* 0x000328000c1e1100 */
[----:B------:R-:W1:Y:S04]  /*1f0f0*/  LDL R8, [R1+0xf4] ;  /* 0x0000f40001087983 */ /* 0x000e680000100800 */
[----:B------:R-:W1:Y:S01]  /*1f100*/  LDL R9, [R1+0xf8] ;  /* 0x0000f80001097983 */ /* 0x000e620000100800 */
[----:B------:R-:W-:Y:S02]  /*1f110*/  PRMT R14, RZ, 0x7610, R14 ;  /* 0x00007610ff0e7816 */ /* 0x000fe4000000000e */
[----:B-1----:R-:W-:-:S04]  /*1f120*/  @P4 LOP3.LUT R9, R9, R8, RZ, 0x3c, !PT ;  /* 0x0000000809094212 */ /* 0x002fc800078e3cff */
[----:B------:R-:W-:-:S04]  /*1f130*/  @P4 LOP3.LUT R8, R9, R8, RZ, 0x3c, !PT ;  /* 0x0000000809084212 */ /* 0x000fc800078e3cff */
[----:B------:R-:W-:-:S05]  /*1f140*/  @P4 LOP3.LUT R9, R9, R8, RZ, 0x3c, !PT ;  /* 0x0000000809094212 */ /* 0x000fca00078e3cff */
[----:B------:R1:W2:Y:S04]  /*1f150*/  @P4 LDG.E.U8 R14, desc[UR24][R8.64] ;  /* 0x00000018080e4981 */ /* 0x0002a8000c1e1100 */
        /* <DEDUP_REMOVED lines=16> */
[----:B------:R-:W-:Y:S02]  /*1f260*/  ISETP.GT.AND P2, PT, R33, 0x3, PT ;  /* 0x000000032100780c */ /* 0x000fe40003f44270 */
[----:B------:R-:W-:-:S11]  /*1f270*/  PRMT R71, RZ, 0x7610, R71 ;  /* 0x00007610ff477816 */ /* 0x000fd60000000047 */
        /* <DEDUP_REMOVED lines=14> */
[----:B0-----:R-:W-:-:S11]  /*1f360*/  PRMT R64, RZ, 0x7610, R64 ;  /* 0x00007610ff407816 */ /* 0x001fd60000000040 */
[----:B-1----:R-:W-:-:S04]  /*1f370*/  @P3 LOP3.LUT R9, R9, R8, RZ, 0x3c, !PT ;  /* 0x0000000809093212 */ /* 0x002fc800078e3cff */
[----:B------:R-:W-:-:S04]  /*1f380*/  @P3 LOP3.LUT R8, R9, R8, RZ, 0x3c, !PT ;  /* 0x0000000809083212 */ /* 0x000fc800078e3cff */
[----:B------:R-:W-:-:S05]  /*1f390*/  @P3 LOP3.LUT R9, R9, R8, RZ, 0x3c, !PT ;  /* 0x0000000809093212 */ /* 0x000fca00078e3cff */
[----:B------:R-:W2:Y:S04]  /*1f3a0*/  @P3 LDG.E.U8 R64, desc[UR24][R8.64] ;  /* 0x0000001808403981 */ /* 0x000ea8000c1e1100 */
[----:B--2---:R0:W-:Y:S04]  /*1f3b0*/  STL [R1+0xe4], R64 ;  /* 0x0000e44001007387 */ /* 0x0041e80000100800 */
[----:B0-----:R-:W2:Y:S04]  /*1f3c0*/  LDL.LU R64, [R1+0xdf8] ;  /* 0x000df80001407983 */ /* 0x001ea80000300800 */
[----:B------:R-:W2:Y:S04]  /*1f3d0*/  LDL R8, [R1+0x124] ;  /* 0x0001240001087983 */ /* 0x000ea80000100800 */
[----:B------:R-:W2:Y:S01]  /*1f3e0*/  LDL R9, [R1+0x128] ;  /* 0x0001280001097983 */ /* 0x000ea20000100800 */
[----:B------:R-:W-:-:S02]  /*1f3f0*/  PRMT R66, RZ, 0x7610, R66 ;  /* 0x00007610ff427816 */ /* 0x000fc40000000042 */
[----:B--2---:R-:W-:-:S04]  /*1f400*/  @P3 LOP3.LUT R9, R9, R8, RZ, 0x3c, !PT ;  /* 0x0000000809093212 */ /* 0x004fc800078e3cff */
[----:B------:R-:W-:-:S04]  /*1f410*/  @P3 LOP3.LUT R8, R9, R8, RZ, 0x3c, !PT ;  /* 0x0000000809083212 */ /* 0x000fc800078e3cff */
[----:B------:R-:W-:-:S05]  /*1f420*/  @P3 LOP3.LUT R9, R9, R8, RZ, 0x3c, !PT ;  /* 0x0000000809093212 */ /* 0x000fca00078e3cff */
[----:B------:R-:W2:Y:S01]  /*1f430*/  @P3 LDG.E.U8 R66, desc[UR24][R8.64] ;  /* 0x0000001808423981 */ /* 0x000ea2000c1e1100 */
[----:B------:R-:W-:-:S03]  /*1f440*/  ISETP.GT.AND P1, PT, R33, 0x5, PT ;  /* 0x000000052100780c */ /* 0x000fc60003f24270 */
        /* <DEDUP_REMOVED lines=65> */
[----:B------:R0:W2:Y:S04]  /*1f860*/  @P1 LDG.E.U8 R29, desc[UR24][R8.64] ;  /* 0x00000018081d1981 */ /* 0x0000a8000c1e1100 */
[----:B------:R-:W0:Y:S04]  /*1f870*/  LDL R8, [R1+0x164] ;  /* 0x0001640001087983 */ /* 0x000e280000100800 */
[----:B------:R-:W0:Y:S01]  /*1f880*/  LDL R9, [R1+0x568] ;  /* 0x0005680001097983 */ /* 0x000e220000100800 */
[----:B------:R-:W-:Y:S02]  /*1f890*/  PRMT R28, RZ, 0x7610, R28 ;  /* 0x00007610ff1c7816 */ /* 0x000fe4000000001c */
[----:B0-----:R-:W-:-:S04]  /*1f8a0*/  @P1 LOP3.LUT R9, R9, R8, RZ, 0x3c, !PT ;  /* 0x0000000809091212 */ /* 0x001fc800078e3cff */
[----:B------:R-:W-:-:S04]  /*1f8b0*/  @P1 LOP3.LUT R8, R9, R8, RZ, 0x3c, !PT ;  /* 0x0000000809081212 */ /* 0x000fc800078e3cff */
[----:B------:R-:W-:-:S05]  /*1f8c0*/  @P1 LOP3.LUT R9, R9, R8, RZ, 0x3c, !PT ;  /* 0x0000000809091212 */ /* 0x000fca00078e3cff */
[----:B------:R0:W2:Y:S04]  /*1f8d0*/  @P1 LDG.E.U8 R28, desc[UR24][R8.64] ;  /* 0x00000018081c1981 */ /* 0x0000a8000c1e1100 */
[----:B------:R-:W0:Y:S04]  /*1f8e0*/  LDL R8, [R1+0x56c] ;  /* 0x00056c0001087983 */ /* 0x000e280000100800 */
[----:B------:R-:W0:Y:S01]  /*1f8f0*/  LDL R9, [R1+0x570] ;  /* 0x0005700001097983 */ /* 0x000e220000100800 */
[----:B------:R-:W-:Y:S02]  /*1f900*/  ISETP.GT.AND P2, PT, R33, 0x9, PT ;  /* 0x000000092100780c */ /* 0x000fe40003f44270 */
[----:B------:R-:W-:-:S11]  /*1f910*/  PRMT R13, RZ, 0x7610, R13 ;  /* 0x00007610ff0d7816 */ /* 0x000fd6000000000d */
[----:B0-----:R-:W-:-:S04]  /*1f920*/  @P2 LOP3.LUT R9, R9, R8, RZ, 0x3c, !PT ;  /* 0x0000000809092212 */ /* 0x001fc800078e3cff */
        /* <DEDUP_REMOVED lines=381> */
[----:B------:R-:W3:Y:S04]  /*21100*/  LDL R8, [R1+0x62c] ;  /* 0x00062c0001087983 */ /* 0x000ee80000100800 */
[----:B------:R-:W3:Y:S01]  /*21110*/  LDL R9, [R1+0x630] ;  /* 0x0006300001097983 */ /* 0x000ee20000100800 */
[----:B------:R-:W-:-:S03]  /*21120*/  PRMT R4, RZ, 0x7610, R4 ;  /* 0x00007610ff047816 */ /* 0x000fc60000000004 */
[----:B--2---:R-:W-:Y:S01]  /*21130*/  STL [R1+0xd0c], R3 ;  /* 0x000d0c0301007387 */ /* 0x004fe20000100800 */
[----:B---3--:R-:W-:-:S04]  /*21140*/  @P3 LOP3.LUT R9, R9, R8, RZ, 0x3c, !PT ;  /* 0x0000000809093212 */ /* 0x008fc800078e3cff */
[----:B------:R-:W-:-:S04]  /*21150*/  @P3 LOP3.LUT R8, R9, R8, RZ, 0x3c, !PT ;  /* 0x0000000809083212 */ /* 0x000fc800078e3cff */
[----:B------:R-:W-:-:S05]  /*21160*/  @P3 LOP3.LUT R9, R9, R8, RZ, 0x3c, !PT ;  /* 0x0000000809093212 */ /* 0x000fca00078e3cff */
[----:B------:R-:W2:Y:S04]  /*21170*/  @P3 LDG.E.U8 R4, desc[UR24][R8.64] ;  /* 0x0000001808043981 */ /* 0x000ea8000c1e1100 */
[----:B------:R-:W3:Y:S04]  /*21180*/  LDL R8, [R1+0x71c] ;  /* 0x00071c0001087983 */ /* 0x000ee80000100800 */
[----:B------:R-:W3:Y:S01]  /*21190*/  LDL R9, [R1+0x720] ;  /* 0x0007200001097983 */ /* 0x000ee20000100800 */
[----:B------:R-:W-:Y:S02]  /*211a0*/  ISETP.GT.AND P1, PT, R33, 0x20, PT ;  /* 0x000000202100780c */ /* 0x000fe40003f24270 */
[----:B------:R-:W-:Y:S01]  /*211b0*/  PRMT R23, RZ, 0x7610, R23 ;  /* 0x00007610ff177816 */ /* 0x000fe20000000017 */
[----:B--2---:R-:W-:Y:S10]  /*211c0*/  STL [R1+0xd10], R4 ;  /* 0x000d100401007387 */ /* 0x004ff40000100800 */
[----:B---3--:R-:W-:-:S04]  /*211d0*/  @P1 LOP3.LUT R9, R9, R8, RZ, 0x3c, !PT ;  /* 0x0000000809091212 */ /* 0x008fc800078e3cff */
        /* <DEDUP_REMOVED lines=9> */
[----:B------:R0:W3:Y:S04]  /*21270*/  @P1 LDG.E.U8 R22, desc[UR24][R8.64] ;  /* 0x0000001808161981 */ /* 0x0000e8000c1e1100 */
        /* <DEDUP_REMOVED lines=115> */
[----:B--2---:R0:W-:Y:S01]  /*219b0*/  STL [R1+0xd14], R0 ;  /* 0x000d140001007387 */ /* 0x0041e20000100800 */
[----:B------:R-:W-:Y:S02]  /*219c0*/  ISETP.GT.AND P3, PT, R33, 0x28, PT ;  /* 0x000000282100780c */ /* 0x000fe40003f64270 */
[----:B------:R-:W-:Y:S01]  /*219d0*/  PRMT R21, RZ, 0x7610, R21 ;  /* 0x00007610ff157816 */ /* 0x000fe20000000015 */
[----:B0-----:R-:W2:Y:S01]  /*219e0*/  LDL R0, [R1+0x7a0] ;  /* 0x0007a00001007983 */ /* 0x001ea20000100800 */
[----:B---3--:R-:W-:-:S04]  /*219f0*/  @P2 LOP3.LUT R9, R9, R8, RZ, 0x3c, !PT ;  /* 0x0000000809092212 */ /* 0x008fc800078e3cff */
[----:B------:R-:W-:-:S04]  /*21a00*/  @P2 LOP3.LUT R8, R9, R8, RZ, 0x3c, !PT ;  /* 0x0000000809082212 */ /* 0x000fc800078e3cff */
[----:B------:R-:W-:-:S05]  /*21a10*/  @P2 LOP3.LUT R9, R9, R8, RZ, 0x3c, !PT ;  /* 0x0000000809092212 */ /* 0x000fca00078e3cff */
[----:B------:R-:W3:Y:S04]  /*21a20*/  @P2 LDG.E.U8 R2, desc[UR24][R8.64] ;  /* 0x0000001808022981 */ /* 0x000ee8000c1e1100 */
[----:B------:R-:W2:Y:S04]  /*21a30*/  LDL R8, [R1+0x78c] ;  /* 0x00078c0001087983 */ /* 0x000ea80000100800 */
[----:B------:R-:W2:Y:S04]  /*21a40*/  LDL R9, [R1+0x790] ;  /* 0x0007900001097983 */ /* 0x000ea80000100800 */
[----:B---3--:R0:W-:Y:S04]  /*21a50*/  STL [R1+0xd18], R2 ;  /* 0x000d180201007387 */ /* 0x0081e80000100800 */
[----:B0-----:R-:W3:Y:S01]  /*21a60*/  LDL R2, [R1+0x79c] ;  /* 0x00079c0001027983 */ /* 0x001ee20000100800 */
[----:B--2---:R-:W-:-:S04]  /*21a70*/  @P3 LOP3.LUT R9, R9, R8, RZ, 0x3c, !PT ;  /* 0x0000000809093212 */ /* 0x004fc800078e3cff */
[----:B------:R-:W-:-:S04]  /*21a80*/  @P3 LOP3.LUT R8, R9, R8, RZ, 0x3c, !PT ;  /* 0x0000000809083212 */ /* 0x000fc800078e3cff */
[----:B------:R-:W-:-:S05]  /*21a90*/  @P3 LOP3.LUT R9, R9, R8, RZ, 0x3c, !PT ;  /* 0x0000000809093212 */ /* 0x000fca00078e3cff */
[----:B------:R0:W2:Y:S04]  /*21aa0*/  @P3 LDG.E.U8 R21, desc[UR24][R8.64] ;  /* 0x0000001808153981 */ /* 0x0000a8000c1e1100 */
[----:B------:R-:W0:Y:S04]  /*21ab0*/  LDL R8, [R1+0x794] ;  /* 0x0007940001087983 */ /* 0x000e280000100800 */
[----:B------:R-:W0:Y:S01]  /*21ac0*/  LDL R9, [R1+0x798] ;  /* 0x0007980001097983 */ /* 0x000e220000100800 */
[----:B------:R-:W-:Y:S02]  /*21ad0*/  ISETP.GT.AND P1, PT, R33, 0x29, PT ;  /* 0x000000292100780c */ /* 0x000fe40003f24270 */
[----:B------:R-:W-:-:S02]  /*21ae0*/  PRMT R20, RZ, 0x7610, R20 ;  /* 0x00007610ff147816 */ /* 0x000fc40000000014 */
[----:B------:R-:W-:Y:S02]  /*21af0*/  PRMT R34, RZ, 0x7610, R34 ;  /* 0x00007610ff227816 */ /* 0x000fe40000000022 */
[----:B0-----:R-:W-:-:S04]  /*21b00*/  @P3 LOP3.LUT R9, R9, R8, RZ, 0x3c, !PT ;  /* 0x0000000809093212 */ /* 0x001fc800078e3cff */
[----:B------:R-:W-:-:S04]  /*21b10*/  @P3 LOP3.LUT R8, R9, R8, RZ, 0x3c, !PT ;  /* 0x0000000809083212 */ /* 0x000fc800078e3cff */
[----:B------:R-:W-:-:S05]  /*21b20*/  @P3 LOP3.LUT R9, R9, R8, RZ, 0x3c, !PT ;  /* 0x0000000809093212 */ /* 0x000fca00078e3cff */
[----:B------:R0:W2:Y:S02]  /*21b30*/  @P3 LDG.E.U8 R20, desc[UR24][R8.64] ;  /* 0x0000001808143981 */ /* 0x0000a4000c1e1100 */
[----:B0-----:R-:W-:Y:S02]  /*21b40*/  @P1 IMAD.MOV.U32 R8, RZ, RZ, R0 ;  /* 0x000000ffff081224 */ /* 0x001fe400078e0000 */
[----:B---3--:R-:W-:Y:S01]  /*21b50*/  @P1 IMAD.MOV.U32 R9, RZ, RZ, R2 ;  /* 0x000000ffff091224 */ /* 0x008fe200078e0002 */
[----:B------:R-:W-:Y:S01]  /*21b60*/  PRMT R37, RZ, 0x7610, R37 ;  /* 0x00007610ff257816 */ /* 0x000fe20000000025 */
[----:B------:R-:W3:Y:S04]  /*21b70*/  LDL R2, [R1+0x7c4] ;  /* 0x0007c40001027983 */ /* 0x000ee80000100800 */
[----:B------:R0:W2:Y:S01]  /*21b80*/  @P1 LDG.E.U8 R34, desc[UR24][R8.64] ;  /* 0x0000001808221981 */ /* 0x0000a2000c1e1100 */
[----:B------:R-:W-:-:S02]  /*21b90*/  ISETP.GT.AND P2, PT, R33, 0x2a, PT ;  /* 0x0000002a2100780c */ /* 0x000fc40003f44270 */
[----:B------:R-:W-:Y:S01]  /*21ba0*/  PRMT R64, RZ, 0x7610, R64 ;  /* 0x00007610ff407816 */ /* 0x000fe20000000040 */
[----:B------:R-:W2:Y:S04]  /*21bb0*/  LDL R0, [R1+0x7c8] ;  /* 0x0007c80001007983 */ /* 0x000ea80000100800 */
[----:B------:R-:W0:Y:S04]  /*21bc0*/  LDL R8, [R1+0x7a4] ;  /* 0x0007a40001087983 */ /* 0x000e280000100800 */
[----:B------:R-:W0:Y:S02]  /*21bd0*/  LDL R9, [R1+0x7a8] ;  /* 0x0007a80001097983 */ /* 0x000e240000100800 */
[----:B0-----:R-:W-:-:S04]  /*21be0*/  @P1 LOP3.LUT R9, R9, R8, RZ, 0x3c, !PT ;  /* 0x0000000809091212 */ /* 0x001fc800078e3cff */
[----:B------:R-:W-:-:S04]  /*21bf0*/  @P1 LOP3.LUT R8, R9, R8, RZ, 0x3c, !PT ;  /* 0x0000000809081212 */ /* 0x000fc800078e3cff */
[----:B------:R-:W-:-:S05]  /*21c00*/  @P1 LOP3.LUT R9, R9, R8, RZ, 0x3c, !PT ;  /* 0x0000000809091212 */ /* 0x000fca00078e3cff */
[----:B------:R0:W2:Y:S04]  /*21c10*/  @P1 LDG.E.U8 R37, desc[UR24][R8.64] ;  /* 0x0000001808251981 */ /* 0x0000a8000c1e1100 */
[----:B------:R-:W0:Y:S04]  /*21c20*/  LDL R8, [R1+0x7ac] ;  /* 0x0007ac0001087983 */ /* 0x000e280000100800 */
[----:B------:R-:W0:Y:S02]  /*21c30*/  LDL R9, [R1+0x7b0] ;  /* 0x0007b00001097983 */ /* 0x000e240000100800 */
        /* <DEDUP_REMOVED lines=14> */
[----:B------:R-:W-:-:S02]  /*21d20*/  PRMT R85, RZ, 0x7610, R85 ;  /* 0x00007610ff557816 */ /* 0x000fc40000000055 */
[----:B------:R-:W-:-:S09]  /*21d30*/  PRMT R87, RZ, 0x7610, R87 ;  /* 0x00007610ff577816 */ /* 0x000fd20000000057 */
[----:B0-----:R-:W-:-:S04]  /*21d40*/  @P3 LOP3.LUT R9, R9, R8, RZ, 0x3c, !PT ;  /* 0x0000000809093212 */ /* 0x001fc800078e3cff */
[----:B------:R-:W-:-:S04]  /*21d50*/  @P3 LOP3.LUT R8, R9, R8, RZ, 0x3c, !PT ;  /* 0x0000000809083212 */ /* 0x000fc800078e3cff */
[----:B------:R-:W-:-:S05]  /*21d60*/  @P3 LOP3.LUT R9, R9, R8, RZ, 0x3c, !PT ;  /* 0x0000000809093212 */ /* 0x000fca00078e3cff */
[----:B------:R2:W4:Y:S02]  /*21d70*/  @P3 LDG.E.U8 R85, desc[UR24][R8.64] ;  /* 0x0000001808553981 */ /* 0x000524000c1e1100 */
[----:B--2---:R-:W-:Y:S02]  /*21d80*/  @P3 IMAD.MOV.U32 R8, RZ, RZ, R0 ;  /* 0x000000ffff083224 */ /* 0x004fe400078e0000 */
[----:B---3--:R-:W-:Y:S01]  /*21d90*/  @P3 IMAD.MOV.U32 R9, RZ, RZ, R2 ;  /* 0x000000ffff093224 */ /* 0x008fe200078e0002 */
[----:B------:R-:W-:Y:S01]  /*21da0*/  ISETP.GT.AND P1, PT, R33, 0x2c, PT ;  /* 0x0000002c2100780c */ /* 0x000fe20003f24270 */
[----:B------:R-:W2:Y:S04]  /*21db0*/  LDL R2, [R1+0x7ec] ;  /* 0x0007ec0001027983 */ /* 0x000ea80000100800 */
[----:B------:R0:W3:Y:S01]  /*21dc0*/  @P3 LDG.E.U8 R87, desc[UR24][R8.64] ;  /* 0x0000001808573981 */ /* 0x0000e2000c1e1100 */
[----:B------:R-:W-:-:S03]  /*21dd0*/  PRMT R55, RZ, 0x7610, R55 ;  /* 0x00007610ff377816 */ /* 0x000fc60000000037 */
[----:B------:R-:W2:Y:S04]  /*21de0*/  LDL R0, [R1+0x7f0] ;  /* 0x0007f00001007983 */ /* 0x000ea80000100800 */
[----:B------:R-:W0:Y:S04]  /*21df0*/  LDL R8, [R1+0x7cc] ;  /* 0x0007cc0001087983 */ /* 0x000e280000100800 */
[----:B------:R-:W0:Y:S02]  /*21e00*/  LDL R9, [R1+0x7d0] ;  /* 0x0007d00001097983 */ /* 0x000e240000100800 */
        /* <DEDUP_REMOVED lines=28> */
[----:B------:R-:W-:Y:S02]  /*21fd0*/  ISETP.GT.AND P3, PT, R33, 0x2e, PT ;  /* 0x0000002e2100780c */ /* 0x000fe40003f64270 */
[----:B--2---:R-:W-:-:S04]  /*21fe0*/  @P2 LOP3.LUT R9, R9, R8, RZ, 0x3c, !PT ;  /* 0x0000000809092212 */ /* 0x004fc800078e3cff */
[----:B------:R-:W-:-:S04]  /*21ff0*/  @P2 LOP3.LUT R8, R9, R8, RZ, 0x3c, !PT ;  /* 0x0000000809082212 */ /* 0x000fc800078e3cff */
[----:B------:R-:W-:-:S05]  /*22000*/  @P2 LOP3.LUT R9, R9, R8, RZ, 0x3c, !PT ;  /* 0x0000000809092212 */ /* 0x000fca00078e3cff */
[----:B------:R0:W2:Y:S01]  /*22010*/  @P2 LDG.E.U8 R7, desc[UR24][R8.64] ;  /* 0x0000001808072981 */ /* 0x0000a2000c1e1100 */
[----:B------:R-:W-:Y:S01]  /*22020*/  PRMT R4, RZ, 0x7610, R4 ;  /* 0x00007610ff047816 */ /* 0x000fe20000000004 */
[----:B0-----:R-:W-:Y:S02]  /*22030*/  @P3 IMAD.MOV.U32 R8, RZ, RZ, R0 ;  /* 0x000000ffff083224 */ /* 0x001fe400078e0000 */
[----:B------:R-:W-:-:S05]  /*22040*/  @P3 IMAD.MOV.U32 R9, RZ, RZ, R2 ;  /* 0x000000ffff093224 */ /* 0x000fca00078e0002 */
[----:B------:R-:W3:Y:S04]  /*22050*/  @P3 LDG.E.U8 R4, desc[UR24][R8.64] ;  /* 0x0000001808043981 */ /* 0x000ee8000c1e1100 */
[----:B--2---:R-:W-:Y:S04]  /*22060*/  STL [R1+0x2c], R7 ;  /* 0x00002c0701007387 */ /* 0x004fe80000100800 */
[----:B------:R-:W2:Y:S04]  /*22070*/  LDL R8, [R1+0x7f4] ;  /* 0x0007f40001087983 */ /* 0x000ea80000100800 */
[----:B------:R-:W2:Y:S01]  /*22080*/  LDL R9, [R1+0x7f8] ;  /* 0x0007f80001097983 */ /* 0x000ea20000100800 */
[----:B------:R-:W-:-:S03]  /*22090*/  PRMT R3, RZ, 0x7610, R3 ;  /* 0x00007610ff037816 */ /* 0x000fc60000000003 */
[----:B------:R-:W4:Y:S04]  /*220a0*/  LDL R2, [R1+0x804] ;  /* 0x0008040001027983 */ /* 0x000f280000100800 */
[----:B------:R-:W4:Y:S04]  /*220b0*/  LDL R0, [R1+0x808] ;  /* 0x0008080001007983 */ /* 0x000f280000100800 */
[----:B---3--:R-:W-:Y:S01]  /*220c0*/  STL [R1+0xd1c], R4 ;  /* 0x000d1c0401007387 */ /* 0x008fe20000100800 */
[----:B--2---:R-:W-:-:S04]  /*220d0*/  @P3 LOP3.LUT R9, R9, R8, RZ, 0x3c, !PT ;  /* 0x0000000809093212 */ /* 0x004fc800078e3cff */
        /* <DEDUP_REMOVED lines=11> */
[----:B------:R-:W2:Y:S04]  /*22190*/  @P1 LDG.E.U8 R70, desc[UR24][R8.64] ;  /* 0x0000001808461981 */ /* 0x000ea8000c1e1100 */
[----:B------:R-:W3:Y:S04]  /*221a0*/  LDL R8, [R1+0x64c] ;  /* 0x00064c0001087983 */ /* 0x000ee80000100800 */
[----:B------:R-:W3:Y:S01]  /*221b0*/  LDL R9, [R1+0x650] ;  /* 0x0006500001097983 */ /* 0x000ee20000100800 */
[----:B------:R-:W-:-:S03]  /*221c0*/  PRMT R69, RZ, 0x7610, R69 ;  /* 0x00007610ff457816 */ /* 0x000fc60000000045 */
[----:B--2---:R0:W-:Y:S01]  /*221d0*/  STL [R1+0xd24], R70 ;  /* 0x000d244601007387 */ /* 0x0041e20000100800 */
[----:B---3--:R-:W-:-:S04]  /*221e0*/  @P1 LOP3.LUT R9, R9, R8, RZ, 0x3c, !PT ;  /* 0x0000000809091212 */ /* 0x008fc800078e3cff */
[----:B------:R-:W-:-:S04]  /*221f0*/  @P1 LOP3.LUT R8, R9, R8, RZ, 0x3c, !PT ;  /* 0x0000000809081212 */ /* 0x000fc800078e3cff */
[----:B------:R-:W-:-:S05]  /*22200*/  @P1 LOP3.LUT R9, R9, R8, RZ, 0x3c, !PT ;  /* 0x0000000809091212 */ /* 0x000fca00078e3cff */
[----:B------:R1:W2:Y:S04]  /*22210*/  @P1 LDG.E.U8 R69, desc[UR24][R8.64] ;  /* 0x0000001808451981 */ /* 0x0002a8000c1e1100 */
[----:B------:R-:W1:Y:S04]  /*22220*/  LDL R8, [R1+0x7fc] ;  /* 0x0007fc0001087983 */ /* 0x000e680000100800 */
[----:B------:R-:W1:Y:S01]  /*22230*/  LDL R9, [R1+0x800] ;  /* 0x0008000001097983 */ /* 0x000e620000100800 */
[----:B------:R-:W-:Y:S02]  /*22240*/  ISETP.GT.AND P2, PT, R33, 0x30, PT ;  /* 0x000000302100780c */ /* 0x000fe40003f44270 */
[----:B------:R-:W-:-:S02]  /*22250*/  PRMT R19, RZ, 0x7610, R19 ;  /* 0x00007610ff137816 */ /* 0x000fc40000000013 */
[----:B------:R-:W-:-:S09]  /*22260*/  PRMT R18, RZ, 0x7610, R18 ;  /* 0x00007610ff127816 */ /* 0x000fd20000000012 */
[----:B-1----:R-:W-:-:S04]  /*22270*/  @P2 LOP3.LUT R9, R9, R8, RZ, 0x3c, !PT ;  /* 0x0000000809092212 */ /* 0x002fc800078e3cff */
[----:B------:R-:W-:-:S04]  /*22280*/  @P2 LOP3.LUT R8, R9, R8, RZ, 0x3c, !PT ;  /* 0x0000000809082212 */ /* 0x000fc800078e3cff */
[----:B------:R-:W-:-:S05]  /*22290*/  @P2 LOP3.LUT R9, R9, R8, RZ, 0x3c, !PT ;  /* 0x0000000809092212 */ /* 0x000fca00078e3cff */
[----:B------:R4:W3:Y:S04]  /*222a0*/  @P2 LDG.E.U8 R19, desc[UR24][R8.64] ;  /* 0x0000001808132981 */ /* 0x0008e8000c1e1100 */
[----:B--2---:R1:W-:Y:S01]  /*222b0*/  STL [R1+0xd28], R69 ;  /* 0x000d284501007387 */ /* 0x0043e20000100800 */
[----:B----4-:R-:W-:Y:S02]  /*222c0*/  @P2 IMAD.MOV.U32 R8, RZ, RZ, R0 ;  /* 0x000000ffff082224 */ /* 0x010fe400078e0000 */
[----:B------:R-:W-:Y:S01]  /*222d0*/  @P2 IMAD.MOV.U32 R9, RZ, RZ, R2 ;  /* 0x000000ffff092224 */ /* 0x000fe200078e0002 */
[----:B------:R-:W-:Y:S01]  /*222e0*/  ISETP.GT.AND P1, PT, R33, 0x31, PT ;  /* 0x000000312100780c */ /* 0x000fe20003f24270 */
[----:B------:R-:W2:Y:S04]  /*222f0*/  LDL R2, [R1+0x82c] ;  /* 0x00082c0001027983 */ /* 0x000ea80000100800 */
[----:B------:R4:W2:Y:S01]  /*22300*/  @P2 LDG.E.U8 R18, desc[UR24][R8.64] ;  /* 0x0000001808122981 */ /* 0x0008a2000c1e1100 */
[----:B------:R-:W-:-:S02]  /*22310*/  PRMT R36, RZ, 0x7610, R36 ;  /* 0x00007610ff247816 */ /* 0x000fc40000000024 */
[----:B------:R-:W-:Y:S01]  /*22320*/  PRMT R39, RZ, 0x7610, R39 ;  /* 0x00007610ff277816 */ /* 0x000fe20000000027 */
[----:B------:R-:W2:Y:S04]  /*22330*/  LDL R0, [R1+0x830] ;  /* 0x0008300001007983 */ /* 0x000ea80000100800 */
[----:B------:R-:W4:Y:S04]  /*22340*/  LDL R8, [R1+0x80c] ;  /* 0x00080c0001087983 */ /* 0x000f280000100800 */
[----:B------:R-:W4:Y:S02]  /*22350*/  LDL R9, [R1+0x810] ;  /* 0x0008100001097983 */ /* 0x000f240000100800 */
[----:B----4-:R-:W-:-:S04]  /*22360*/  @P1 LOP3.LUT R9, R9, R8, RZ, 0x3c, !PT ;  /* 0x0000000809091212 */ /* 0x010fc800078e3cff */
[----:B------:R-:W-:-:S04]  /*22370*/  @P1 LOP3.LUT R8, R9, R8, RZ, 0x3c, !PT ;  /* 0x0000000809081212 */ /* 0x000fc800078e3cff */
[----:B------:R-:W-:-:S05]  /*22380*/  @P1 LOP3.LUT R9, R9, R8, RZ, 0x3c, !PT ;  /* 0x0000000809091212 */ /* 0x000fca00078e3cff */
[----:B------:R4:W2:Y:S04]  /*22390*/  @P1 LDG.E.U8 R36, desc[UR24][R8.64] ;  /* 0x0000001808241981 */ /* 0x0008a8000c1e1100 */
[----:B------:R-:W4:Y:S04]  /*223a0*/  LDL R8, [R1+0x814] ;  /* 0x0008140001087983 */ /* 0x000f280000100800 */
[----:B------:R-:W4:Y:S02]  /*223b0*/  LDL R9, [R1+0x818] ;  /* 0x0008180001097983 */ /* 0x000f240000100800 */
[----:B----4-:R-:W-:-:S04]  /*223c0*/  @P1 LOP3.LUT R9, R9, R8, RZ, 0x3c, !PT ;  /* 0x0000000809091212 */ /* 0x010fc800078e3cff */
[----:B------:R-:W-:-:S04]  /*223d0*/  @P1 LOP3.LUT R8, R9, R8, RZ, 0x3c, !PT ;  /* 0x0000000809081212 */ /* 0x000fc800078e3cff */
[----:B------:R-:W-:-:S05]  /*223e0*/  @P1 LOP3.LUT R9, R9, R8, RZ, 0x3c, !PT ;  /* 0x0000000809091212 */ /* 0x000fca00078e3cff */
[----:B------:R4:W2:Y:S04]  /*223f0*/  @P1 LDG.E.U8 R39, desc[UR24][R8.64] ;  /* 0x0000001808271981 */ /* 0x0008a8000c1e1100 */
[----:B------:R-:W4:Y:S04]  /*22400*/  LDL R8, [R1+0x81c] ;  /* 0x00081c0001087983 */ /* 0x000f280000100800 */
[----:B------:R-:W4:Y:S01]  /*22410*/  LDL R9, [R1+0x820] ;  /* 0x0008200001097983 */ /* 0x000f220000100800 */
[----:B------:R-:W-:Y:S02]  /*22420*/  ISETP.GT.AND P2, PT, R33, 0x32, PT ;  /* 0x000000322100780c */ /* 0x000fe40003f44270 */
[----:B------:R-:W-:-:S11]  /*22430*/  PRMT R56, RZ, 0x7610, R56 ;  /* 0x00007610ff387816 */ /* 0x000fd60000000038 */
[----:B----4-:R-:W-:-:S04]  /*22440*/  @P2 LOP3.LUT R9, R9, R8, RZ, 0x3c, !PT ;  /* 0x0000000809092212 */ /* 0x010fc800078e3cff */
[----:B------:R-:W-:-:S04]  /*22450*/  @P2 LOP3.LUT R8, R9, R8, RZ, 0x3c, !PT ;  /* 0x0000000809082212 */ /* 0x000fc800078e3cff */
[----:B------:R-:W-:-:S05]  /*22460*/  @P2 LOP3.LUT R9, R9, R8, RZ, 0x3c, !PT ;  /* 0x0000000809092212 */ /* 0x000fca00078e3cff */
[----:B------:R4:W2:Y:S04]  /*22470*/  @P2 LDG.E.U8 R56, desc[UR24][R8.64] ;  /* 0x0000001808382981 */ /* 0x0008a8000c1e1100 */
[----:B------:R-:W4:Y:S04]  /*22480*/  LDL R8, [R1+0x824] ;  /* 0x0008240001087983 */ /* 0x000f280000100800 */
[----:B------:R-:W4:Y:S01]  /*22490*/  LDL R9, [R1+0x828] ;  /* 0x0008280001097983 */ /* 0x000f220000100800 */
[----:B------:R-:W-:Y:S02]  /*224a0*/  ISETP.GT.AND P1, PT, R33, 0x33, PT ;  /* 0x000000332100780c */ /* 0x000fe40003f24270 */
[----:B------:R-:W-:-:S02]  /*224b0*/  PRMT R62, RZ, 0x7610, R62 ;  /* 0x00007610ff3e7816 */ /* 0x000fc4000000003e */
[----:B------:R-:W-:Y:S02]  /*224c0*/  PRMT R89, RZ, 0x7610, R89 ;  /* 0x00007610ff597816 */ /* 0x000fe40000000059 */
[----:B----4-:R-:W-:-:S04]  /*224d0*/  @P2 LOP3.LUT R9, R9, R8, RZ, 0x3c, !PT ;  /* 0x0000000809092212 */ /* 0x010fc800078e3cff */
[----:B------:R-:W-:-:S04]  /*224e0*/  @P2 LOP3.LUT R8, R9, R8, RZ, 0x3c, !PT ;  /* 0x0000000809082212 */ /* 0x000fc800078e3cff */
[----:B------:R-:W-:-:S05]  /*224f0*/  @P2 LOP3.LUT R9, R9, R8, RZ, 0x3c, !PT ;  /* 0x0000000809092212 */ /* 0x000fca00078e3cff */
[----:B------:R2:W4:Y:S02]  /*22500*/  @P2 LDG.E.U8 R62, desc[UR24][R8.64] ;  /* 0x00000018083e2981 */ /* 0x000524000c1e1100 */
[----:B--2---:R-:W-:Y:S02]  /*22510*/  @P1 IMAD.MOV.U32 R8, RZ, RZ, R0 ;  /* 0x000000ffff081224 */ /* 0x004fe400078e0000 */
[----:B------:R-:W-:Y:S01]  /*22520*/  @P1 IMAD.MOV.U32 R9, RZ, RZ, R2 ;  /* 0x000000ffff091224 */ /* 0x000fe200078e0002 */
[----:B------:R-:W-:Y:S01]  /*22530*/  PRMT R91, RZ, 0x7610, R91 ;  /* 0x00007610ff5b7816 */ /* 0x000fe2000000005b */
[----:B------:R-:W2:Y:S04]  /*22540*/  LDL R2, [R1+0x874] ;  /* 0x0008740001027983 */ /* 0x000ea80000100800 */
[----:B------:R1:W2:Y:S01]  /*22550*/  @P1 LDG.E.U8 R89, desc[UR24][R8.64] ;  /* 0x0000001808591981 */ /* 0x0002a2000c1e1100 */
[----:B------:R-:W-:-:S02]  /*22560*/  ISETP.GT.AND P2, PT, R33, 0x34, PT ;  /* 0x000000342100780c */ /* 0x000fc40003f44270 */
[----:B0-----:R-:W-:Y:S01]  /*22570*/  PRMT R70, RZ, 0x7610, R70 ;  /* 0x00007610ff467816 */ /* 0x001fe20000000046 */
[----:B------:R-:W2:Y:S04]  /*22580*/  LDL R0, [R1+0x878] ;  /* 0x0008780001007983 */ /* 0x000ea80000100800 */
[----:B------:R-:W1:Y:S04]  /*22590*/  LDL R8, [R1+0x834] ;  /* 0x0008340001087983 */ /* 0x000e680000100800 */
[----:B------:R-:W1:Y:S02]  /*225a0*/  LDL R9, [R1+0x838] ;  /* 0x0008380001097983 */ /* 0x000e640000100800 */
[----:B-1----:R-:W-:-:S04]  /*225b0*/  @P1 LOP3.LUT R9, R9, R8, RZ, 0x3c, !PT ;  /* 0x0000000809091212 */ /* 0x002fc800078e3cff */
        /* <DEDUP_REMOVED lines=24> */
[----:B------:R2:W3:Y:S02]  /*22740*/  @P3 LDG.E.U8 R17, desc[UR24][R8.64] ;  /* 0x0000001808113981 */ /* 0x0004e4000c1e1100 */
[----:B--2---:R-:W-:Y:S02]  /*22750*/  @P3 IMAD.MOV.U32 R8, RZ, RZ, R0 ;  /* 0x000000ffff083224 */ /* 0x004fe400078e0000 */
[----:B------:R-:W-:Y:S01]  /*22760*/  @P3 IMAD.MOV.U32 R9, RZ, RZ, R2 ;  /* 0x000000ffff093224 */ /* 0x000fe200078e0002 */
[----:B------:R-:W-:Y:S01]  /*22770*/  ISETP.GT.AND P1, PT, R33, 0x35, PT ;  /* 0x000000352100780c */ /* 0x000fe20003f24270 */
[----:B------:R-:W2:Y:S04]  /*22780*/  LDL R2, [R1+0x654] ;  /* 0x0006540001027983 */ /* 0x000ea80000100800 */
[----:B------:R0:W2:Y:S01]  /*22790*/  @P3 LDG.E.U8 R16, desc[UR24][R8.64] ;  /* 0x0000001808103981 */ /* 0x0000a2000c1e1100 */
        /* <DEDUP_REMOVED lines=8> */
[----:B--2---:R-:W-:Y:S04]  /*22820*/  STL [R1+0x10], R6 ;  /* 0x0000100601007387 */ /* 0x004fe80000100800 */
        /* <DEDUP_REMOVED lines=8> */
[----:B--2---:R-:W-:Y:S04]  /*228b0*/  STL [R1+0xc], R5 ;  /* 0x00000c0501007387 */ /* 0x004fe80000100800 */
[----:B------:R-:W2:Y:S04]  /*228c0*/  LDL R8, [R1+0x85c] ;  /* 0x00085c0001087983 */ /* 0x000ea80000100800 */
[----:B------:R-:W2:Y:S01]  /*228d0*/  LDL R9, [R1+0x860] ;  /* 0x0008600001097983 */ /* 0x000ea20000100800 */
[----:B------:R-:W-:Y:S02]  /*228e0*/  PRMT R4, RZ, 0x7610, R4 ;  /* 0x00007610ff047816 */ /* 0x000fe40000000004 */
[----:B--2---:R-:W-:-:S04]  /*228f0*/  @P2 LOP3.LUT R9, R9, R8, RZ, 0x3c, !PT ;  /* 0x0000000809092212 */ /* 0x004fc800078e3cff */
[----:B------:R-:W-:-:S04]  /*22900*/  @P2 LOP3.LUT R8, R9, R8, RZ, 0x3c, !PT ;  /* 0x0000000809082212 */ /* 0x000fc800078e3cff */
[----:B------:R-:W-:-:S05]  /*22910*/  @P2 LOP3.LUT R9, R9, R8, RZ, 0x3c, !PT ;  /* 0x0000000809092212 */ /* 0x000fca00078e3cff */
[----:B------:R0:W2:Y:S04]  /*22920*/  @P2 LDG.E.U8 R4, desc[UR24][R8.64] ;  /* 0x0000001808042981 */ /* 0x0000a8000c1e1100 */
[----:B------:R-:W0:Y:S04]  /*22930*/  LDL R8, [R1+0x864] ;  /* 0x0008640001087983 */ /* 0x000e280000100800 */
[----:B------:R-:W0:Y:S01]  /*22940*/  LDL R9, [R1+0x868] ;  /* 0x0008680001097983 */ /* 0x000e220000100800 */
[----:B------:R-:W-:Y:S02]  /*22950*/  PRMT R3, RZ, 0x7610, R3 ;  /* 0x00007610ff037816 */ /* 0x000fe40000000003 */
[----:B------:R-:W-:-:S02]  /*22960*/  ISETP.GT.AND P1, PT, R33, 0x37, PT ;  /* 0x000000372100780c */ /* 0x000fc40003f24270 */
[----:B0-----:R-:W-:-:S04]  /*22970*/  @P2 LOP3.LUT R9, R9, R8, RZ, 0x3c, !PT ;  /* 0x0000000809092212 */ /* 0x001fc800078e3cff */
[----:B------:R-:W-:-:S04]  /*22980*/  @P2 LOP3.LUT R8, R9, R8, RZ, 0x3c, !PT ;  /* 0x0000000809082212 */ /* 0x000fc800078e3cff */
[----:B------:R-:W-:-:S05]  /*22990*/  @P2 LOP3.LUT R9, R9, R8, RZ, 0x3c, !PT ;  /* 0x0000000809092212 */ /* 0x000fca00078e3cff */
[----:B------:R0:W3:Y:S01]  /*229a0*/  @P2 LDG.E.U8 R3, desc[UR24][R8.64] ;  /* 0x0000001808032981 */ /* 0x0000e2000c1e1100 */
[----:B------:R-:W-:-:S03]  /*229b0*/  PRMT R68, RZ, 0x7610, R68 ;  /* 0x00007610ff447816 */ /* 0x000fc60000000044 */
[----:B--2---:R1:W-:Y:S01]  /*229c0*/  STL [R1+0x8], R4 ;  /* 0x0000080401007387 */ /* 0x0043e20000100800 */
[----:B0-----:R-:W-:Y:S02]  /*229d0*/  @P1 IMAD.MOV.U32 R8, RZ, RZ, R0 ;  /* 0x000000ffff081224 */ /* 0x001fe400078e0000 */
[----:B------:R-:W-:Y:S01]  /*229e0*/  @P1 IMAD.MOV.U32 R9, RZ, RZ, R2 ;  /* 0x000000ffff091224 */ /* 0x000fe200078e0002 */
[----:B------:R-:W2:Y:S04]  /*229f0*/  LDL R0, [R1+0x888] ;  /* 0x0008880001007983 */ /* 0x000ea80000100800 */
[----:B-1----:R-:W2:Y:S04]  /*22a00*/  LDL R4, [R1+0x880] ;  /* 0x0008800001047983 */ /* 0x002ea80000100800 */
[----:B------:R-:W2:Y:S04]  /*22a10*/  LDL R2, [R1+0x884] ;  /* 0x0008840001027983 */ /* 0x000ea80000100800 */
[----:B------:R-:W2:Y:S04]  /*22a20*/  @P1 LDG.E.U8 R68, desc[UR24][R8.64] ;  /* 0x0000001808441981 */ /* 0x000ea8000c1e1100 */
[----:B---3--:R0:W-:Y:S04]  /*22a30*/  STL [R1+0x4], R3 ;  /* 0x0000040301007387 */ /* 0x0081e80000100800 */
[----:B------:R-:W3:Y:S04]  /*22a40*/  LDL R8, [R1+0x65c] ;  /* 0x00065c0001087983 */ /* 0x000ee80000100800 */
[----:B------:R-:W3:Y:S01]  /*22a50*/  LDL R9, [R1+0x660] ;  /* 0x0006600001097983 */ /* 0x000ee20000100800 */
[----:B------:R-:W-:-:S03]  /*22a60*/  PRMT R93, RZ, 0x7610, R93 ;  /* 0x00007610ff5d7816 */ /* 0x000fc6000000005d */
[----:B0-----:R-:W4:Y:S04]  /*22a70*/  LDL R3, [R1+0x890] ;  /* 0x0008900001037983 */ /* 0x001f280000100800 */
[----:B--2---:R0:W-:Y:S04]  /*22a80*/  STL [R1+0xd2c], R68 ;  /* 0x000d2c4401007387 */ /* 0x0041e80000100800 */
[----:B0-----:R-:W2:Y:S01]  /*22a90*/  LDL R68, [R1+0x88c] ;  /* 0x00088c0001447983 */ /* 0x001ea20000100800 */
[----:B---3--:R-:W-:-:S04]  /*22aa0*/  @P1 LOP3.LUT R9, R9, R8, RZ, 0x3c, !PT ;  /* 0x0000000809091212 */ /* 0x008fc800078e3cff */
[----:B------:R-:W-:-:S04]  /*22ab0*/  @P1 LOP3.LUT R8, R9, R8, RZ, 0x3c, !PT ;  /* 0x0000000809081212 */ /* 0x000fc800078e3cff */
[----:B------:R-:W-:-:S05]  /*22ac0*/  @P1 LOP3.LUT R9, R9, R8, RZ, 0x3c, !PT ;  /* 0x0000000809091212 */ /* 0x000fca00078e3cff */
[----:B------:R0:W3:Y:S04]  /*22ad0*/  @P1 LDG.E.U8 R93, desc[UR24][R8.64] ;  /* 0x00000018085d1981 */ /* 0x0000e8000c1e1100 */
[----:B------:R-:W2:Y:S01]  /*22ae0*/  LDL R9, [R1+0x87c] ;  /* 0x00087c0001097983 */ /* 0x000ea20000100800 */
[C---:B------:R-:W-:Y:S02]  /*22af0*/  ISETP.GT.AND P2, PT, R33.reuse, 0x39, PT ;  /* 0x000000392100780c */ /* 0x040fe40003f44270 */
[----:B------:R-:W-:Y:S02]  /*22b00*/  PRMT R38, RZ, 0x7610, R38 ;  /* 0x00007610ff267816 */ /* 0x000fe40000000026 */
[----:B------:R-:W-:Y:S02]  /*22b10*/  ISETP.GT.AND P1, PT, R33, 0x3a, PT ;  /* 0x0000003a2100780c */ /* 0x000fe40003f24270 */
[----:B------:R-:W-:-:S07]  /*22b20*/  PRMT R41, RZ, 0x7610, R41 ;  /* 0x00007610ff297816 */ /* 0x000fce0000000029 */
[----:B0-----:R-:W-:Y:S01]  /*22b30*/  @P2 IMAD.MOV.U32 R8, RZ, RZ, R4 ;  /* 0x000000ffff082224 */ /* 0x001fe200078e0004 */
[----:B------:R-:W-:-:S04]  /*22b40*/  PRMT R58, RZ, 0x7610, R58 ;  /* 0x00007610ff3a7816 */ /* 0x000fc8000000003a */
[----:B--2---:R0:W2:Y:S02]  /*22b50*/  @P2 LDG.E.U8 R38, desc[UR24][R8.64] ;  /* 0x0000001808262981 */ /* 0x0040a4000c1e1100 */
[----:B0-----:R-:W-:Y:S02]  /*22b60*/  @P2 IMAD.MOV.U32 R8, RZ, RZ, R0 ;  /* 0x000000ffff082224 */ /* 0x001fe400078e0000 */
[----:B------:R-:W-:-:S05]  /*22b70*/  @P2 IMAD.MOV.U32 R9, RZ, RZ, R2 ;  /* 0x000000ffff092224 */ /* 0x000fca00078e0002 */
[----:B------:R4:W2:Y:S04]  /*22b80*/  @P2 LDG.E.U8 R41, desc[UR24][R8.64] ;  /* 0x0000001808292981 */ /* 0x0008a8000c1e1100 */
[----:B---3--:R0:W-:Y:S04]  /*22b90*/  STL [R1+0xd30], R93 ;  /* 0x000d305d01007387 */ /* 0x0081e80000100800 */
[----:B------:R-:W3:Y:S01]  /*22ba0*/  LDL R4, [R1+0x8a0] ;  /* 0x0008a00001047983 */ /* 0x000ee20000100800 */
[----:B----4-:R-:W-:Y:S02]  /*22bb0*/  @P1 IMAD.MOV.U32 R8, RZ, RZ, R3 ;  /* 0x000000ffff081224 */ /* 0x010fe400078e0003 */
[----:B------:R-:W-:Y:S01]  /*22bc0*/  @P1 IMAD.MOV.U32 R9, RZ, RZ, R68 ;  /* 0x000000ffff091224 */ /* 0x000fe200078e0044 */
[----:B------:R-:W4:Y:S04]  /*22bd0*/  LDL R2, [R1+0x8a4] ;  /* 0x0008a40001027983 */ /* 0x000f280000100800 */
[----:B------:R1:W2:Y:S04]  /*22be0*/  @P1 LDG.E.U8 R58, desc[UR24][R8.64] ;  /* 0x00000018083a1981 */ /* 0x0002a8000c1e1100 */
[----:B0-----:R-:W2:Y:S04]  /*22bf0*/  LDL R93, [R1+0x89c] ;  /* 0x00089c00015d7983 */ /* 0x001ea80000100800 */
[----:B------:R-:W2:Y:S04]  /*22c00*/  LDL R0, [R1+0x8a8] ;  /* 0x0008a80001007983 */ /* 0x000ea80000100800 */
[----:B------:R-:W1:Y:S04]  /*22c10*/  LDL R8, [R1+0x894] ;  /* 0x0008940001087983 */ /* 0x000e680000100800 */
[----:B------:R-:W1:Y:S04]  /*22c20*/  LDL R9, [R1+0x898] ;  /* 0x0008980001097983 */ /* 0x000e680000100800 */
[----:B------:R-:W2:Y:S04]  /*22c30*/  LDL R68, [R1+0x8ac] ;  /* 0x0008ac0001447983 */ /* 0x000ea80000100800 */
[----:B------:R-:W2:Y:S01]  /*22c40*/  LDL R3, [R1+0x8b0] ;  /* 0x0008b00001037983 */ /* 0x000ea20000100800 */
[----:B------:R-:W-:-:S02]  /*22c50*/  ISETP.GT.AND P2, PT, R33, 0x3b, PT ;  /* 0x0000003b2100780c */ /* 0x000fc40003f44270 */
[----:B------:R-:W-:Y:S02]  /*22c60*/  PRMT R60, RZ, 0x7610, R60 ;  /* 0x00007610ff3c7816 */ /* 0x000fe4000000003c */
[----:B------:R-:W-:Y:S02]  /*22c70*/  PRMT R92, RZ, 0x7610, R92 ;  /* 0x00007610ff5c7816 */ /* 0x000fe4000000005c */
[----:B------:R-:W-:Y:S02]  /*22c80*/  PRMT R90, RZ, 0x7610, R90 ;  /* 0x00007610ff5a7816 */ /* 0x000fe4000000005a */
[----:B------:R-:W-:Y:S02]  /*22c90*/  PRMT R88, RZ, 0x7610, R88 ;  /* 0x00007610ff587816 */ /* 0x000fe40000000058 */
[----:B-1----:R-:W-:-:S04]  /*22ca0*/  @P1 LOP3.LUT R9, R9, R8, RZ, 0x3c, !PT ;  /* 0x0000000809091212 */ /* 0x002fc800078e3cff */
[----:B------:R-:W-:-:S04]  /*22cb0*/  @P1 LOP3.LUT R8, R9, R8, RZ, 0x3c, !PT ;  /* 0x0000000809081212 */ /* 0x000fc800078e3cff */
[----:B------:R-:W-:-:S05]  /*22cc0*/  @P1 LOP3.LUT R9, R9, R8, RZ, 0x3c, !PT ;  /* 0x0000000809091212 */ /* 0x000fca00078e3cff */
[----:B------:R3:W4:Y:S01]  /*22cd0*/  @P1 LDG.E.U8 R60, desc[UR24][R8.64] ;  /* 0x00000018083c1981 */ /* 0x000722000c1e1100 */
[----:B------:R-:W-:Y:S01]  /*22ce0*/  ISETP.GT.AND P1, PT, R33, 0x3c, PT ;  /* 0x0000003c2100780c */ /* 0x000fe20003f24270 */
[----:B---3--:R-:W-:Y:S02]  /*22cf0*/  @P2 IMAD.MOV.U32 R8, RZ, RZ, R4 ;  /* 0x000000ffff082224 */ /* 0x008fe400078e0004 */
[----:B--2---:R-:W-:Y:S01]  /*22d00*/  @P2 IMAD.MOV.U32 R9, RZ, RZ, R93 ;  /* 0x000000ffff092224 */ /* 0x004fe200078e005d */
[----:B------:R-:W2:Y:S04]  /*22d10*/  LDL R4, [R1+0x8c0] ;  /* 0x0008c00001047983 */ /* 0x000ea80000100800 */
[----:B------:R0:W3:Y:S04]  /*22d20*/  @P2 LDG.E.U8 R92, desc[UR24][R8.64] ;  /* 0x00000018085c2981 */ /* 0x0000e8000c1e1100 */
[----:B------:R-:W2:Y:S01]  /*22d30*/  LDL R93, [R1+0x8bc] ;  /* 0x0008bc00015d7983 */ /* 0x000ea20000100800 */
[----:B0-----:R-:W-:-:S02]  /*22d40*/  @P2 IMAD.MOV.U32 R8, RZ, RZ, R0 ;  /* 0x000000ffff082224 */ /* 0x001fc400078e0000 */
[----:B----4-:R-:W-:Y:S01]  /*22d50*/  @P2 IMAD.MOV.U32 R9, RZ, RZ, R2 ;  /* 0x000000ffff092224 */ /* 0x010fe200078e0002 */
[----:B------:R-:W4:Y:S04]  /*22d60*/  LDL R0, [R1+0x8c8] ;  /* 0x0008c80001007983 */ /* 0x000f280000100800 */
[----:B------:R0:W2:Y:S04]  /*22d70*/  @P2 LDG.E.U8 R90, desc[UR24][R8.64] ;  /* 0x00000018085a2981 */ /* 0x0000a8000c1e1100 */
[----:B------:R-:W2:Y:S01]  /*22d80*/  LDL R2, [R1+0x8c4] ;  /* 0x0008c40001027983 */ /* 0x000ea20000100800 */
[----:B0-----:R-:W-:-:S02]  /*22d90*/  @P1 IMAD.MOV.U32 R8, RZ, RZ, R3 ;  /* 0x000000ffff081224 */ /* 0x001fc400078e0003 */
[----:B------:R-:W-:Y:S01]  /*22da0*/  @P1 IMAD.MOV.U32 R9, RZ, RZ, R68 ;  /* 0x000000ffff091224 */ /* 0x000fe200078e0044 */
[----:B------:R-:W2:Y:S04]  /*22db0*/  LDL R3, [R1+0x8d0] ;  /* 0x0008d00001037983 */ /* 0x000ea80000100800 */
[----:B------:R0:W2:Y:S04]  /*22dc0*/  @P1 LDG.E.U8 R88, desc[UR24][R8.64] ;  /* 0x0000001808581981 */ /* 0x0000a8000c1e1100 */
[----:B------:R-:W2:Y:S04]  /*22dd0*/  LDL R68, [R1+0x8cc] ;  /* 0x0008cc0001447983 */ /* 0x000ea80000100800 */
[----:B------:R-:W0:Y:S04]  /*22de0*/  LDL R8, [R1+0x8b4] ;  /* 0x0008b40001087983 */ /* 0x000e280000100800 */
[----:B------:R-:W0:Y:S01]  /*22df0*/  LDL R9, [R1+0x8b8] ;  /* 0x0008b80001097983 */ /* 0x000e220000100800 */
[----:B------:R-:W-:-:S02]  /*22e00*/  ISETP.GT.AND P2, PT, R33, 0x3d, PT ;  /* 0x0000003d2100780c */ /* 0x000fc40003f44270 */
[----:B------:R-:W-:Y:S02]  /*22e10*/  PRMT R86, RZ, 0x7610, R86 ;  /* 0x00007610ff567816 */ /* 0x000fe40000000056 */
[----:B------:R-:W-:Y:S02]  /*22e20*/  PRMT R84, RZ, 0x7610, R84 ;  /* 0x00007610ff547816 */ /* 0x000fe40000000054 */
[----:B------:R-:W-:Y:S02]  /*22e30*/  PRMT R82, RZ, 0x7610, R82 ;  /* 0x00007610ff527816 */ /* 0x000fe40000000052 */
[----:B------:R-:W-:Y:S02]  /*22e40*/  PRMT R80, RZ, 0x7610, R80 ;  /* 0x00007610ff507816 */ /* 0x000fe40000000050 */
[----:B0-----:R-:W-:-:S04]  /*22e50*/  @P1 LOP3.LUT R9, R9, R8, RZ, 0x3c, !PT ;  /* 0x0000000809091212 */ /* 0x001fc800078e3cff */
[----:B------:R-:W-:-:S04]  /*22e60*/  @P1 LOP3.LUT R8, R9, R8, RZ, 0x3c, !PT ;  /* 0x0000000809081212 */ /* 0x000fc800078e3cff */
[----:B------:R-:W-:-:S05]  /*22e70*/  @P1 LOP3.LUT R9, R9, R8, RZ, 0x3c, !PT ;  /* 0x0000000809091212 */ /* 0x000fca00078e3cff */
[----:B------:R2:W3:Y:S02]  /*22e80*/  @P1 LDG.E.U8 R86, desc[UR24][R8.64] ;  /* 0x0000001808561981 */ /* 0x0004e4000c1e1100 */
[----:B--2---:R-:W-:Y:S02]  /*22e90*/  @P2 IMAD.MOV.U32 R8, RZ, RZ, R4 ;  /* 0x000000ffff082224 */ /* 0x004fe400078e0004 */
[----:B------:R-:W-:Y:S01]  /*22ea0*/  @P2 IMAD.MOV.U32 R9, RZ, RZ, R93 ;  /* 0x000000ffff092224 */ /* 0x000fe200078e005d */
[----:B------:R-:W2:Y:S04]  /*22eb0*/  LDL R4, [R1+0x8d8] ;  /* 0x0008d80001047983 */ /* 0x000ea80000100800 */
[----:B------:R4:W2:Y:S04]  /*22ec0*/  @P2 LDG.E.U8 R84, desc[UR24][R8.64] ;  /* 0x0000001808542981 */ /* 0x0008a8000c1e1100 */
[----:B------:R-:W3:Y:S01]  /*22ed0*/  LDL R93, [R1+0x8d4] ;  /* 0x0008d400015d7983 */ /* 0x000ee20000100800 */
[----:B----4-:R-:W-:-:S02]  /*22ee0*/  @P2 IMAD.MOV.U32 R8, RZ, RZ, R0 ;  /* 0x000000ffff082224 */ /* 0x010fc400078e0000 */
[----:B------:R-:W-:-:S05]  /*22ef0*/  @P2 IMAD.MOV.U32 R9, RZ, RZ, R2 ;  /* 0x000000ffff092224 */ /* 0x000fca00078e0002 */
[----:B------:R0:W4:Y:S01]  /*22f00*/  @P2 LDG.E.U8 R82, desc[UR24][R8.64] ;  /* 0x0000001808522981 */ /* 0x000122000c1e1100 */
[----:B------:R-:W-:-:S13]  /*22f10*/  ISETP.GT.AND P1, PT, R33, 0x3e, PT ;  /* 0x0000003e2100780c */ /* 0x000fda0003f24270 */
[----:B0-----:R-:W-:Y:S02]  /*22f20*/  @P1 IMAD.MOV.U32 R8, RZ, RZ, R3 ;  /* 0x000000ffff081224 */ /* 0x001fe400078e0003 */
[----:B------:R-:W-:-:S05]  /*22f30*/  @P1 IMAD.MOV.U32 R9, RZ, RZ, R68 ;  /* 0x000000ffff091224 */ /* 0x000fca00078e0044 */
[----:B------:R0:W4:Y:S01]  /*22f40*/  @P1 LDG.E.U8 R80, desc[UR24][R8.64] ;  /* 0x0000001808501981 */ /* 0x000122000c1e1100 */
[----:B------:R-:W1:Y:S01]  /*22f50*/  S2R R3, SR_TID.X ;  /* 0x0000000000037919 */ /* 0x000e620000002100 */
[----:B------:R-:W-:Y:S02]  /*22f60*/  PRMT R78, RZ, 0x7610, R78 ;  /* 0x00007610ff4e7816 */ /* 0x000fe4000000004e */
[----:B--2---:R-:W-:Y:S04]  /*22f70*/  STL [R1+0xd3c], R84 ;  /* 0x000d3c5401007387 */ /* 0x004fe80000100800 */
[----:B------:R-:W2:Y:S04]  /*22f80*/  LDL R2, [R1+0x664] ;  /* 0x0006640001027983 */ /* 0x000ea80000100800 */
[----:B------:R-:W2:Y:S01]  /*22f90*/  LDL R0, [R1+0x668] ;  /* 0x0006680001007983 */ /* 0x000ea20000100800 */
[----:B0-----:R-:W-:-:S02]  /*22fa0*/  @P1 IMAD.MOV.U32 R8, RZ, RZ, R4 ;  /* 0x000000ffff081224 */ /* 0x001fc400078e0004 */
[----:B---3--:R-:W-:-:S05]  /*22fb0*/  @P1 IMAD.MOV.U32 R9, RZ, RZ, R93 ;  /* 0x000000ffff091224 */ /* 0x008fca00078e005d */
[----:B------:R2:W3:Y:S04]  /*22fc0*/  @P1 LDG.E.U8 R78, desc[UR24][R8.64] ;  /* 0x00000018084e1981 */ /* 0x0004e8000c1e1100 */
[----:B----4-:R0:W-:Y:S04]  /*22fd0*/  STL [R1+0xd40], R82 ;  /* 0x000d405201007387 */ /* 0x0101e80000100800 */
[----:B------:R-:W4:Y:S04]  /*22fe0*/  LDL R68, [R1+0x670] ;  /* 0x0006700001447983 */ /* 0x000f280000100800 */
[----:B0-----:R-:W4:Y:S01]  /*22ff0*/  LDL R82, [R1+0x66c] ;  /* 0x00066c0001527983 */ /* 0x001f220000100800 */
[----:B-1----:R-:W-:-:S03]  /*23000*/  LOP3.LUT R84, R3, 0x3f, RZ, 0xc0, !PT ;  /* 0x0000003f03547812 */ /* 0x002fc600078ec0ff */
[----:B------:R-:W-:Y:S04]  /*23010*/  STL [R1+0xd34], R80 ;  /* 0x000d345001007387 */ /* 0x000fe80000100800 */
[----:B------:R-:W4:Y:S04]  /*23020*/  LDL R4, [R1+0x168] ;  /* 0x0001680001047983 */ /* 0x000f280000100800 */
[----:B------:R-:W4:Y:S01]  /*23030*/  LDL R3, [R1+0x16c] ;  /* 0x00016c0001037983 */ /* 0x000f220000100800 */
[----:B------:R-:W-:Y:S02]  /*23040*/  ISETP.GT.AND P2, PT, R33, 0x3f, PT ;  /* 0x0000003f2100780c */ /* 0x000fe40003f44270 */
[----:B------:R-:W-:-:S02]  /*23050*/  PRMT R76, RZ, 0x7610, R76 ;  /* 0x00007610ff4c7816 */ /* 0x000fc4000000004c */
[----:B------:R-:W-:Y:S02]  /*23060*/  PRMT R74, RZ, 0x7610, R74 ;  /* 0x00007610ff4a7816 */ /* 0x000fe4000000004a */
[----:B------:R-:W-:Y:S02]  /*23070*/  ISETP.GE.AND P1, PT, R84, R33, PT ;  /* 0x000000215400720c */ /* 0x000fe40003f26270 */
[----:B------:R-:W-:-:S05]  /*23080*/  PRMT R72, RZ, 0x7610, R72 ;  /* 0x00007610ff487816 */ /* 0x000fca0000000048 */
[----:B--2---:R-:W-:Y:S02]  /*23090*/  @P2 IMAD.MOV.U32 R9, RZ, RZ, R2 ;  /* 0x000000ffff092224 */ /* 0x004fe400078e0002 */
[----:B------:R-:W-:-:S05]  /*230a0*/  @P2 IMAD.MOV.U32 R8, RZ, RZ, R0 ;  /* 0x000000ffff082224 */ /* 0x000fca00078e0000 */
[----:B------:R4:W2:Y:S04]  /*230b0*/  @P2 LDG.E.U8 R76, desc[UR24][R8.64] ;  /* 0x00000018084c2981 */ /* 0x0008a8000c1e1100 */
[----:B---3--:R0:W-:Y:S04]  /*230c0*/  STL [R1+0xd38], R78 ;  /* 0x000d384e01007387 */ /* 0x0081e80000100800 */
[----:B------:R-:W3:Y:S01]  /*230d0*/  LDL R2, [R1+0x188] ;  /* 0x0001880001027983 */ /* 0x000ee20000100800 */
[----:B----4-:R-:W-:-:S03]  /*230e0*/  @P2 IMAD.MOV.U32 R8, RZ, RZ, R68 ;  /* 0x000000ffff082224 */ /* 0x010fc600078e0044 */
[----:B------:R-:W4:Y:S01]  /*230f0*/  LDL R0, [R1+0x18c] ;  /* 0x00018c0001007983 */ /* 0x000f220000100800 */
[----:B------:R-:W-:-:S05]  /*23100*/  @P2 IMAD.MOV.U32 R9, RZ, RZ, R82 ;  /* 0x000000ffff092224 */ /* 0x000fca00078e0052 */
[----:B------:R1:W4:Y:S02]  /*23110*/  @P2 LDG.E.U8 R74, desc[UR24][R8.64] ;  /* 0x00000018084a2981 */ /* 0x000324000c1e1100 */
[----:B-1----:R-:W-:Y:S02]  /*23120*/  @!P1 IMAD.MOV.U32 R9, RZ, RZ, R4 ;  /* 0x000000ffff099224 */ /* 0x002fe400078e0004 */
[----:B------:R-:W-:Y:S01]  /*23130*/  @!P1 IMAD.MOV.U32 R8, RZ, RZ, R3 ;  /* 0x000000ffff089224 */ /* 0x000fe200078e0003 */
[----:B------:R-:W-:Y:S06]  /*23140*/  BAR.SYNC.DEFER_BLOCKING 0x0 ;  /* 0x0000000000007b1d */ /* 0x000fec0000010000 */
[----:B------:R3:W4:Y:S01]  /*23150*/  @!P1 LDG.E.U8 R72, desc[UR24][R8.64] ;  /* 0x0000001808489981 */ /* 0x000722000c1e1100 */
[----:B------:R-:W-:-:S03]  /*23160*/  PRMT R67, RZ, 0x7610, R67 ;  /* 0x00007610ff437816 */ /* 0x000fc60000000043 */
[----:B--2---:R1:W-:Y:S04]  /*23170*/  STL [R1+0xd44], R76 ;  /* 0x000d444c01007387 */ /* 0x0043e80000100800 */
[----:B0-----:R-:W2:Y:S01]  /*23180*/  LDL R78, [R1+0x1a8] ;  /* 0x0001a800014e7983 */ /* 0x001ea20000100800 */
[----:B---3--:R-:W-:-:S03]  /*23190*/  @!P1 IMAD.MOV.U32 R9, RZ, RZ, R2 ;  /* 0x000000ffff099224 */ /* 0x008fc600078e0002 */
[----:B-1----:R-:W3:Y:S01]  /*231a0*/  LDL R76, [R1+0x1ac] ;  /* 0x0001ac00014c7983 */ /* 0x002ee20000100800 */
[----:B----4-:R-:W-:-:S05]  /*231b0*/  @!P1 IMAD.MOV.U32 R8, RZ, RZ, R0 ;  /* 0x000000ffff089224 */ /* 0x010fca00078e0000 */
[----:B------:R2:W4:Y:S04]  /*231c0*/  @!P1 LDG.E.U8 R67, desc[UR24][R8.64] ;  /* 0x0000001808439981 */ /* 0x000528000c1e1100 */
[----:B------:R0:W-:Y:S04]  /*231d0*/  STL [R1+0xd48], R74 ;  /* 0x000d484a01007387 */ /* 0x0001e80000100800 */
[----:B------:R-:W4:Y:S04]  /*231e0*/  LDL R68, [R1+0x1cc] ;  /* 0x0001cc0001447983 */ /* 0x000f280000100800 */
[----:B------:R-:W4:Y:S04]  /*231f0*/  LDL R33, [R1+0x1e8] ;  /* 0x0001e80001217983 */ /* 0x000f280000100800 */
[----:B0-----:R-:W4:Y:S04]  /*23200*/  LDL R74, [R1+0x1c8] ;  /* 0x0001c800014a7983 */ /* 0x001f280000100800 */
[----:B------:R-:W4:Y:S04]  /*23210*/  LDL R4, [R1+0x1ec] ;  /* 0x0001ec0001047983 */ /* 0x000f280000100800 */
[----:B------:R0:W-:Y:S04]  /*23220*/  STL [R1+0xd4c], R72 ;  /* 0x000d4c4801007387 */ /* 0x0001e80000100800 */
[----:B------:R-:W4:Y:S04]  /*23230*/  LDL R3, [R1+0x20c] ;  /* 0x00020c0001037983 */ /* 0x000f280000100800 */
[----:B------:R-:W4:Y:S04]  /*23240*/  LDL R2, [R1+0x468] ;  /* 0x0004680001027983 */ /* 0x000f280000100800 */
[----:B0-----:R-:W4:Y:S04]  /*23250*/  LDL R72, [R1+0x208] ;  /* 0x0002080001487983 */ /* 0x001f280000100800 */
[----:B------:R-:W4:Y:S01]  /*23260*/  LDL R0, [R1+0x46c] ;  /* 0x00046c0001007983 */ /* 0x000f220000100800 */
[----:B------:R-:W-:-:S02]  /*23270*/  PRMT R65, RZ, 0x7610, R65 ;  /* 0x00007610ff417816 */ /* 0x000fc40000000041 */
[----:B------:R-:W-:Y:S02]  /*23280*/  PRMT R63, RZ, 0x7610, R63 ;  /* 0x00007610ff3f7816 */ /* 0x000fe4000000003f */
[----:B------:R-:W-:Y:S02]  /*23290*/  PRMT R61, RZ, 0x7610, R61 ;  /* 0x00007610ff3d7816 */ /* 0x000fe4000000003d */
[----:B------:R-:W-:Y:S01]  /*232a0*/  PRMT R59, RZ, 0x7610, R59 ;  /* 0x00007610ff3b7816 */ /* 0x000fe2000000003b */
[----:B--2---:R-:W-:Y:S02]  /*232b0*/  @!P1 IMAD.MOV.U32 R9, RZ, RZ, R78 ;  /* 0x000000ffff099224 */ /* 0x004fe400078e004e */
[----:B---3--:R-:W-:-:S05]  /*232c0*/  @!P1 IMAD.MOV.U32 R8, RZ, RZ, R76 ;  /* 0x000000ffff089224 */ /* 0x008fca00078e004c */
[----:B------:R0:W2:Y:S04]  /*232d0*/  @!P1 LDG.E.U8 R65, desc[UR24][R8.64] ;  /* 0x0000001808419981 */ /* 0x0000a8000c1e1100 */
[----:B----4-:R1:W-:Y:S01]  /*232e0*/  STL [R1+0xd50], R67 ;  /* 0x000d504301007387 */ /* 0x0103e20000100800 */
[----:B0-----:R-:W-:-:S03]  /*232f0*/  @!P1 IMAD.MOV.U32 R8, RZ, RZ, R68 ;  /* 0x000000ffff089224 */ /* 0x001fc600078e0044 */
[----:B------:R-:W3:Y:S04]  /*23300*/  LDL R68, [R1+0x488] ;  /* 0x0004880001447983 */ /* 0x000ee80000100800 */
[----:B-1----:R-:W4:Y:S01]  /*23310*/  LDL R67, [R1+0x48c] ;  /* 0x00048c0001437983 */ /* 0x002f220000100800 */
[----:B------:R-:W-:Y:S01]  /*23320*/  @!P1 IMAD.MOV.U32 R9, RZ, RZ, R74 ;  /* 0x000000ffff099224 */ /* 0x000fe200078e004a */
[----:B------:R-:W-:Y:S02]  /*23330*/  PRMT R57, RZ, 0x7610, R57 ;  /* 0x00007610ff397816 */ /* 0x000fe40000000039 */
[----:B------:R-:W2:Y:S04]  /*23340*/  LDL R74, [R1+0x508] ;  /* 0x00050800014a7983 */ /* 0x000ea80000100800 */
[----:B------:R0:W2:Y:S02]  /*23350*/  @!P1 LDG.E.U8 R63, desc[UR24][R8.64] ;  /* 0x00000018083f9981 */ /* 0x0000a4000c1e1100 */
[----:B0-----:R-:W-:-:S02]  /*23360*/  @!P1 IMAD.MOV.U32 R8, RZ, RZ, R4 ;  /* 0x000000ffff089224 */ /* 0x001fc400078e0004 */
[----:B------:R-:W-:Y:S01]  /*23370*/  @!P1 IMAD.MOV.U32 R9, RZ, RZ, R33 ;  /* 0x000000ffff099224 */ /* 0x000fe200078e0021 */
[----:B------:R-:W2:Y:S04]  /*23380*/  LDL R4, [R1+0x4ac] ;  /* 0x0004ac0001047983 */ /* 0x000ea80000100800 */
[----:B------:R-:W2:Y:S04]  /*23390*/  LDL R33, [R1+0x4a8] ;  /* 0x0004a80001217983 */ /* 0x000ea80000100800 */
[----:B------:R0:W2:Y:S02]  /*233a0*/  @!P1 LDG.E.U8 R61, desc[UR24][R8.64] ;  /* 0x00000018083d9981 */ /* 0x0000a4000c1e1100 */
[----:B0-----:R-:W-:-:S02]  /*233b0*/  @!P1 IMAD.MOV.U32 R8, RZ, RZ, R3 ;  /* 0x000000ffff089224 */ /* 0x001fc400078e0003 */
[----:B------:R-:W-:Y:S01]  /*233c0*/  @!P1 IMAD.MOV.U32 R9, RZ, RZ, R72 ;  /* 0x000000ffff099224 */ /* 0x000fe200078e0048 */
[----:B------:R-:W0:Y:S04]  /*233d0*/  S2R R3, SR_TID.X ;  /* 0x0000000000037919 */ /* 0x000e280000002100 */
[----:B------:R1:W2:Y:S01]  /*233e0*/  @!P1 LDG.E.U8 R59, desc[UR24][R8.64] ;  /* 0x00000018083b9981 */ /* 0x0002a2000c1e1100 */
[----:B------:R-:W-:-:S03]  /*233f0*/  PRMT R55, RZ, 0x7610, R55 ;  /* 0x00007610ff377816 */ /* 0x000fc60000000037 */
[----:B------:R-:W2:Y:S01]  /*23400*/  LDL R72, [R1+0x50c] ;  /* 0x00050c0001487983 */ /* 0x000ea20000100800 */
[----:B-1----:R-:W-:Y:S02]  /*23410*/  @!P1 IMAD.MOV.U32 R9, RZ, RZ, R2 ;  /* 0x000000ffff099224 */ /* 0x002fe400078e0002 */
[----:B------:R-:W-:Y:S01]  /*23420*/  @!P1 IMAD.MOV.U32 R8, RZ, RZ, R0 ;  /* 0x000000ffff089224 */ /* 0x000fe200078e0000 */
[----:B------:R-:W2:Y:S04]  /*23430*/  LDL R2, [R1+0x4c8] ;  /* 0x0004c80001027983 */ /* 0x000ea80000100800 */
[----:B------:R-:W2:Y:S04]  /*23440*/  LDL R0, [R1+0x4cc] ;  /* 0x0004cc0001007983 */ /* 0x000ea80000100800 */
[----:B------:R3:W2:Y:S01]  /*23450*/  @!P1 LDG.E.U8 R57, desc[UR24][R8.64] ;  /* 0x0000001808399981 */ /* 0x0006a2000c1e1100 */
[----:B0-----:R-:W-:-:S05]  /*23460*/  LOP3.LUT R3, R3, 0x7f, RZ, 0xc0, !PT ;  /* 0x0000007f03037812 */ /* 0x001fca00078ec0ff */
[----:B------:R0:W-:Y:S02]  /*23470*/  STS.U8 [R3+UR10+0x8000], R31 ;  /* 0x0080001f03007988 */ /* 0x0001e4000800000a */
[----:B0-----:R-:W-:Y:S01]  /*23480*/  PRMT R31, RZ, 0x7610, R31 ;  /* 0x00007610ff1f7816 */ /* 0x001fe2000000001f */
[----:B---3--:R-:W-:Y:S02]  /*23490*/  @!P1 IMAD.MOV.U32 R9, RZ, RZ, R68 ;  /* 0x000000ffff099224 */ /* 0x008fe400078e0044 */
[----:B------:R-:W3:Y:S01]  /*234a0*/  LDL R68, [R1+0x4e8] ;  /* 0x0004e80001447983 */ /* 0x000ee20000100800 */
[----:B----4-:R-:W-:-:S03]  /*234b0*/  @!P1 IMAD.MOV.U32 R8, RZ, RZ, R67 ;  /* 0x000000ffff089224 */ /* 0x010fc600078e0043 */
[----:B------:R-:W4:Y:S04]  /*234c0*/  LDL R67, [R1+0x4ec] ;  /* 0x0004ec0001437983 */ /* 0x000f280000100800 */
[----:B------:R2:W4:Y:S02]  /*234d0*/  @!P1 LDG.E.U8 R55, desc[UR24][R8.64] ;  /* 0x0000001808379981 */ /* 0x000524000c1e1100 */
[----:B--2---:R-:W-:Y:S02]  /*234e0*/  @!P1 IMAD.MOV.U32 R8, RZ, RZ, R4 ;  /* 0x000000ffff089224 */ /* 0x004fe400078e0004 */
[----:B------:R-:W2:Y:S01]  /*234f0*/  LDL R4, [R1+0x52c] ;  /* 0x00052c0001047983 */ /* 0x000ea20000100800 */
[----:B------:R-:W-:-:S03]  /*23500*/  @!P1 IMAD.MOV.U32 R9, RZ, RZ, R33 ;  /* 0x000000ffff099224 */ /* 0x000fc600078e0021 */
[----:B------:R-:W2:Y:S04]  /*23510*/  LDL R33, [R1+0x528] ;  /* 0x0005280001217983 */ /* 0x000ea80000100800 */
[----:B------:R0:W2:Y:S02]  /*23520*/  @!P1 LDG.E.U8 R31, desc[UR24][R8.64] ;  /* 0x00000018081f9981 */ /* 0x0000a4000c1e1100 */
[----:B0-----:R-:W-:Y:S02]  /*23530*/  @!P1 IMAD.MOV.U32 R9, RZ, RZ, R2 ;  /* 0x000000ffff099224 */ /* 0x001fe400078e0002 */
[----:B------:R-:W2:Y:S01]  /*23540*/  LDL R2, [R1+0x548] ;  /* 0x0005480001027983 */ /* 0x000ea20000100800 */
[----:B------:R-:W-:-:S03]  /*23550*/  @!P1 IMAD.MOV.U32 R8, RZ, RZ, R0 ;  /* 0x000000ffff089224 */ /* 0x000fc600078e0000 */
[----:B------:R-:W2:Y:S04]  /*23560*/  LDL R0, [R1+0x54c] ;  /* 0x00054c0001007983 */ /* 0x000ea80000100800 */
[----:B------:R0:W-:Y:S04]  /*23570*/  STS.U8 [R3+UR10+0xa000], R30 ;  /* 0x00a0001e03007988 */ /* 0x0001e8000800000a */
[----:B------:R1:W-:Y:S01]  /*23580*/  STS.U8 [R3+UR10+0x8400], R29 ;  /* 0x0084001d03007988 */ /* 0x0003e2000800000a */
[----:B0-----:R-:W-:Y:S02]  /*23590*/  PRMT R30, RZ, 0x7610, R30 ;  /* 0x00007610ff1e7816 */ /* 0x001fe4000000001e */
[----:B-1----:R-:W-:-:S04]  /*235a0*/  PRMT R29, RZ, 0x7610, R29 ;  /* 0x00007610ff1d7816 */ /* 0x002fc8000000001d */
[----:B------:R3:W2:Y:S04]  /*235b0*/  @!P1 LDG.E.U8 R30, desc[UR24][R8.64] ;  /* 0x00000018081e9981 */ /* 0x0006a8000c1e1100 */
[----:B------:R0:W-:Y:S02]  /*235c0*/  STS.U8 [R3+UR10+0xa400], R28 ;  /* 0x00a4001c03007988 */ /* 0x0001e4000800000a */
[----:B0-----:R-:W-:Y:S02]  /*235d0*/  PRMT R28, RZ, 0x7610, R28 ;  /* 0x00007610ff1c7816 */ /* 0x001fe4000000001c */
[----:B------:R0:W-:Y:S02]  /*235e0*/  STS.U8 [R3+UR10+0x8800], R27 ;  /* 0x0088001b03007988 */ /* 0x0001e4000800000a */
[----:B0-----:R-:W-:Y:S01]  /*235f0*/  PRMT R27, RZ, 0x7610, R27 ;  /* 0x00007610ff1b7816 */ /* 0x001fe2000000001b */
[----:B---3--:R-:W-:-:S02]  /*23600*/  @!P1 IMAD.MOV.U32 R9, RZ, RZ, R68 ;  /* 0x000000ffff099224 */ /* 0x008fc400078e0044 */
[----:B------:R-:W3:Y:S01]  /*23610*/  LDL R68, [R1+0x558] ;  /* 0x0005580001447983 */ /* 0x000ee20000100800 */
[----:B----4-:R-:W-:-:S03]  /*23620*/  @!P1 IMAD.MOV.U32 R8, RZ, RZ, R67 ;  /* 0x000000ffff089224 */ /* 0x010fc600078e0043 */
[----:B------:R-:W4:Y:S04]  /*23630*/  LDL R67, [R1+0x55c] ;  /* 0x00055c0001437983 */ /* 0x000f280000100800 */
[----:B------:R0:W4:Y:S02]  /*23640*/  @!P1 LDG.E.U8 R29, desc[UR24][R8.64] ;  /* 0x00000018081d9981 */ /* 0x000124000c1e1100 */
[----:B0-----:R-:W-:Y:S02]  /*23650*/  @!P1 IMAD.MOV.U32 R8, RZ, RZ, R72 ;  /* 0x000000ffff089224 */ /* 0x001fe400078e0048 */
[----:B------:R-:W-:Y:S01]  /*23660*/  @!P1 IMAD.MOV.U32 R9, RZ, RZ, R74 ;  /* 0x000000ffff099224 */ /* 0x000fe200078e004a */
[----:B------:R0:W-:Y:S04]  /*23670*/  STS.U8 [R3+UR10+0xa800], R26 ;  /* 0x00a8001a03007988 */ /* 0x0001e8000800000a */
[----:B------:R2:W4:Y:S04]  /*23680*/  @!P1 LDG.E.U8 R28, desc[UR24][R8.64] ;  /* 0x00000018081c9981 */ /* 0x000528000c1e1100 */
[----:B------:R-:W4:Y:S04]  /*23690*/  LDL R74, [R1+0x28c] ;  /* 0x00028c00014a7983 */ /* 0x000f280000100800 */
[----:B------:R-:W4:Y:S01]  /*236a0*/  LDL R72, [R1+0x290] ;  /* 0x0002900001487983 */ /* 0x000f220000100800 */
[----:B--2---:R-:W-:-:S02]  /*236b0*/  @!P1 IMAD.MOV.U32 R8, RZ, RZ, R4 ;  /* 0x000000ffff089224 */ /* 0x004fc400078e0004 */
[----:B------:R-:W-:Y:S01]  /*236c0*/  @!P1 IMAD.MOV.U32 R9, RZ, RZ, R33 ;  /* 0x000000ffff099224 */ /* 0x000fe200078e0021 */
[----:B------:R-:W2:Y:S04]  /*236d0*/  LDL R4, [R1+0x250] ;  /* 0x0002500001047983 */ /* 0x000ea80000100800 */
[----:B------:R-:W2:Y:S04]  /*236e0*/  LDL R33, [R1+0x24c] ;  /* 0x00024c0001217983 */ /* 0x000ea80000100800 */
[----:B------:R1:W2:Y:S02]  /*236f0*/  @!P1 LDG.E.U8 R27, desc[UR24][R8.64] ;  /* 0x00000018081b9981 */ /* 0x0002a4000c1e1100 */
[----:B-1----:R-:W-:-:S02]  /*23700*/  @!P1 IMAD.MOV.U32 R9, RZ, RZ, R2 ;  /* 0x000000ffff099224 */ /* 0x002fc400078e0002 */
[----:B------:R-:W2:Y:S01]  /*23710*/  LDL R2, [R1+0x26c] ;  /* 0x00026c0001027983 */ /* 0x000ea20000100800 */
[----:B------:R-:W-:-:S03]  /*23720*/  @!P1 IMAD.MOV.U32 R8, RZ, RZ, R0 ;  /* 0x000000ffff089224 */ /* 0x000fc600078e0000 */
[----:B------:R-:W2:Y:S01]  /*23730*/  LDL R0, [R1+0x270] ;  /* 0x0002700001007983 */ /* 0x000ea20000100800 */
[----:B0-----:R-:W-:-:S03]  /*23740*/  PRMT R26, RZ, 0x7610, R26 ;  /* 0x00007610ff1a7816 */ /* 0x001fc6000000001a */
[----:B------:R0:W-:Y:S04]  /*23750*/  STS.U8 [R3+UR10+0x8c00], R25 ;  /* 0x008c001903007988 */ /* 0x0001e8000800000a */
[----:B------:R3:W2:Y:S01]  /*23760*/  @!P1 LDG.E.U8 R26, desc[UR24][R8.64] ;  /* 0x00000018081a9981 */ /* 0x0006a2000c1e1100 */
[----:B0-----:R-:W-:-:S03]  /*23770*/  PRMT R25, RZ, 0x7610, R25 ;  /* 0x00007610ff197816 */ /* 0x001fc60000000019 */
        /* <DEDUP_REMOVED lines=21> */
[----:B------:R1:W-:Y:S01]  /*238d0*/  STS.U8 [R3+UR10+0x9400], R21 ;  /* 0x0094001503007988 */ /* 0x0003e2000800000a */
[----:B0-----:R-:W-:Y:S02]  /*238e0*/  @!P1 IMAD.MOV.U32 R8, RZ, RZ, R72 ;  /* 0x000000ffff089224 */ /* 0x001fe400078e0048 */
[----:B------:R-:W-:Y:S01]  /*238f0*/  @!P1 IMAD.MOV.U32 R9, RZ, RZ, R74 ;  /* 0x000000ffff099224 */ /* 0x000fe200078e004a */
[----:B-1----:R-:W-:Y:S01]  /*23900*/  PRMT R21, RZ, 0x7610, R21 ;  /* 0x00007610ff157816 */ /* 0x002fe20000000015 */
[----:B------:R0:W-:Y:S04]  /*23910*/  STS.U8 [R3+UR10+0xb400], R20 ;  /* 0x00b4001403007988 */ /* 0x0001e8000800000a */
[----:B------:R3:W2:Y:S04]  /*23920*/  @!P1 LDG.E.U8 R22, desc[UR24][R8.64] ;  /* 0x0000001808169981 */ /* 0x0006a8000c1e1100 */
[----:B------:R-:W2:Y:S01]  /*23930*/  LDL R74, [R1+0x34c] ;  /* 0x00034c00014a7983 */ /* 0x000ea20000100800 */
[----:B0-----:R-:W-:-:S03]  /*23940*/  PRMT R20, RZ, 0x7610, R20 ;  /* 0x00007610ff147816 */ /* 0x001fc60000000014 */
[----:B------:R-:W2:Y:S01]  /*23950*/  LDL R72, [R1+0x350] ;  /* 0x0003500001487983 */ /* 0x000ea20000100800 */
[----:B---3--:R-:W-:-:S03]  /*23960*/  @!P1 IMAD.MOV.U32 R9, RZ, RZ, R68 ;  /* 0x000000ffff099224 */ /* 0x008fc600078e0044 */
        /* <DEDUP_REMOVED lines=18> */
[----:B------:R0:W-:Y:S04]  /*23a90*/  STS.U8 [R3+UR10+0x9c00], R17 ;  /* 0x009c001103007988 */ /* 0x0001e8000800000a */
[----:B------:R1:W-:Y:S01]  /*23aa0*/  STS.U8 [R3+UR10+0xbc00], R16 ;  /* 0x00bc001003007988 */ /* 0x0003e2000800000a */
[----:B0-----:R-:W-:Y:S02]  /*23ab0*/  PRMT R17, RZ, 0x7610, R17 ;  /* 0x00007610ff117816 */ /* 0x001fe40000000011 */
[----:B-1----:R-:W-:Y:S01]  /*23ac0*/  PRMT R16, RZ, 0x7610, R16 ;  /* 0x00007610ff107816 */ /* 0x002fe20000000010 */
[----:B---3--:R-:W-:-:S02]  /*23ad0*/  @!P1 IMAD.MOV.U32 R9, RZ, RZ, R68 ;  /* 0x000000ffff099224 */ /* 0x008fc400078e0044 */
        /* <DEDUP_REMOVED lines=10> */
[----:B------:R-:W-:Y:S01]  /*23b80*/  @!P1 IMAD.MOV.U32 R9, RZ, RZ, R74 ;  /* 0x000000ffff099224 */ /* 0x000fe200078e004a */
[----:B------:R-:W0:Y:S04]  /*23b90*/  S2R R5, SR_TID.X ;  /* 0x0000000000057919 */ /* 0x000e280000002100 */
[----:B------:R1:W2:Y:S04]  /*23ba0*/  @!P1 LDG.E.U8 R16, desc[UR24][R8.64] ;  /* 0x0000001808109981 */ /* 0x0002a8000c1e1100 */
[----:B------:R-:W2:Y:S04]  /*23bb0*/  LDL R72, [R1+0x3ec] ;  /* 0x0003ec0001487983 */ /* 0x000ea80000100800 */
[----:B------:R-:W2:Y:S01]  /*23bc0*/  LDL R74, [R1+0x40c] ;  /* 0x00040c00014a7983 */ /* 0x000ea20000100800 */
[----:B-1----:R-:W-:-:S02]  /*23bd0*/  @!P1 IMAD.MOV.U32 R9, RZ, RZ, R2 ;  /* 0x000000ffff099224 */ /* 0x002fc400078e0002 */
[----:B------:R-:W-:Y:S01]  /*23be0*/  @!P1 IMAD.MOV.U32 R8, RZ, RZ, R0 ;  /* 0x000000ffff089224 */ /* 0x000fe200078e0000 */
[----:B------:R-:W2:Y:S04]  /*23bf0*/  LDL R2, [R1+0x3cc] ;  /* 0x0003cc0001027983 */ /* 0x000ea80000100800 */
[----:B------:R-:W2:Y:S01]  /*23c00*/  LDL R0, [R1+0x3d0] ;  /* 0x0003d00001007983 */ /* 0x000ea20000100800 */
[----:B0-----:R-:W-:-:S04]  /*23c10*/  LOP3.LUT R5, R5, 0x7f, RZ, 0xc0, !PT ;  /* 0x0000007f05057812 */ /* 0x001fc800078ec0ff */
[----:B------:R-:W-:-:S05]  /*23c20*/  LOP3.LUT R5, R5, 0x10, RZ, 0x3c, !PT ;  /* 0x0000001005057812 */ /* 0x000fca00078e3cff */
[----:B------:R0:W-:Y:S02]  /*23c30*/  STS.U8 [R5+UR10+0x8080], R15 ;  /* 0x0080800f05007988 */ /* 0x0001e4000800000a */
[----:B0-----:R-:W-:-:S06]  /*23c40*/  PRMT R15, RZ, 0x7610, R15 ;  /* 0x00007610ff0f7816 */ /* 0x001fcc000000000f */
        /* <DEDUP_REMOVED lines=25> */
[----:B0-----:R-:W-:-:S03]  /*23de0*/  @!P1 IMAD.MOV.U32 R9, RZ, RZ, R72 ;  /* 0x000000ffff099224 */ /* 0x001fc600078e0048 */
[----:B------:R-:W2:Y:S01]  /*23df0*/  LDL R72, [R1+0x170] ;  /* 0x0001700001487983 */ /* 0x000ea20000100800 */
[----:B-1----:R-:W-:-:S03]  /*23e00*/  PRMT R10, RZ, 0x7610, R10 ;  /* 0x00007610ff0a7816 */ /* 0x002fc6000000000a */
[----:B------:R2:W-:Y:S01]  /*23e10*/  STS.U8 [R5+UR10+0x8c80], R32 ;  /* 0x008c802005007988 */ /* 0x0005e2000800000a */
[----:B---3--:R-:W-:-:S03]  /*23e20*/  @!P1 IMAD.MOV.U32 R8, RZ, RZ, R68 ;  /* 0x000000ffff089224 */ /* 0x008fc600078e0044 */
[----:B------:R-:W3:Y:S04]  /*23e30*/  LDL R68, [R1+0x174] ;  /* 0x0001740001447983 */ /* 0x000ee80000100800 */
[----:B------:R4:W3:Y:S02]  /*23e40*/  @!P1 LDG.E.U8 R11, desc[UR24][R8.64] ;  /* 0x00000018080b9981 */ /* 0x0008e4000c1e1100 */
[----:B----4-:R-:W-:Y:S02]  /*23e50*/  @!P1 IMAD.MOV.U32 R8, RZ, RZ, R67 ;  /* 0x000000ffff089224 */ /* 0x010fe400078e0043 */
[----:B------:R-:W-:Y:S01]  /*23e60*/  @!P1 IMAD.MOV.U32 R9, RZ, RZ, R74 ;  /* 0x000000ffff099224 */ /* 0x000fe200078e004a */
[----:B------:R-:W4:Y:S04]  /*23e70*/  LDL R67, [R1+0x190] ;  /* 0x0001900001437983 */ /* 0x000f280000100800 */
[----:B------:R0:W4:Y:S01]  /*23e80*/  @!P1 LDG.E.U8 R10, desc[UR24][R8.64] ;  /* 0x00000018080a9981 */ /* 0x000122000c1e1100 */
[----:B------:R-:W-:-:S03]  /*23e90*/  PRMT R50, RZ, 0x7610, R50 ;  /* 0x00007610ff327816 */ /* 0x000fc60000000032 */
[----:B------:R1:W-:Y:S04]  /*23ea0*/  STS.U8 [R5+UR10+0xac80], R47 ;  /* 0x00ac802f05007988 */ /* 0x0003e8000800000a */
[----:B------:R1:W-:Y:S01]  /*23eb0*/  STS.U8 [R5+UR10+0x9080], R46 ;  /* 0x0090802e05007988 */ /* 0x0003e2000800000a */
[----:B0-----:R-:W-:Y:S01]  /*23ec0*/  PRMT R9, RZ, 0x7610, R9 ;  /* 0x00007610ff097816 */ /* 0x001fe20000000009 */
[----:B--2---:R-:W-:Y:S01]  /*23ed0*/  @!P1 IMAD.MOV.U32 R32, RZ, RZ, R4 ;  /* 0x000000ffff209224 */ /* 0x004fe200078e0004 */
[----:B------:R-:W-:Y:S01]  /*23ee0*/  PRMT R8, RZ, 0x7610, R8 ;  /* 0x00007610ff087816 */ /* 0x000fe20000000008 */
[----:B------:R-:W2:Y:S04]  /*23ef0*/  LDL R4, [R1+0x194] ;  /* 0x0001940001047983 */ /* 0x000ea80000100800 */
[----:B------:R0:W4:Y:S04]  /*23f00*/  @!P1 LDG.E.U8 R9, desc[UR24][R32.64] ;  /* 0x0000001820099981 */ /* 0x000128000c1e1100 */
[----:B-1----:R-:W4:Y:S04]  /*23f10*/  LDL R47, [R1+0x1f0] ;  /* 0x0001f000012f7983 */ /* 0x002f280000100800 */
[----:B------:R-:W4:Y:S04]  /*23f20*/  LDL R46, [R1+0x1f4] ;  /* 0x0001f400012e7983 */ /* 0x000f280000100800 */
[----:B------:R-:W-:Y:S04]  /*23f30*/  STS.U8 [R5+UR10+0xb080], R35 ;  /* 0x00b0802305007988 */ /* 0x000fe8000800000a */
[----:B------:R-:W-:Y:S01]  /*23f40*/  STS.U8 [R5+UR10+0x9480], R34 ;  /* 0x0094802205007988 */ /* 0x000fe2000800000a */
[----:B------:R-:W-:-:S03]  /*23f50*/  PRMT R48, RZ, 0x7610, R48 ;  /* 0x00007610ff307816 */ /* 0x000fc60000000030 */
[----:B------:R-:W-:Y:S04]  /*23f60*/  STS.U8 [R5+UR10+0xb480], R37 ;  /* 0x00b4802505007988 */ /* 0x000fe8000800000a */
[----:B------:R-:W-:Y:S04]  /*23f70*/  STS.U8 [R5+UR10+0x9880], R36 ;  /* 0x0098802405007988 */ /* 0x000fe8000800000a */
[----:B------:R-:W-:Y:S01]  /*23f80*/  STS.U8 [R5+UR10+0xb880], R39 ;  /* 0x00b8802705007988 */ /* 0x000fe2000800000a */
[----:B0-----:R-:W-:-:S03]  /*23f90*/  @!P1 IMAD.MOV.U32 R33, RZ, RZ, R2 ;  /* 0x000000ffff219224 */ /* 0x001fc600078e0002 */
[----:B------:R-:W-:Y:S01]  /*23fa0*/  STS.U8 [R5+UR10+0x9c80], R38 ;  /* 0x009c802605007988 */ /* 0x000fe2000800000a */
[----:B------:R-:W-:-:S03]  /*23fb0*/  @!P1 IMAD.MOV.U32 R32, RZ, RZ, R0 ;  /* 0x000000ffff209224 */ /* 0x000fc600078e0000 */
[----:B------:R-:W4:Y:S04]  /*23fc0*/  LDL R2, [R1+0x1b0] ;  /* 0x0001b00001027983 */ /* 0x000f280000100800 */
[----:B------:R-:W4:Y:S04]  /*23fd0*/  LDL R0, [R1+0x1b4] ;  /* 0x0001b40001007983 */ /* 0x000f280000100800 */
[----:B------:R0:W4:Y:S01]  /*23fe0*/  @!P1 LDG.E.U8 R8, desc[UR24][R32.64] ;  /* 0x0000001820089981 */ /* 0x000122000c1e1100 */
[----:B------:R-:W1:Y:S03]  /*23ff0*/  S2R R6, SR_TID.X ;  /* 0x0000000000067919 */ /* 0x000e660000002100 */
[----:B------:R0:W-:Y:S04]  /*24000*/  STS.U8 [R5+UR10+0xbc80], R41 ;  /* 0x00bc802905007988 */ /* 0x0001e8000800000a */
[----:B------:R-:W4:Y:S04]  /*24010*/  LDL R74, [R1+0x254] ;  /* 0x00025400014a7983 */ /* 0x000f280000100800 */
[----:B0-----:R-:W4:Y:S01]  /*24020*/  LDL R5, [R1+0x530] ;  /* 0x0005300001057983 */ /* 0x001f220000100800 */
[----:B------:R-:W-:-:S03]  /*24030*/  @!P1 IMAD.MOV.U32 R33, RZ, RZ, R72 ;  /* 0x000000ffff219224 */ /* 0x000fc600078e0048 */
[----:B------:R-:W4:Y:S01]  /*24040*/  LDL R72, [R1+0x1d0] ;  /* 0x0001d00001487983 */ /* 0x000f220000100800 */
[----:B---3--:R-:W-:-:S03]  /*24050*/  @!P1 IMAD.MOV.U32 R32, RZ, RZ, R68 ;  /* 0x000000ffff209224 */ /* 0x008fc600078e0044 */
[----:B------:R-:W3:Y:S04]  /*24060*/  LDL R68, [R1+0x1d4] ;  /* 0x0001d40001447983 */ /* 0x000ee80000100800 */
[----:B------:R2:W3:Y:S02]  /*24070*/  @!P1 LDG.E.U8 R50, desc[UR24][R32.64] ;  /* 0x0000001820329981 */ /* 0x0004e4000c1e1100 */
[----:B--2---:R-:W-:Y:S02]  /*24080*/  @!P1 IMAD.MOV.U32 R32, RZ, RZ, R4 ;  /* 0x000000ffff209224 */ /* 0x004fe400078e0004 */
[----:B------:R-:W2:Y:S01]  /*24090*/  LDL R4, [R1+0x214] ;  /* 0x0002140001047983 */ /* 0x000ea20000100800 */
[----:B----4-:R-:W-:-:S03]  /*240a0*/  @!P1 IMAD.MOV.U32 R35, RZ, RZ, R2 ;  /* 0x000000ffff239224 */ /* 0x010fc600078e0002 */
[----:B------:R-:W4:Y:S01]  /*240b0*/  LDL R2, [R1+0x470] ;  /* 0x0004700001027983 */ /* 0x000f220000100800 */
[----:B------:R-:W-:-:S03]  /*240c0*/  @!P1 IMAD.MOV.U32 R34, RZ, RZ, R0 ;  /* 0x000000ffff229224 */ /* 0x000fc600078e0000 */
[----:B------:R-:W4:Y:S01]  /*240d0*/  LDL R0, [R1+0x474] ;  /* 0x0004740001007983 */ /* 0x000f220000100800 */
[----:B------:R-:W-:-:S03]  /*240e0*/  @!P1 IMAD.MOV.U32 R33, RZ, RZ, R67 ;  /* 0x000000ffff219224 */ /* 0x000fc600078e0043 */
[----:B------:R-:W4:Y:S04]  /*240f0*/  LDL R67, [R1+0x210] ;  /* 0x0002100001437983 */ /* 0x000f280000100800 */
[----:B------:R0:W4:Y:S02]  /*24100*/  @!P1 LDG.E.U8 R48, desc[UR24][R32.64] ;  /* 0x0000001820309981 */ /* 0x000124000c1e1100 */
[----:B0-----:R-:W-:Y:S02]  /*24110*/  PRMT R32, RZ, 0x7610, R32 ;  /* 0x00007610ff207816 */ /* 0x001fe40000000020 */
[----:B------:R-:W-:-:S04]  /*24120*/  PRMT R33, RZ, 0x7610, R33 ;  /* 0x00007610ff217816 */ /* 0x000fc80000000021 */
[----:B------:R0:W4:Y:S01]  /*24130*/  @!P1 LDG.E.U8 R32, desc[UR24][R34.64] ;  /* 0x0000001822209981 */ /* 0x000122000c1e1100 */
[----:B------:R-:W-:Y:S02]  /*24140*/  @!P1 IMAD.MOV.U32 R36, RZ, RZ, R46 ;  /* 0x000000ffff249224 */ /* 0x000fe400078e002e */
[----:B------:R-:W-:Y:S01]  /*24150*/  @!P1 IMAD.MOV.U32 R37, RZ, RZ, R47 ;  /* 0x000000ffff259224 */ /* 0x000fe200078e002f */
[----:B------:R-:W4:Y:S04]  /*24160*/  LDL R46, [R1+0x494] ;  /* 0x00049400012e7983 */ /* 0x000f280000100800 */
[----:B------:R-:W4:Y:S01]  /*24170*/  LDL R47, [R1+0x490] ;  /* 0x00049000012f7983 */ /* 0x000f220000100800 */
[----:B0-----:R-:W-:-:S03]  /*24180*/  @!P1 IMAD.MOV.U32 R35, RZ, RZ, R72 ;  /* 0x000000ffff239224 */ /* 0x001fc600078e0048 */
[----:B------:R-:W4:Y:S01]  /*24190*/  LDL R72, [R1+0x4b0] ;  /* 0x0004b00001487983 */ /* 0x000f220000100800 */
[----:B---3--:R-:W-:-:S03]  /*241a0*/  @!P1 IMAD.MOV.U32 R34, RZ, RZ, R68 ;  /* 0x000000ffff229224 */ /* 0x008fc600078e0044 */
[----:B------:R-:W3:Y:S04]  /*241b0*/  LDL R68, [R1+0x4d0] ;  /* 0x0004d00001447983 */ /* 0x000ee80000100800 */
[----:B------:R0:W3:Y:S02]  /*241c0*/  @!P1 LDG.E.U8 R33, desc[UR24][R34.64] ;  /* 0x0000001822219981 */ /* 0x0000e4000c1e1100 */
[----:B0-----:R-:W-:-:S06]  /*241d0*/  PRMT R34, RZ, 0x7610, R34 ;  /* 0x00007610ff227816 */ /* 0x001fcc0000000022 */
[----:B------:R2:W3:Y:S02]  /*241e0*/  @!P1 LDG.E.U8 R34, desc[UR24][R36.64] ;  /* 0x0000001824229981 */ /* 0x0004e4000c1e1100 */
[----:B--2---:R-:W-:Y:S02]  /*241f0*/  @!P1 IMAD.MOV.U32 R36, RZ, RZ, R4 ;  /* 0x000000ffff249224 */ /* 0x004fe400078e0004 */
[----:B------:R-:W2:Y:S01]  /*24200*/  LDL R4, [R1+0x4b4] ;  /* 0x0004b40001047983 */ /* 0x000ea20000100800 */
[----:B----4-:R-:W-:-:S03]  /*24210*/  @!P1 IMAD.MOV.U32 R39, RZ, RZ, R2 ;  /* 0x000000ffff279224 */ /* 0x010fc600078e0002 */
[----:B------:R-:W4:Y:S01]  /*24220*/  LDL R2, [R1+0x4f0] ;  /* 0x0004f00001027983 */ /* 0x000f220000100800 */
[----:B------:R-:W-:-:S03]  /*24230*/  @!P1 IMAD.MOV.U32 R38, RZ, RZ, R0 ;  /* 0x000000ffff269224 */ /* 0x000fc600078e0000 */
[----:B------:R-:W3:Y:S01]  /*24240*/  LDL R0, [R1+0x4f4] ;  /* 0x0004f40001007983 */ /* 0x000ee20000100800 */
[----:B------:R-:W-:Y:S01]  /*24250*/  PRMT R35, RZ, 0x7610, R35 ;  /* 0x00007610ff237816 */ /* 0x000fe20000000023 */
[----:B------:R-:W-:Y:S02]  /*24260*/  @!P1 IMAD.MOV.U32 R37, RZ, RZ, R67 ;  /* 0x000000ffff259224 */ /* 0x000fe400078e0043 */
[----:B------:R-:W3:Y:S04]  /*24270*/  LDL R67, [R1+0x4d4] ;  /* 0x0004d40001437983 */ /* 0x000ee80000100800 */
[----:B------:R0:W3:Y:S01]  /*24280*/  @!P1 LDG.E.U8 R35, desc[UR24][R36.64] ;  /* 0x0000001824239981 */ /* 0x0000e2000c1e1100 */
[----:B-1----:R-:W-:Y:S02]  /*24290*/  LOP3.LUT R6, R6, 0x7f, RZ, 0xc0, !PT ;  /* 0x0000007f06067812 */ /* 0x002fe400078ec0ff */
[----:B0-----:R-:W-:-:S02]  /*242a0*/  PRMT R36, RZ, 0x7610, R36 ;  /* 0x00007610ff247816 */ /* 0x001fc40000000024 */
[----:B------:R-:W-:-:S04]  /*242b0*/  LOP3.LUT R6, R6, 0x20, RZ, 0x3c, !PT ;  /* 0x0000002006067812 */ /* 0x000fc800078e3cff */
[----:B------:R0:W3:Y:S04]  /*242c0*/  @!P1 LDG.E.U8 R36, desc[UR24][R38.64] ;  /* 0x0000001826249981 */ /* 0x0000e8000c1e1100 */
[----:B------:R2:W-:Y:S01]  /*242d0*/  STS.U8 [R6+UR10+0x8100], R40 ;  /* 0x0081002806007988 */ /* 0x0005e2000800000a */
[----:B0-----:R-:W-:Y:S02]  /*242e0*/  @!P1 IMAD.MOV.U32 R38, RZ, RZ, R46 ;  /* 0x000000ffff269224 */ /* 0x001fe400078e002e */
[----:B------:R-:W-:Y:S01]  /*242f0*/  @!P1 IMAD.MOV.U32 R39, RZ, RZ, R47 ;  /* 0x000000ffff279224 */ /* 0x000fe200078e002f */
[----:B------:R-:W3:Y:S04]  /*24300*/  LDL R46, [R1+0x514] ;  /* 0x00051400012e7983 */ /* 0x000ee80000100800 */
[----:B------:R-:W3:Y:S04]  /*24310*/  LDL R47, [R1+0x510] ;  /* 0x00051000012f7983 */ /* 0x000ee80000100800 */
[----:B------:R4:W-:Y:S04]  /*24320*/  STS.U8 [R6+UR10+0xa100], R43 ;  /* 0x00a1002b06007988 */ /* 0x0009e8000800000a */
[----:B------:R3:W-:Y:S01]  /*24330*/  STS.U8 [R6+UR10+0x8500], R42 ;  /* 0x0085002a06007988 */ /* 0x0007e2000800000a */
[----:B--2---:R-:W-:-:S03]  /*24340*/  @!P1 IMAD.MOV.U32 R40, RZ, RZ, R4 ;  /* 0x000000ffff289224 */ /* 0x004fc600078e0004 */
[----:B------:R-:W2:Y:S01]  /*24350*/  LDL R4, [R1+0x534] ;  /* 0x0005340001047983 */ /* 0x000ea20000100800 */
[----:B----4-:R-:W-:-:S03]  /*24360*/  @!P1 IMAD.MOV.U32 R43, RZ, RZ, R2 ;  /* 0x000000ffff2b9224 */ /* 0x010fc600078e0002 */
[----:B------:R-:W4:Y:S01]  /*24370*/  LDL R2, [R1+0x550] ;  /* 0x0005500001027983 */ /* 0x000f220000100800 */
[----:B---3--:R-:W-:-:S03]  /*24380*/  @!P1 IMAD.MOV.U32 R42, RZ, RZ, R0 ;  /* 0x000000ffff2a9224 */ /* 0x008fc600078e0000 */
[----:B------:R-:W3:Y:S01]  /*24390*/  LDL R0, [R1+0x554] ;  /* 0x0005540001007983 */ /* 0x000ee20000100800 */
[----:B------:R-:W-:Y:S01]  /*243a0*/  PRMT R37, RZ, 0x7610, R37 ;  /* 0x00007610ff257816 */ /* 0x000fe20000000025 */
[----:B------:R-:W-:Y:S02]  /*243b0*/  @!P1 IMAD.MOV.U32 R41, RZ, RZ, R72 ;  /* 0x000000ffff299224 */ /* 0x000fe400078e0048 */
[----:B------:R-:W3:Y:S04]  /*243c0*/  LDL R72, [R1+0x258] ;  /* 0x0002580001487983 */ /* 0x000ee80000100800 */
[----:B------:R0:W3:Y:S02]  /*243d0*/  @!P1 LDG.E.U8 R37, desc[UR24][R38.64] ;  /* 0x0000001826259981 */ /* 0x0000e4000c1e1100 */
[----:B0-----:R-:W-:-:S02]  /*243e0*/  PRMT R38, RZ, 0x7610, R38 ;  /* 0x00007610ff267816 */ /* 0x001fc40000000026 */
[----:B------:R-:W-:-:S04]  /*243f0*/  PRMT R39, RZ, 0x7610, R39 ;  /* 0x00007610ff277816 */ /* 0x000fc80000000027 */
[----:B------:R0:W3:Y:S02]  /*24400*/  @!P1 LDG.E.U8 R38, desc[UR24][R40.64] ;  /* 0x0000001828269981 */ /* 0x0000e4000c1e1100 */
[----:B0-----:R-:W-:Y:S02]  /*24410*/  @!P1 IMAD.MOV.U32 R40, RZ, RZ, R67 ;  /* 0x000000ffff289224 */ /* 0x001fe400078e0043 */
[----:B------:R-:W-:Y:S01]  /*24420*/  @!P1 IMAD.MOV.U32 R41, RZ, RZ, R68 ;  /* 0x000000ffff299224 */ /* 0x000fe200078e0044 */
[----:B------:R0:W-:Y:S04]  /*24430*/  STS.U8 [R6+UR10+0xa500], R45 ;  /* 0x00a5002d06007988 */ /* 0x0001e8000800000a */
[----:B------:R1:W3:Y:S04]  /*24440*/  @!P1 LDG.E.U8 R39, desc[UR24][R40.64] ;  /* 0x0000001828279981 */ /* 0x0002e8000c1e1100 */
[----:B------:R2:W-:Y:S04]  /*24450*/  STS.U8 [R6+UR10+0x8900], R44 ;  /* 0x0089002c06007988 */ /* 0x0005e8000800000a */
[----:B------:R-:W3:Y:S01]  /*24460*/  LDL R68, [R1+0x2b4] ;  /* 0x0002b40001447983 */ /* 0x000ee20000100800 */
[----:B-1----:R-:W-:-:S02]  /*24470*/  PRMT R40, RZ, 0x7610, R40 ;  /* 0x00007610ff287816 */ /* 0x002fc40000000028 */
[----:B------:R-:W-:Y:S01]  /*24480*/  PRMT R41, RZ, 0x7610, R41 ;  /* 0x00007610ff297816 */ /* 0x000fe20000000029 */
[----:B------:R-:W3:Y:S04]  /*24490*/  LDL R67, [R1+0x2b8] ;  /* 0x0002b80001437983 */ /* 0x000ee80000100800 */
[----:B------:R1:W3:Y:S01]  /*244a0*/  @!P1 LDG.E.U8 R40, desc[UR24][R42.64] ;  /* 0x000000182a289981 */ /* 0x0002e2000c1e1100 */
[----:B0-----:R-:W-:-:S03]  /*244b0*/  @!P1 IMAD.MOV.U32 R45, RZ, RZ, R5 ;  /* 0x000000ffff2d9224 */ /* 0x001fc600078e0005 */
[----:B------:R-:W3:Y:S01]  /*244c0*/  LDL R5, [R1+0x274] ;  /* 0x0002740001057983 */ /* 0x000ee20000100800 */
[----:B-1----:R-:W-:Y:S02]  /*244d0*/  @!P1 IMAD.MOV.U32 R42, RZ, RZ, R46 ;  /* 0x000000ffff2a9224 */ /* 0x002fe400078e002e */
[----:B------:R-:W-:Y:S01]  /*244e0*/  @!P1 IMAD.MOV.U32 R43, RZ, RZ, R47 ;  /* 0x000000ffff2b9224 */ /* 0x000fe200078e002f */
[----:B------:R-:W3:Y:S04]  /*244f0*/  LDL R46, [R1+0x460] ;  /* 0x00046000012e7983 */ /* 0x000ee80000100800 */
[----:B------:R-:W3:Y:S04]  /*24500*/  LDL R47, [R1+0x45c] ;  /* 0x00045c00012f7983 */ /* 0x000ee80000100800 */
[----:B------:R0:W3:Y:S02]  /*24510*/  @!P1 LDG.E.U8 R41, desc[UR24][R42.64] ;  /* 0x000000182a299981 */ /* 0x0000e4000c1e1100 */
[----:B0-----:R-:W-:Y:S01]  /*24520*/  PRMT R42, RZ, 0x7610, R42 ;  /* 0x00007610ff2a7816 */ /* 0x001fe2000000002a */
[----:B--2---:R-:W-:-:S02]  /*24530*/  @!P1 IMAD.MOV.U32 R44, RZ, RZ, R4 ;  /* 0x000000ffff2c9224 */ /* 0x004fc400078e0004 */
[----:B------:R-:W2:Y:S04]  /*24540*/  LDL R4, [R1+0x278] ;  /* 0x0002780001047983 */ /* 0x000ea80000100800 */
[----:B------:R4:W2:Y:S02]  /*24550*/  @!P1 LDG.E.U8 R42, desc[UR24][R44.64] ;  /* 0x000000182c2a9981 */ /* 0x0008a4000c1e1100 */
[----:B----4-:R-:W-:Y:S02]  /*24560*/  @!P1 IMAD.MOV.U32 R45, RZ, RZ, R2 ;  /* 0x000000ffff2d9224 */ /* 0x010fe400078e0002 */
[----:B------:R-:W4:Y:S01]  /*24570*/  LDL R2, [R1+0x294] ;  /* 0x0002940001027983 */ /* 0x000f220000100800 */
[----:B---3--:R-:W-:-:S03]  /*24580*/  @!P1 IMAD.MOV.U32 R44, RZ, RZ, R0 ;  /* 0x000000ffff2c9224 */ /* 0x008fc600078e0000 */
[----:B------:R-:W3:Y:S01]  /*24590*/  LDL R0, [R1+0x298] ;  /* 0x0002980001007983 */ /* 0x000ee20000100800 */
[----:B------:R-:W-:-:S06]  /*245a0*/  PRMT R43, RZ, 0x7610, R43 ;  /* 0x00007610ff2b7816 */ /* 0x000fcc000000002b */
[----:B------:R0:W3:Y:S02]  /*245b0*/  @!P1 LDG.E.U8 R43, desc[UR24][R44.64] ;  /* 0x000000182c2b9981 */ /* 0x0000e4000c1e1100 */
[----:B0-----:R-:W-:Y:S02]  /*245c0*/  PRMT R44, RZ, 0x7610, R44 ;  /* 0x00007610ff2c7816 */ /* 0x001fe4000000002c */
[----:B------:R-:W-:Y:S01]  /*245d0*/  PRMT R45, RZ, 0x7610, R45 ;  /* 0x00007610ff2d7816 */ /* 0x000fe2000000002d */
[----:B------:R0:W-:Y:S02]  /*245e0*/  STS.U8 [R6+UR10+0xa900], R49 ;  /* 0x00a9003106007988 */ /* 0x0001e4000800000a */
[----:B0-----:R-:W-:Y:S02]  /*245f0*/  PRMT R49, RZ, 0x7610, R49 ;  /* 0x00007610ff317816 */ /* 0x001fe40000000031 */
[----:B------:R0:W3:Y:S02]  /*24600*/  @!P1 LDG.E.U8 R44, desc[UR24][R46.64] ;  /* 0x000000182e2c9981 */ /* 0x0000e4000c1e1100 */
[----:B0-----:R-:W-:-:S02]  /*24610*/  @!P1 IMAD.MOV.U32 R46, RZ, RZ, R72 ;  /* 0x000000ffff2e9224 */ /* 0x001fc400078e0048 */
[----:B------:R-:W-:Y:S01]  /*24620*/  @!P1 IMAD.MOV.U32 R47, RZ, RZ, R74 ;  /* 0x000000ffff2f9224 */ /* 0x000fe200078e004a */
[----:B------:R0:W-:Y:S04]  /*24630*/  STS.U8 [R6+UR10+0x8d00], R51 ;  /* 0x008d003306007988 */ /* 0x0001e8000800000a */
[----:B------:R1:W3:Y:S04]  /*24640*/  @!P1 LDG.E.U8 R45, desc[UR24][R46.64] ;  /* 0x000000182e2d9981 */ /* 0x0002e8000c1e1100 */
[----:B------:R-:W3:Y:S04]  /*24650*/  LDL R74, [R1+0x314] ;  /* 0x00031400014a7983 */ /* 0x000ee80000100800 */
[----:B------:R-:W3:Y:S01]  /*24660*/  LDL R72, [R1+0x318] ;  /* 0x0003180001487983 */ /* 0x000ee20000100800 */
[----:B-1----:R-:W-:-:S03]  /*24670*/  @!P1 IMAD.MOV.U32 R47, RZ, RZ, R5 ;  /* 0x000000ffff2f9224 */ /* 0x002fc600078e0005 */
[----:B------:R-:W3:Y:S01]  /*24680*/  LDL R5, [R1+0x2d4] ;  /* 0x0002d40001057983 */ /* 0x000ee20000100800 */
[----:B--2---:R-:W-:-:S03]  /*24690*/  @!P1 IMAD.MOV.U32 R46, RZ, RZ, R4 ;  /* 0x000000ffff2e9224 */ /* 0x004fc600078e0004 */
[----:B------:R-:W2:Y:S04]  /*246a0*/  LDL R4, [R1+0x2d8] ;  /* 0x0002d80001047983 */ /* 0x000ea80000100800 */
[----:B------:R4:W2:Y:S02]  /*246b0*/  @!P1 LDG.E.U8 R49, desc[UR24][R46.64] ;  /* 0x000000182e319981 */ /* 0x0008a4000c1e1100 */
[----:B----4-:R-:W-:Y:S02]  /*246c0*/  @!P1 IMAD.MOV.U32 R47, RZ, RZ, R2 ;  /* 0x000000ffff2f9224 */ /* 0x010fe400078e0002 */
[----:B------:R-:W4:Y:S01]  /*246d0*/  LDL R2, [R1+0x2f4] ;  /* 0x0002f40001027983 */ /* 0x000f220000100800 */
[----:B---3--:R-:W-:-:S03]  /*246e0*/  @!P1 IMAD.MOV.U32 R46, RZ, RZ, R0 ;  /* 0x000000ffff2e9224 */ /* 0x008fc600078e0000 */
[----:B------:R-:W3:Y:S01]  /*246f0*/  LDL R0, [R1+0x2f8] ;  /* 0x0002f80001007983 */ /* 0x000ee20000100800 */
[----:B0-----:R-:W-:-:S03]  /*24700*/  PRMT R51, RZ, 0x7610, R51 ;  /* 0x00007610ff337816 */ /* 0x001fc60000000033 */
[----:B------:R0:W-:Y:S04]  /*24710*/  STS.U8 [R6+UR10+0xad00], R52 ;  /* 0x00ad003406007988 */ /* 0x0001e8000800000a */
[----:B------:R1:W3:Y:S01]  /*24720*/  @!P1 LDG.E.U8 R51, desc[UR24][R46.64] ;  /* 0x000000182e339981 */ /* 0x0002e2000c1e1100 */
[----:B0-----:R-:W-:Y:S01]  /*24730*/  PRMT R52, RZ, 0x7610, R52 ;  /* 0x00007610ff347816 */ /* 0x001fe20000000034 */
[----:B-1----:R-:W-:Y:S02]  /*24740*/  @!P1 IMAD.MOV.U32 R46, RZ, RZ, R67 ;  /* 0x000000ffff2e9224 */ /* 0x002fe400078e0043 */
[----:B------:R-:W-:Y:S01]  /*24750*/  @!P1 IMAD.MOV.U32 R47, RZ, RZ, R68 ;  /* 0x000000ffff2f9224 */ /* 0x000fe200078e0044 */
[----:B------:R-:W3:Y:S04]  /*24760*/  LDL R67, [R1+0x338] ;  /* 0x0003380001437983 */ /* 0x000ee80000100800 */
[----:B------:R-:W3:Y:S04]  /*24770*/  LDL R68, [R1+0x334] ;  /* 0x0003340001447983 */ /* 0x000ee80000100800 */
[----:B------:R0:W-:Y:S04]  /*24780*/  STS.U8 [R6+UR10+0x9100], R53 ;  /* 0x0091003506007988 */ /* 0x0001e8000800000a */
[----:B------:R1:W3:Y:S01]  /*24790*/  @!P1 LDG.E.U8 R52, desc[UR24][R46.64] ;  /* 0x000000182e349981 */ /* 0x0002e2000c1e1100 */
[----:B0-----:R-:W-:Y:S01]  /*247a0*/  PRMT R53, RZ, 0x7610, R53 ;  /* 0x00007610ff357816 */ /* 0x001fe20000000035 */
[----:B-1----:R-:W-:-:S02]  /*247b0*/  @!P1 IMAD.MOV.U32 R47, RZ, RZ, R5 ;  /* 0x000000ffff2f9224 */ /* 0x002fc400078e0005 */
[----:B------:R-:W3:Y:S01]  /*247c0*/  LDL R5, [R1+0x354] ;  /* 0x0003540001057983 */ /* 0x000ee20000100800 */
[----:B--2---:R-:W-:-:S03]  /*247d0*/  @!P1 IMAD.MOV.U32 R46, RZ, RZ, R4 ;  /* 0x000000ffff2e9224 */ /* 0x004fc600078e0004 */
[----:B------:R-:W2:Y:S04]  /*247e0*/  LDL R4, [R1+0x358] ;  /* 0x0003580001047983 */ /* 0x000ea80000100800 */
[----:B------:R4:W2:Y:S02]  /*247f0*/  @!P1 LDG.E.U8 R53, desc[UR24][R46.64] ;  /* 0x000000182e359981 */ /* 0x0008a4000c1e1100 */
[----:B----4-:R-:W-:Y:S02]  /*24800*/  @!P1 IMAD.MOV.U32 R47, RZ, RZ, R2 ;  /* 0x000000ffff2f9224 */ /* 0x010fe400078e0002 */
[----:B------:R-:W4:Y:S01]  /*24810*/  LDL R2, [R1+0x374] ;  /* 0x0003740001027983 */ /* 0x000f220000100800 */
[----:B---3--:R-:W-:-:S03]  /*24820*/  @!P1 IMAD.MOV.U32 R46, RZ, RZ, R0 ;  /* 0x000000ffff2e9224 */ /* 0x008fc600078e0000 */
[----:B------:R-:W3:Y:S04]  /*24830*/  LDL R0, [R1+0x378] ;  /* 0x0003780001007983 */ /* 0x000ee80000100800 */
[----:B------:R0:W-:Y:S04]  /*24840*/  STS.U8 [R6+UR10+0xb100], R54 ;  /* 0x00b1003606007988 */ /* 0x0001e8000800000a */
[----:B------:R1:W-:Y:S01]  /*24850*/  STS.U8 [R6+UR10+0x9900], R56 ;  /* 0x0099003806007988 */ /* 0x0003e2000800000a */
[----:B0-----:R-:W-:Y:S02]  /*24860*/  PRMT R54, RZ, 0x7610, R54 ;  /* 0x00007610ff367816 */ /* 0x001fe40000000036 */
[----:B-1----:R-:W-:-:S04]  /*24870*/  PRMT R56, RZ, 0x7610, R56 ;  /* 0x00007610ff387816 */ /* 0x002fc80000000038 */
[----:B------:R0:W3:Y:S04]  /*24880*/  @!P1 LDG.E.U8 R54, desc[UR24][R46.64] ;  /* 0x000000182e369981 */ /* 0x0000e8000c1e1100 */
[----:B------:R1:W-:Y:S01]  /*24890*/  STS.U8 [R6+UR10+0x9d00], R58 ;  /* 0x009d003a06007988 */ /* 0x0003e2000800000a */
[----:B0-----:R-:W-:Y:S02]  /*248a0*/  @!P1 IMAD.MOV.U32 R46, RZ, RZ, R72 ;  /* 0x000000ffff2e9224 */ /* 0x001fe400078e0048 */
[----:B------:R-:W-:Y:S01]  /*248b0*/  @!P1 IMAD.MOV.U32 R47, RZ, RZ, R74 ;  /* 0x000000ffff2f9224 */ /* 0x000fe200078e004a */
[----:B-1----:R-:W-:-:S04]  /*248c0*/  PRMT R58, RZ, 0x7610, R58 ;  /* 0x00007610ff3a7816 */ /* 0x002fc8000000003a */
[----:B------:R0:W3:Y:S04]  /*248d0*/  @!P1 LDG.E.U8 R56, desc[UR24][R46.64] ;  /* 0x000000182e389981 */ /* 0x0000e8000c1e1100 */
[----:B------:R1:W-:Y:S01]  /*248e0*/  STS.U8 [R6+UR10+0xbd00], R60 ;  /* 0x00bd003c06007988 */ /* 0x0003e2000800000a */
[----:B0-----:R-:W-:Y:S02]  /*248f0*/  @!P1 IMAD.MOV.U32 R46, RZ, RZ, R67 ;  /* 0x000000ffff2e9224 */ /* 0x001fe400078e0043 */
[----:B------:R-:W-:Y:S01]  /*24900*/  @!P1 IMAD.MOV.U32 R47, RZ, RZ, R68 ;  /* 0x000000ffff2f9224 */ /* 0x000fe200078e0044 */
[----:B------:R-:W3:Y:S04]  /*24910*/  LDL R67, [R1+0x398] ;  /* 0x0003980001437983 */ /* 0x000ee80000100800 */
[----:B------:R-:W3:Y:S01]  /*24920*/  LDL R68, [R1+0x394] ;  /* 0x0003940001447983 */ /* 0x000ee20000100800 */
[----:B-1----:R-:W-:-:S03]  /*24930*/  PRMT R60, RZ, 0x7610, R60 ;  /* 0x00007610ff3c7816 */ /* 0x002fc6000000003c */
[----:B------:R0:W3:Y:S02]  /*24940*/  @!P1 LDG.E.U8 R58, desc[UR24][R46.64] ;  /* 0x000000182e3a9981 */ /* 0x0000e4000c1e1100 */
[----:B0-----:R-:W-:Y:S02]  /*24950*/  @!P1 IMAD.MOV.U32 R47, RZ, RZ, R5 ;  /* 0x000000ffff2f9224 */ /* 0x001fe400078e0005 */
        /* <DEDUP_REMOVED lines=9> */
[----:B------:R1:W-:Y:S04]  /*249f0*/  STS.U8 [R6+UR10+0x9500], R64 ;  /* 0x0095004006007988 */ /* 0x0003e8000800000a */
[----:B------:R1:W-:Y:S01]  /*24a00*/  STS.U8 [R6+UR10+0xb500], R66 ;  /* 0x00b5004206007988 */ /* 0x0003e2000800000a */
[----:B0-----:R-:W-:-:S03]  /*24a10*/  PRMT R62, RZ, 0x7610, R62 ;  /* 0x00007610ff3e7816 */ /* 0x001fc6000000003e */
[----:B------:R-:W3:Y:S01]  /*24a20*/  LDL.LU R84, [R1+0x3c] ;  /* 0x00003c0001547983 */ /* 0x000ee20000300800 */
[----:B-1----:R-:W-:-:S03]  /*24a30*/  PRMT R64, RZ, 0x7610, R64 ;  /* 0x00007610ff407816 */ /* 0x002fc60000000040 */
[----:B------:R0:W3:Y:S04]  /*24a40*/  @!P1 LDG.E.U8 R62, desc[UR24][R46.64] ;  /* 0x000000182e3e9981 */ /* 0x0000e8000c1e1100 */
[----:B------:R-:W3:Y:S01]  /*24a50*/  LDL R6, [R1+0x3f8] ;  /* 0x0003f80001067983 */ /* 0x000ee20000100800 */
[----:B------:R-:W-:Y:S01]  /*24a60*/  PRMT R66, RZ, 0x7610, R66 ;  /* 0x00007610ff427816 */ /* 0x000fe20000000042 */
[----:B0-----:R-:W-:Y:S02]  /*24a70*/  @!P1 IMAD.MOV.U32 R46, RZ, RZ, R67 ;  /* 0x000000ffff2e9224 */ /* 0x001fe400078e0043 */
[----:B------:R-:W3:Y:S01]  /*24a80*/  LDL R67, [R1+0x3f4] ;  /* 0x0003f40001437983 */ /* 0x000ee20000100800 */
[----:B------:R-:W-:-:S03]  /*24a90*/  @!P1 IMAD.MOV.U32 R47, RZ, RZ, R68 ;  /* 0x000000ffff2f9224 */ /* 0x000fc600078e0044 */
[----:B------:R-:W3:Y:S04]  /*24aa0*/  LDL.LU R93, [R1+0x4c] ;  /* 0x00004c00015d7983 */ /* 0x000ee80000300800 */
[----:B------:R0:W3:Y:S04]  /*24ab0*/  @!P1 LDG.E.U8 R64, desc[UR24][R46.64] ;  /* 0x000000182e409981 */ /* 0x0000e8000c1e1100 */
[----:B------:R-:W3:Y:S01]  /*24ac0*/  LDL.LU R68, [R1+0x40] ;  /* 0x0000400001447983 */ /* 0x000ee20000300800 */
[----:B------:R-:W1:Y:S03]  /*24ad0*/  S2R R7, SR_TID.X ;  /* 0x0000000000077919 */ /* 0x000e660000002100 */
[----:B------:R-:W3:Y:S04]  /*24ae0*/  LDL R74, [R1+0x454] ;  /* 0x00045400014a7983 */ /* 0x000ee80000100800 */
[----:B------:R-:W3:Y:S04]  /*24af0*/  LDL R72, [R1+0x458] ;  /* 0x0004580001487983 */ /* 0x000ee80000100800 */
[----:B------:R-:W3:Y:S01]  /*24b00*/  LDL R82, [R1+0x1d8] ;  /* 0x0001d80001527983 */ /* 0x000ee20000100800 */
[----:B0-----:R-:W-:-:S03]  /*24b10*/  @!P1 IMAD.MOV.U32 R47, RZ, RZ, R5 ;  /* 0x000000ffff2f9224 */ /* 0x001fc600078e0005 */
        /* <DEDUP_REMOVED lines=8> */
[----:B-1----:R-:W-:-:S04]  /*24ba0*/  LOP3.LUT R7, R7, 0x7f, RZ, 0xc0, !PT ;  /* 0x0000007f07077812 */ /* 0x002fc800078ec0ff */
[----:B------:R-:W-:-:S05]  /*24bb0*/  LOP3.LUT R7, R7, 0x30, RZ, 0x3c, !PT ;  /* 0x0000003007077812 */ /* 0x000fca00078e3cff */
[----:B------:R0:W-:Y:S04]  /*24bc0*/  STS.U8 [R7+UR10+0x8180], R71 ;  /* 0x0081804707007988 */ /* 0x0001e8000800000a */
[----:B------:R1:W-:Y:S01]  /*24bd0*/  STS.U8 [R7+UR10+0xa180], R73 ;  /* 0x00a1804907007988 */ /* 0x0003e2000800000a */
[----:B0-----:R-:W-:Y:S02]  /*24be0*/  PRMT R71, RZ, 0x7610, R71 ;  /* 0x00007610ff477816 */ /* 0x001fe40000000047 */
[----:B-1----:R-:W-:-:S04]  /*24bf0*/  PRMT R73, RZ, 0x7610, R73 ;  /* 0x00007610ff497816 */ /* 0x002fc80000000049 */
[----:B------:R0:W3:Y:S04]  /*24c00*/  @!P1 LDG.E.U8 R71, desc[UR24][R46.64] ;  /* 0x000000182e479981 */ /* 0x0000e8000c1e1100 */
[----:B------:R1:W-:Y:S01]  /*24c10*/  STS.U8 [R7+UR10+0x8580], R75 ;  /* 0x0085804b07007988 */ /* 0x0003e2000800000a */
[----:B0-----:R-:W-:-:S03]  /*24c20*/  @!P1 IMAD.MOV.U32 R46, RZ, RZ, R6 ;  /* 0x000000ffff2e9224 */ /* 0x001fc600078e0006 */
[----:B------:R-:W3:Y:S01]  /*24c30*/  LDL R6, [R1+0x17c] ;  /* 0x00017c0001067983 */ /* 0x000ee20000100800 */
[----:B-1----:R-:W-:Y:S01]  /*24c40*/  PRMT R75, RZ, 0x7610, R75 ;  /* 0x00007610ff4b7816 */ /* 0x002fe2000000004b */
[----:B------:R-:W-:Y:S02]  /*24c50*/  @!P1 IMAD.MOV.U32 R47, RZ, RZ, R67 ;  /* 0x000000ffff2f9224 */ /* 0x000fe400078e0043 */
[----:B------:R-:W3:Y:S04]  /*24c60*/  LDL R67, [R1+0x178] ;  /* 0x0001780001437983 */ /* 0x000ee80000100800 */
[----:B------:R0:W3:Y:S04]  /*24c70*/  @!P1 LDG.E.U8 R73, desc[UR24][R46.64] ;  /* 0x000000182e499981 */ /* 0x0000e8000c1e1100 */
[----:B------:R1:W-:Y:S04]  /*24c80*/  STS.U8 [R7+UR10+0xb180], R68 ;  /* 0x00b1804407007988 */ /* 0x0003e8000800000a */
[----:B-1----:R-:W3:Y:S01]  /*24c90*/  LDL R68, [R1+0x1dc] ;  /* 0x0001dc0001447983 */ /* 0x002ee20000100800 */
        /* <DEDUP_REMOVED lines=22> */
[----:B------:R0:W-:Y:S01]  /*24e00*/  STS.U8 [R7+UR10+0x9580], R85 ;  /* 0x0095805507007988 */ /* 0x0001e2000800000a */
[----:B-1----:R-:W-:-:S03]  /*24e10*/  PRMT R83, RZ, 0x7610, R83 ;  /* 0x00007610ff537816 */ /* 0x002fc60000000053 */
[----:B------:R1:W3:Y:S04]  /*24e20*/  @!P1 LDG.E.U8 R81, desc[UR24][R46.64] ;  /* 0x000000182e519981 */ /* 0x0002e8000c1e1100 */
[----:B------:R-:W3:Y:S01]  /*24e30*/  LDL R6, [R1+0x21c] ;  /* 0x00021c0001067983 */ /* 0x000ee20000100800 */
[----:B0-----:R-:W-:-:S03]  /*24e40*/  PRMT R85, RZ, 0x7610, R85 ;  /* 0x00007610ff557816 */ /* 0x001fc60000000055 */
[----:B------:R0:W-:Y:S04]  /*24e50*/  STS.U8 [R7+UR10+0xb580], R87 ;  /* 0x00b5805707007988 */ /* 0x0001e8000800000a */
[----:B------:R1:W-:Y:S01]  /*24e60*/  STS.U8 [R7+UR10+0x8d80], R84 ;  /* 0x008d805407007988 */ /* 0x0003e2000800000a */
[----:B0-----:R-:W-:-:S03]  /*24e70*/  PRMT R87, RZ, 0x7610, R87 ;  /* 0x00007610ff577816 */ /* 0x001fc60000000057 */
[----:B------:R0:W-:Y:S01]  /*24e80*/  STS.U8 [R7+UR10+0xad80], R93 ;  /* 0x00ad805d07007988 */ /* 0x0001e2000800000a */
[----:B-1----:R-:W-:-:S03]  /*24e90*/  @!P1 IMAD.MOV.U32 R47, RZ, RZ, R5 ;  /* 0x000000ffff2f9224 */ /* 0x002fc600078e0005 */
[----:B------:R-:W3:Y:S01]  /*24ea0*/  LDL R5, [R1+0x478] ;  /* 0x0004780001057983 */ /* 0x000ee20000100800 */
[----:B--2---:R-:W-:-:S03]  /*24eb0*/  @!P1 IMAD.MOV.U32 R46, RZ, RZ, R4 ;  /* 0x000000ffff2e9224 */ /* 0x004fc600078e0004 */
[----:B------:R-:W2:Y:S04]  /*24ec0*/  LDL R4, [R1+0x47c] ;  /* 0x00047c0001047983 */ /* 0x000ea80000100800 */
[----:B------:R4:W2:Y:S02]  /*24ed0*/  @!P1 LDG.E.U8 R83, desc[UR24][R46.64] ;  /* 0x000000182e539981 */ /* 0x0008a4000c1e1100 */
[----:B----4-:R-:W-:Y:S02]  /*24ee0*/  @!P1 IMAD.MOV.U32 R47, RZ, RZ, R2 ;  /* 0x000000ffff2f9224 */ /* 0x010fe400078e0002 */
[----:B------:R-:W4:Y:S01]  /*24ef0*/  LDL.LU R2, [R1+0xe4] ;  /* 0x0000e40001027983 */ /* 0x000f220000300800 */
[----:B---3--:R-:W-:-:S03]  /*24f00*/  @!P1 IMAD.MOV.U32 R46, RZ, RZ, R0 ;  /* 0x000000ffff2e9224 */ /* 0x008fc600078e0000 */
[----:B------:R-:W3:Y:S04]  /*24f10*/  LDL.LU R67, [R1+0xe0] ;  /* 0x0000e00001437983 */ /* 0x000ee80000300800 */
[----:B------:R-:W2:Y:S04]  /*24f20*/  LDL.LU R72, [R1+0xc4] ;  /* 0x0000c40001487983 */ /* 0x000ea80000300800 */
[----:B------:R-:W2:Y:S04]  /*24f30*/  LDL.LU R74, [R1+0xc0] ;  /* 0x0000c000014a7983 */ /* 0x000ea80000300800 */
[----:B------:R-:W2:Y:S04]  /*24f40*/  LDL.LU R76, [R1+0xa4] ;  /* 0x0000a400014c7983 */ /* 0x000ea80000300800 */
[----:B------:R-:W2:Y:S04]  /*24f50*/  LDL.LU R78, [R1+0xa0] ;  /* 0x0000a000014e7983 */ /* 0x000ea80000300800 */
[----:B------:R1:W2:Y:S04]  /*24f60*/  @!P1 LDG.E.U8 R85, desc[UR24][R46.64] ;  /* 0x000000182e559981 */ /* 0x0002a8000c1e1100 */
[----:B------:R-:W2:Y:S04]  /*24f70*/  LDL.LU R0, [R1+0x84] ;  /* 0x0000840001007983 */ /* 0x000ea80000300800 */
[----:B------:R-:W2:Y:S01]  /*24f80*/  LDL.LU R80, [R1+0x80] ;  /* 0x0000800001507983 */ /* 0x000ea20000300800 */
[----:B-1----:R-:W-:-:S02]  /*24f90*/  @!P1 IMAD.MOV.U32 R46, RZ, RZ, R68 ;  /* 0x000000ffff2e9224 */ /* 0x002fc400078e0044 */
[----:B------:R-:W-:Y:S01]  /*24fa0*/  @!P1 IMAD.MOV.U32 R47, RZ, RZ, R82 ;  /* 0x000000ffff2f9224 */ /* 0x000fe200078e0052 */
[----:B------:R-:W2:Y:S04]  /*24fb0*/  LDL.LU R84, [R1+0x64] ;  /* 0x0000640001547983 */ /* 0x000ea80000300800 */
[----:B------:R-:W2:Y:S04]  /*24fc0*/  LDL.LU R82, [R1+0x60] ;  /* 0x0000600001527983 */ /* 0x000ea80000300800 */
[----:B0-----:R-:W2:Y:S04]  /*24fd0*/  LDL.LU R93, [R1+0x38] ;  /* 0x00003800015d7983 */ /* 0x001ea80000300800 */
[----:B------:R-:W2:Y:S04]  /*24fe0*/  LDL.LU R68, [R1+0x34] ;  /* 0x0000340001447983 */ /* 0x000ea80000300800 */
[----:B------:R0:W2:Y:S04]  /*24ff0*/  @!P1 LDG.E.U8 R87, desc[UR24][R46.64] ;  /* 0x000000182e579981 */ /* 0x0000a8000c1e1100 */
[----:B------:R-:W0:Y:S04]  /*25000*/  LDL R46, [R1+0x1f8] ;  /* 0x0001f800012e7983 */ /* 0x000e280000100800 */
[----:B------:R-:W0:Y:S04]  /*25010*/  LDL R47, [R1+0x1fc] ;  /* 0x0001fc00012f7983 */ /* 0x000e280000100800 */
[----:B------:R1:W-:Y:S02]  /*25020*/  STS.U8 [R7+UR10+0x9980], R89 ;  /* 0x0099805907007988 */ /* 0x0003e4000800000a */
[----:B-1----:R-:W-:-:S02]  /*25030*/  PRMT R89, RZ, 0x7610, R89 ;  /* 0x00007610ff597816 */ /* 0x002fc40000000059 */
[----:B------:R-:W-:Y:S02]  /*25040*/  LOP3.LUT R3, R3, 0x40, RZ, 0x3c, !PT ;  /* 0x0000004003037812 */ /* 0x000fe400078e3cff */
[----:B0-----:R-:W-:-:S04]  /*25050*/  @!P1 LOP3.LUT R47, R47, R46, RZ, 0x3c, !PT ;  /* 0x0000002e2f2f9212 */ /* 0x001fc800078e3cff */
[----:B------:R-:W-:-:S04]  /*25060*/  @!P1 LOP3.LUT R46, R47, R46, RZ, 0x3c, !PT ;  /* 0x0000002e2f2e9212 */ /* 0x000fc800078e3cff */
[----:B------:R-:W-:-:S05]  /*25070*/  @!P1 LOP3.LUT R47, R47, R46, RZ, 0x3c, !PT ;  /* 0x0000002e2f2f9212 */ /* 0x000fca00078e3cff */
[----:B------:R0:W2:Y:S04]  /*25080*/  @!P1 LDG.E.U8 R89, desc[UR24][R46.64] ;  /* 0x000000182e599981 */ /* 0x0000a8000c1e1100 */
[----:B------:R-:W2:Y:S04]  /*25090*/  LDL R47, [R1+0x218] ;  /* 0x00021800012f7983 */ /* 0x000ea80000100800 */
[----:B------:R-:W-:Y:S04]  /*250a0*/  STS.U8 [R7+UR10+0xb980], R91 ;  /* 0x00b9805b07007988 */ /* 0x000fe8000800000a */
[----:B------:R-:W-:Y:S04]  /*250b0*/  STS.U8 [R7+UR10+0x9d80], R92 ;  /* 0x009d805c07007988 */ /* 0x000fe8000800000a */
[----:B------:R-:W-:Y:S04]  /*250c0*/  STS.U8 [R7+UR10+0xbd80], R90 ;  /* 0x00bd805a07007988 */ /* 0x000fe8000800000a */
[----:B----4-:R-:W-:Y:S04]  /*250d0*/  STS.U8 [R3+UR10+0x8200], R2 ;  /* 0x0082000203007988 */ /* 0x010fe8000800000a */
[----:B---3--:R-:W-:Y:S04]  /*250e0*/  STS.U8 [R3+UR10+0xa200], R67 ;  /* 0x00a2004303007988 */ /* 0x008fe8000800000a */
[----:B--2---:R-:W-:Y:S04]  /*250f0*/  STS.U8 [R3+UR10+0x8600], R72 ;  /* 0x0086004803007988 */ /* 0x004fe8000800000a */
[----:B------:R-:W-:Y:S04]  /*25100*/  STS.U8 [R3+UR10+0xa600], R74 ;  /* 0x00a6004a03007988 */ /* 0x000fe8000800000a */
[----:B------:R-:W-:Y:S04]  /*25110*/  STS.U8 [R3+UR10+0x8a00], R76 ;  /* 0x008a004c03007988 */ /* 0x000fe8000800000a */
[----:B------:R-:W-:Y:S04]  /*25120*/  STS.U8 [R3+UR10+0xaa00], R78 ;  /* 0x00aa004e03007988 */ /* 0x000fe8000800000a */
[----:B------:R-:W-:Y:S04]  /*25130*/  STS.U8 [R3+UR10+0x8e00], R0 ;  /* 0x008e000003007988 */ /* 0x000fe8000800000a */
[----:B------:R-:W-:Y:S04]  /*25140*/  STS.U8 [R3+UR10+0xae00], R80 ;  /* 0x00ae005003007988 */ /* 0x000fe8000800000a */
[----:B------:R1:W-:Y:S02]  /*25150*/  STS.U8 [R3+UR10+0x9200], R84 ;  /* 0x0092005403007988 */ /* 0x0003e4000800000a */
[----:B-1----:R-:W1:Y:S01]  /*25160*/  S2R R84, SR_TID.X ;  /* 0x0000000000547919 */ /* 0x002e620000002100 */
[----:B------:R-:W-:Y:S01]  /*25170*/  PRMT R91, RZ, 0x7610, R91 ;  /* 0x00007610ff5b7816 */ /* 0x000fe2000000005b */
[----:B0-----:R-:W-:Y:S01]  /*25180*/  @!P1 IMAD.MOV.U32 R46, RZ, RZ, R6 ;  /* 0x000000ffff2e9224 */ /* 0x001fe200078e0006 */
[----:B------:R0:W-:Y:S04]  /*25190*/  STS.U8 [R3+UR10+0xb200], R82 ;  /* 0x00b2005203007988 */ /* 0x0001e8000800000a */
[----:B------:R-:W-:Y:S04]  /*251a0*/  STS.U8 [R3+UR10+0x9600], R93 ;  /* 0x0096005d03007988 */ /* 0x000fe8000800000a */
[----:B------:R-:W-:Y:S04]  /*251b0*/  STS.U8 [R3+UR10+0xb600], R68 ;  /* 0x00b6004403007988 */ /* 0x000fe8000800000a */
[----:B------:R-:W-:Y:S04]  /*251c0*/  STS.U8 [R3+UR10+0x9a00], R70 ;  /* 0x009a004603007988 */ /* 0x000fe8000800000a */
[----:B------:R-:W-:Y:S04]  /*251d0*/  STS.U8 [R3+UR10+0xba00], R69 ;  /* 0x00ba004503007988 */ /* 0x000fe8000800000a */
[----:B------:R2:W-:Y:S04]  /*251e0*/  STS.U8 [R3+UR10+0x9e00], R88 ;  /* 0x009e005803007988 */ /* 0x0005e8000800000a */
[----:B------:R3:W-:Y:S04]  /*251f0*/  STS.U8 [R3+UR10+0xbe00], R86 ;  /* 0x00be005603007988 */ /* 0x0007e8000800000a */
[----:B------:R4:W3:Y:S02]  /*25200*/  @!P1 LDG.E.U8 R91, desc[UR24][R46.64] ;  /* 0x000000182e5b9981 */ /* 0x0008e4000c1e1100 */
[----:B----4-:R-:W-:-:S02]  /*25210*/  @!P1 IMAD.MOV.U32 R46, RZ, RZ, R4 ;  /* 0x000000ffff2e9224 */ /* 0x010fc400078e0004 */
[----:B------:R-:W4:Y:S04]  /*25220*/  LDL.LU R4, [R1+0xdc] ;  /* 0x0000dc0001047983 */ /* 0x000f280000300800 */
[----:B------:R-:W4:Y:S04]  /*25230*/  LDL.LU R2, [R1+0xd8] ;  /* 0x0000d80001027983 */ /* 0x000f280000300800 */
[----:B------:R-:W4:Y:S04]  /*25240*/  LDL.LU R0, [R1+0xbc] ;  /* 0x0000bc0001007983 */ /* 0x000f280000300800 */
[----:B------:R-:W4:Y:S04]  /*25250*/  LDL.LU R7, [R1+0xb8] ;  /* 0x0000b80001077983 */ /* 0x000f280000300800 */
[----:B------:R-:W4:Y:S04]  /*25260*/  LDL.LU R6, [R1+0x9c] ;  /* 0x00009c0001067983 */ /* 0x000f280000300800 */
[----:B------:R-:W4:Y:S01]  /*25270*/  LDL.LU R90, [R1+0x78] ;  /* 0x00007800015a7983 */ /* 0x000f220000300800 */
[----:B------:R-:W-:-:S03]  /*25280*/  @!P1 IMAD.MOV.U32 R47, RZ, RZ, R5 ;  /* 0x000000ffff2f9224 */ /* 0x000fc600078e0005 */
[----:B------:R-:W4:Y:S01]  /*25290*/  LDL.LU R67, [R1+0x5c] ;  /* 0x00005c0001437983 */ /* 0x000f220000300800 */
[----:B-1----:R-:W-:-:S03]  /*252a0*/  LOP3.LUT R5, R84, 0x7f, RZ, 0xc0, !PT ;  /* 0x0000007f54057812 */ /* 0x002fc600078ec0ff */
[----:B------:R-:W4:Y:S04]  /*252b0*/  LDL.LU R72, [R1+0x58] ;  /* 0x0000580001487983 */ /* 0x000f280000300800 */
[----:B------:R-:W4:Y:S04]  /*252c0*/  LDL.LU R74, [R1+0x30] ;  /* 0x00003000014a7983 */ /* 0x000f280000300800 */
[----:B------:R-:W4:Y:S04]  /*252d0*/  LDL.LU R76, [R1+0x2c] ;  /* 0x00002c00014c7983 */ /* 0x000f280000300800 */
[----:B0-----:R-:W4:Y:S04]  /*252e0*/  LDL.LU R82, [R1+0x10] ;  /* 0x0000100001527983 */ /* 0x001f280000300800 */
[----:B------:R-:W4:Y:S04]  /*252f0*/  LDL.LU R84, [R1+0xc] ;  /* 0x00000c0001547983 */ /* 0x000f280000300800 */
[----:B--2---:R-:W2:Y:S04]  /*25300*/  LDL.LU R88, [R1+0x7c] ;  /* 0x00007c0001587983 */ /* 0x004ea80000300800 */
[----:B---3--:R-:W3:Y:S01]  /*25310*/  LDL.LU R86, [R1+0x98] ;  /* 0x0000980001567983 */ /* 0x008ee20000300800 */
[----:B------:R-:W-:-:S03]  /*25320*/  LOP3.LUT R78, R5, 0x50, RZ, 0x3c, !PT ;  /* 0x00000050054e7812 */ /* 0x000fc600078e3cff */
[----:B------:R-:W2:Y:S04]  /*25330*/  LDL.LU R80, [R1+0xd4] ;  /* 0x0000d40001507983 */ /* 0x000ea80000300800 */
[----:B------:R-:W2:Y:S04]  /*25340*/  LDL.LU R93, [R1+0xd0] ;  /* 0x0000d000015d7983 */ /* 0x000ea80000300800 */
[----:B------:R-:W2:Y:S04]  /*25350*/  LDL.LU R68, [R1+0xb4] ;  /* 0x0000b40001447983 */ /* 0x000ea80000300800 */
[----:B------:R-:W2:Y:S04]  /*25360*/  LDL.LU R69, [R1+0xb0] ;  /* 0x0000b00001457983 */ /* 0x000ea80000300800 */
[----:B------:R-:W2:Y:S04]  /*25370*/  LDL.LU R70, [R1+0x94] ;  /* 0x0000940001467983 */ /* 0x000ea80000300800 */
[----:B------:R-:W2:Y:S04]  /*25380*/  LDL.LU R3, [R1+0x90] ;  /* 0x0000900001037983 */ /* 0x000ea80000300800 */
[----:B----4-:R0:W-:Y:S04]  /*25390*/  STS.U8 [R78+UR10+0x8280], R4 ;  /* 0x008280044e007988 */ /* 0x0101e8000800000a */
[----:B------:R1:W-:Y:S04]  /*253a0*/  STS.U8 [R78+UR10+0xa280], R2 ;  /* 0x00a280024e007988 */ /* 0x0003e8000800000a */
[----:B------:R4:W-:Y:S04]  /*253b0*/  STS.U8 [R78+UR10+0x8680], R0 ;  /* 0x008680004e007988 */ /* 0x0009e8000800000a */
[----:B0-----:R-:W2:Y:S04]  /*253c0*/  LDL.LU R4, [R1+0x70] ;  /* 0x0000700001047983 */ /* 0x001ea80000300800 */
[----:B-1----:R-:W2:Y:S04]  /*253d0*/  LDL.LU R2, [R1+0x54] ;  /* 0x0000540001027983 */ /* 0x002ea80000300800 */
[----:B----4-:R-:W4:Y:S04]  /*253e0*/  LDL.LU R0, [R1+0x50] ;  /* 0x0000500001007983 */ /* 0x010f280000300800 */
[----:B------:R0:W-:Y:S04]  /*253f0*/  STS.U8 [R78+UR10+0xa680], R7 ;  /* 0x00a680074e007988 */ /* 0x0001e8000800000a */
[----:B------:R1:W-:Y:S04]  /*25400*/  STS.U8 [R78+UR10+0x8a80], R6 ;  /* 0x008a80064e007988 */ /* 0x0003e8000800000a */
[----:B0-----:R-:W4:Y:S04]  /*25410*/  LDL.LU R7, [R1+0x8] ;  /* 0x0000080001077983 */ /* 0x001f280000300800 */
[----:B-1----:R-:W4:Y:S04]  /*25420*/  LDL.LU R6, [R1+0x4] ;  /* 0x0000040001067983 */ /* 0x002f280000300800 */
[----:B---3--:R0:W-:Y:S04]  /*25430*/  STS.U8 [R78+UR10+0xaa80], R86 ;  /* 0x00aa80564e007988 */ /* 0x0081e8000800000a */
[----:B--2---:R1:W-:Y:S04]  /*25440*/  STS.U8 [R78+UR10+0x8e80], R88 ;  /* 0x008e80584e007988 */ /* 0x0043e8000800000a */
[----:B------:R2:W-:Y:S04]  /*25450*/  STS.U8 [R78+UR10+0xae80], R90 ;  /* 0x00ae805a4e007988 */ /* 0x0005e8000800000a */
[----:B0-----:R-:W3:Y:S04]  /*25460*/  LDL.LU R86, [R1+0xa8] ;  /* 0x0000a80001567983 */ /* 0x001ee80000300800 */
[----:B-1----:R-:W3:Y:S04]  /*25470*/  LDL.LU R88, [R1+0x8c] ;  /* 0x00008c0001587983 */ /* 0x002ee80000300800 */
[----:B--2---:R-:W2:Y:S04]  /*25480*/  LDL.LU R90, [R1+0x88] ;  /* 0x00008800015a7983 */ /* 0x004ea80000300800 */
[----:B------:R0:W-:Y:S04]  /*25490*/  STS.U8 [R78+UR10+0x9280], R67 ;  /* 0x009280434e007988 */ /* 0x0001e8000800000a */
[----:B------:R1:W-:Y:S04]  /*254a0*/  STS.U8 [R78+UR10+0xb280], R72 ;  /* 0x00b280484e007988 */ /* 0x0003e8000800000a */
[----:B------:R1:W-:Y:S04]  /*254b0*/  STS.U8 [R78+UR10+0x9680], R74 ;  /* 0x0096804a4e007988 */ /* 0x0003e8000800000a */
[----:B0-----:R-:W2:Y:S04]  /*254c0*/  LDL.LU R67, [R1+0xd50] ;  /* 0x000d500001437983 */ /* 0x001ea80000300800 */
[----:B-1----:R-:W2:Y:S04]  /*254d0*/  LDL.LU R72, [R1+0xd4c] ;  /* 0x000d4c0001487983 */ /* 0x002ea80000300800 */
[----:B------:R-:W2:Y:S04]  /*254e0*/  LDL.LU R74, [R1+0xd48] ;  /* 0x000d4800014a7983 */ /* 0x000ea80000300800 */
[----:B------:R0:W-:Y:S04]  /*254f0*/  STS.U8 [R78+UR10+0xb680], R76 ;  /* 0x00b6804c4e007988 */ /* 0x0001e8000800000a */
[----:B------:R1:W-:Y:S04]  /*25500*/  STS.U8 [R78+UR10+0x9a80], R82 ;  /* 0x009a80524e007988 */ /* 0x0003e8000800000a */
[----:B------:R1:W-:Y:S04]  /*25510*/  STS.U8 [R78+UR10+0xba80], R84 ;  /* 0x00ba80544e007988 */ /* 0x0003e8000800000a */
[----:B0-----:R-:W2:Y:S04]  /*25520*/  LDL.LU R76, [R1+0xd44] ;  /* 0x000d4400014c7983 */ /* 0x001ea80000300800 */
[----:B-1----:R-:W2:Y:S04]  /*25530*/  LDL.LU R82, [R1+0xd40] ;  /* 0x000d400001527983 */ /* 0x002ea80000300800 */
[----:B------:R-:W2:Y:S01]  /*25540*/  LDL.LU R84, [R1+0xd3c] ;  /* 0x000d3c0001547983 */ /* 0x000ea20000300800 */
[----:B------:R-:W-:-:S03]  /*25550*/  LOP3.LUT R5, R5, 0x60, RZ, 0x3c, !PT ;  /* 0x0000006005057812 */ /* 0x000fc600078e3cff */
[----:B--2---:R0:W-:Y:S04]  /*25560*/  STS.U8 [R78+UR10+0x9e80], R84 ;  /* 0x009e80544e007988 */ /* 0x0041e8000800000a */
[----:B------:R1:W-:Y:S04]  /*25570*/  STS.U8 [R78+UR10+0xbe80], R82 ;  /* 0x00be80524e007988 */ /* 0x0003e8000800000a */
[----:B0-----:R-:W2:Y:S04]  /*25580*/  LDL.LU R84, [R1+0xac] ;  /* 0x0000ac0001547983 */ /* 0x001ea80000300800 */
[----:B-1----:R-:W2:Y:S04]  /*25590*/  LDL.LU R78, [R1+0xd38] ;  /* 0x000d3800014e7983 */ /* 0x002ea80000300800 */
[----:B------:R-:W2:Y:S04]  /*255a0*/  LDL.LU R82, [R1+0x74] ;  /* 0x0000740001527983 */ /* 0x000ea80000300800 */
[----:B------:R0:W-:Y:S04]  /*255b0*/  STS.U8 [R5+UR10+0x8300], R80 ;  /* 0x0083005005007988 */ /* 0x0001e8000800000a */
[----:B------:R1:W-:Y:S04]  /*255c0*/  STS.U8 [R5+UR10+0xa300], R93 ;  /* 0x00a3005d05007988 */ /* 0x0003e8000800000a */
[----:B------:R3:W-:Y:S04]  /*255d0*/  STS.U8 [R5+UR10+0x8700], R68 ;  /* 0x0087004405007988 */ /* 0x0007e8000800000a */
[----:B0-----:R-:W4:Y:S04]  /*255e0*/  LDL.LU R80, [R1+0xd34] ;  /* 0x000d340001507983 */ /* 0x001f280000300800 */
[----:B-1----:R-:W4:Y:S04]  /*255f0*/  LDL.LU R93, [R1+0xd30] ;  /* 0x000d3000015d7983 */ /* 0x002f280000300800 */
[----:B------:R0:W-:Y:S04]  /*25600*/  STS.U8 [R5+UR10+0xa700], R69 ;  /* 0x00a7004505007988 */ /* 0x0001e8000800000a */
[----:B---3--:R-:W3:Y:S04]  /*25610*/  LDL.LU R68, [R1+0xd2c] ;  /* 0x000d2c0001447983 */ /* 0x008ee80000300800 */
[----:B------:R1:W-:Y:S04]  /*25620*/  STS.U8 [R5+UR10+0x8b00], R70 ;  /* 0x008b004605007988 */ /* 0x0003e8000800000a */
[----:B0-----:R-:W3:Y:S04]  /*25630*/  LDL.LU R69, [R1+0xd28] ;  /* 0x000d280001457983 */ /* 0x001ee80000300800 */
[----:B------:R0:W-:Y:S04]  /*25640*/  STS.U8 [R5+UR10+0xab00], R3 ;  /* 0x00ab000305007988 */ /* 0x0001e8000800000a */
[----:B-1----:R-:W3:Y:S04]  /*25650*/  LDL.LU R70, [R1+0xd24] ;  /* 0x000d240001467983 */ /* 0x002ee80000300800 */
[----:B0-----:R-:W3:Y:S04]  /*25660*/  LDL.LU R3, [R1+0xd20] ;  /* 0x000d200001037983 */ /* 0x001ee80000300800 */
[----:B--2---:R-:W-:Y:S04]  /*25670*/  STS.U8 [R5+UR10+0x8f00], R82 ;  /* 0x008f005205007988 */ /* 0x004fe8000800000a */
[----:B------:R0:W-:Y:S04]  /*25680*/  STS.U8 [R5+UR10+0xaf00], R4 ;  /* 0x00af000405007988 */ /* 0x0001e8000800000a */
[----:B0-----:R-:W2:Y:S04]  /*25690*/  LDL.LU R4, [R1+0xd1c] ;  /* 0x000d1c0001047983 */ /* 0x001ea80000300800 */
[----:B------:R0:W-:Y:S04]  /*256a0*/  STS.U8 [R5+UR10+0x9300], R2 ;  /* 0x0093000205007988 */ /* 0x0001e8000800000a */
[----:B----4-:R1:W-:Y:S04]  /*256b0*/  STS.U8 [R5+UR10+0xb300], R0 ;  /* 0x00b3000005007988 */ /* 0x0103e8000800000a */
[----:B0-----:R-:W4:Y:S04]  /*256c0*/  LDL.LU R2, [R1+0xd18] ;  /* 0x000d180001027983 */ /* 0x001f280000300800 */
[----:B-1----:R-:W4:Y:S01]  /*256d0*/  LDL.LU R0, [R1+0xd14] ;  /* 0x000d140001007983 */ /* 0x002f220000300800 */
[----:B------:R-:W0:Y:S03]  /*256e0*/  S2R R82, SR_TID.X ;  /* 0x0000000000527919 */ /* 0x000e260000002100 */
[----:B--2---:R1:W-:Y:S04]  /*256f0*/  STS.U8 [R5+UR10+0x9700], R4 ;  /* 0x0097000405007988 */ /* 0x0043e8000800000a */
[----:B---3--:R2:W-:Y:S04]  /*25700*/  STS.U8 [R5+UR10+0xb700], R3 ;  /* 0x00b7000305007988 */ /* 0x0085e8000800000a */
[----:B------:R-:W-:Y:S04]  /*25710*/  STS.U8 [R5+UR10+0x9b00], R7 ;  /* 0x009b000705007988 */ /* 0x000fe8000800000a */
[----:B-1----:R-:W3:Y:S04]  /*25720*/  LDL.LU R4, [R1+0xd10] ;  /* 0x000d100001047983 */ /* 0x002ee80000300800 */
[----:B------:R-:W-:Y:S04]  /*25730*/  STS.U8 [R5+UR10+0xbb00], R6 ;  /* 0x00bb000605007988 */ /* 0x000fe8000800000a */
[----:B--2---:R-:W2:Y:S04]  /*25740*/  LDL.LU R3, [R1+0xd0c] ;  /* 0x000d0c0001037983 */ /* 0x004ea80000300800 */
[----:B------:R1:W-:Y:S04]  /*25750*/  STS.U8 [R5+UR10+0x9f00], R80 ;  /* 0x009f005005007988 */ /* 0x0003e8000800000a */
[----:B------:R0:W-:Y:S04]  /*25760*/  STS.U8 [R5+UR10+0xbf00], R78 ;  /* 0x00bf004e05007988 */ /* 0x0001e8000800000a */
[----:B-1----:R-:W2:Y:S04]  /*25770*/  LDL.LU R80, [R1+0xc8] ;  /* 0x0000c80001507983 */ /* 0x002ea80000300800 */
[----:B0-----:R-:W2:Y:S01]  /*25780*/  LDL.LU R78, [R1+0xcc] ;  /* 0x0000cc00014e7983 */ /* 0x001ea20000300800 */
[----:B------:R-:W-:-:S04]  /*25790*/  LOP3.LUT R82, R82, 0x7f, RZ, 0xc0, !PT ;  /* 0x0000007f52527812 */ /* 0x000fc800078ec0ff */
[----:B------:R-:W-:-:S05]  /*257a0*/  LOP3.LUT R82, R82, 0x70, RZ, 0x3c, !PT ;  /* 0x0000007052527812 */ /* 0x000fca00078e3cff */
[----:B--2---:R-:W-:Y:S04]  /*257b0*/  STS.U8 [R82+UR10+0x8380], R78 ;  /* 0x0083804e52007988 */ /* 0x004fe8000800000a */
[----:B------:R-:W-:Y:S04]  /*257c0*/  STS.U8 [R82+UR10+0xa380], R80 ;  /* 0x00a3805052007988 */ /* 0x000fe8000800000a */
[----:B------:R-:W-:Y:S04]  /*257d0*/  STS.U8 [R82+UR10+0x8780], R84 ;  /* 0x0087805452007988 */ /* 0x000fe8000800000a */
[----:B------:R-:W-:Y:S04]  /*257e0*/  STS.U8 [R82+UR10+0xa780], R86 ;  /* 0x00a7805652007988 */ /* 0x000fe8000800000a */
[----:B------:R-:W-:Y:S04]  /*257f0*/  STS.U8 [R82+UR10+0x8b80], R88 ;  /* 0x008b805852007988 */ /* 0x000fe8000800000a */
[----:B------:R0:W-:Y:S02]  /*25800*/  STS.U8 [R82+UR10+0xab80], R90 ;  /* 0x00ab805a52007988 */ /* 0x0001e4000800000a */
[----:B0-----:R-:W0:Y:S02]  /*25810*/  S2R R90, SR_TID.X ;  /* 0x00000000005a7919 */ /* 0x001e240000002100 */
[----:B------:R1:W-:Y:S04]  /*25820*/  STS.U8 [R82+UR10+0x8f80], R3 ;  /* 0x008f800352007988 */ /* 0x0003e8000800000a */
[----:B---3--:R2:W-:Y:S04]  /*25830*/  STS.U8 [R82+UR10+0xaf80], R4 ;  /* 0x00af800452007988 */ /* 0x0085e8000800000a */
[----:B----4-:R3:W-:Y:S04]  /*25840*/  STS.U8 [R82+UR10+0x9380], R0 ;  /* 0x0093800052007988 */ /* 0x0107e8000800000a */
[----:B------:R4:W-:Y:S04]  /*25850*/  STS.U8 [R82+UR10+0xb380], R2 ;  /* 0x00b3800252007988 */ /* 0x0009e8000800000a */
[----:B------:R0:W-:Y:S04]  /*25860*/  STS.U8 [R82+UR10+0x9780], R70 ;  /* 0x0097804652007988 */ /* 0x0001e8000800000a */
[----:B------:R0:W-:Y:S04]  /*25870*/  STS.U8 [R82+UR10+0xb780], R69 ;  /* 0x00b7804552007988 */ /* 0x0001e8000800000a */
[----:B------:R1:W-:Y:S01]  /*25880*/  STS.U8 [R82+UR10+0x9b80], R68 ;  /* 0x009b804452007988 */ /* 0x0003e2000800000a */
[----:B0-----:R-:W-:-:S03]  /*25890*/  LOP3.LUT R90, R90, 0x7f, RZ, 0xc0, !PT ;  /* 0x0000007f5a5a7812 */ /* 0x001fc600078ec0ff */
        /* <DEDUP_REMOVED lines=24> */
[----:B-1----:R-:W5:Y:S04]  /*25a20*/  LDL.LU R3, [R1+0xd08] ;  /* 0x000d080001037983 */ /* 0x002f680000300800 */
[----:B------:R-:W-:Y:S04]  /*25a30*/  STS.U8 [R90+UR10+0xea00], R18 ;  /* 0x00ea00125a007988 */ /* 0x000fe8000800000a */
[----:B--2---:R-:W5:Y:S04]  /*25a40*/  LDL.LU R4, [R1+0xd04] ;  /* 0x000d040001047983 */ /* 0x004f680000300800 */
[----:B------:R-:W-:Y:S04]  /*25a50*/  STS.U8 [R90+UR10+0xec00], R17 ;  /* 0x00ec00115a007988 */ /* 0x000fe8000800000a */
[----:B---3--:R-:W5:Y:S04]  /*25a60*/  LDL.LU R0, [R1+0xd00] ;  /* 0x000d000001007983 */ /* 0x008f680000300800 */
[----:B------:R-:W-:Y:S04]  /*25a70*/  STS.U8 [R90+UR10+0xee00], R16 ;  /* 0x00ee00105a007988 */ /* 0x000fe8000800000a */
[----:B----4-:R-:W5:Y:S04]  /*25a80*/  LDL.LU R2, [R1+0xcfc] ;  /* 0x000cfc0001027983 */ /* 0x010f680000300800 */
[----:B------:R-:W-:Y:S04]  /*25a90*/  STS.U8 [R90+UR10+0xf000], R15 ;  /* 0x00f0000f5a007988 */ /* 0x000fe8000800000a */
[----:B------:R-:W5:Y:S04]  /*25aa0*/  LDL.LU R70, [R1+0xcf8] ;  /* 0x000cf80001467983 */ /* 0x000f680000300800 */
[----:B------:R-:W-:Y:S04]  /*25ab0*/  STS.U8 [R90+UR10+0xf200], R14 ;  /* 0x00f2000e5a007988 */ /* 0x000fe8000800000a */
[----:B------:R-:W5:Y:S04]  /*25ac0*/  LDL.LU R69, [R1+0xcf4] ;  /* 0x000cf40001457983 */ /* 0x000f680000300800 */
[----:B------:R0:W-:Y:S04]  /*25ad0*/  STS.U8 [R90+UR10+0xf400], R13 ;  /* 0x00f4000d5a007988 */ /* 0x0001e8000800000a */
[----:B------:R-:W5:Y:S04]  /*25ae0*/  LDL.LU R68, [R1+0xcf0] ;  /* 0x000cf00001447983 */ /* 0x000f680000300800 */
[----:B------:R1:W-:Y:S04]  /*25af0*/  STS.U8 [R90+UR10+0xf600], R12 ;  /* 0x00f6000c5a007988 */ /* 0x0003e8000800000a */
[----:B0-----:R-:W2:Y:S04]  /*25b00*/  LDL R13, [R1+0x1a0] ;  /* 0x0001a000010d7983 */ /* 0x001ea80000100800 */
[----:B------:R-:W3:Y:S04]  /*25b10*/  LDL R21, [R1+0x1c0] ;  /* 0x0001c00001157983 */ /* 0x000ee80000100800 */
[----:B-1----:R-:W2:Y:S04]  /*25b20*/  LDL R12, [R1+0x1a4] ;  /* 0x0001a400010c7983 */ /* 0x002ea80000100800 */
[----:B------:R-:W4:Y:S04]  /*25b30*/  LDL R20, [R1+0x1c4] ;  /* 0x0001c40001147983 */ /* 0x000f280000100800 */
[----:B------:R0:W-:Y:S04]  /*25b40*/  STS.U8 [R90+UR10+0xf800], R11 ;  /* 0x00f8000b5a007988 */ /* 0x0001e8000800000a */
[----:B------:R1:W-:Y:S04]  /*25b50*/  STS.U8 [R90+UR10+0xfa00], R10 ;  /* 0x00fa000a5a007988 */ /* 0x0003e8000800000a */
[----:B------:R-:W3:Y:S04]  /*25b60*/  LDL R15, [R1+0x1e0] ;  /* 0x0001e000010f7983 */ /* 0x000ee80000100800 */
[----:B0-----:R-:W3:Y:S04]  /*25b70*/  LDL R11, [R1+0x180] ;  /* 0x00018000010b7983 */ /* 0x001ee80000100800 */
[----:B-1----:R-:W3:Y:S04]  /*25b80*/  LDL R10, [R1+0x184] ;  /* 0x00018400010a7983 */ /* 0x002ee80000100800 */
[----:B------:R-:W3:Y:S04]  /*25b90*/  LDL R14, [R1+0x1e4] ;  /* 0x0001e400010e7983 */ /* 0x000ee80000100800 */
[----:B------:R-:W3:Y:S04]  /*25ba0*/  LDL R23, [R1+0x200] ;  /* 0x0002000001177983 */ /* 0x000ee80000100800 */
[----:B------:R-:W3:Y:S04]  /*25bb0*/  LDL R22, [R1+0x204] ;  /* 0x0002040001167983 */ /* 0x000ee80000100800 */
[----:B------:R-:W3:Y:S04]  /*25bc0*/  LDL R17, [R1+0x220] ;  /* 0x0002200001117983 */ /* 0x000ee80000100800 */
[----:B------:R-:W3:Y:S04]  /*25bd0*/  LDL R16, [R1+0x224] ;  /* 0x0002240001107983 */ /* 0x000ee80000100800 */
[----:B------:R-:W3:Y:S04]  /*25be0*/  LDL R25, [R1+0x480] ;  /* 0x0004800001197983 */ /* 0x000ee80000100800 */
[----:B------:R-:W3:Y:S04]  /*25bf0*/  LDL R24, [R1+0x484] ;  /* 0x0004840001187983 */ /* 0x000ee80000100800 */
[----:B------:R0:W-:Y:S04]  /*25c00*/  STS.U8 [R90+UR10+0xfc00], R9 ;  /* 0x00fc00095a007988 */ /* 0x0001e8000800000a */
[----:B------:R-:W3:Y:S04]  /*25c10*/  LDL R19, [R1+0x498] ;  /* 0x0004980001137983 */ /* 0x000ee80000100800 */
[----:B------:R-:W3:Y:S01]  /*25c20*/  LDL R18, [R1+0x49c] ;  /* 0x00049c0001127983 */ /* 0x000ee20000100800 */
[----:B0-----:R-:W-:-:S03]  /*25c30*/  PRMT R9, RZ, 0x7610, R9 ;  /* 0x00007610ff097816 */ /* 0x001fc60000000009 */
[----:B------:R-:W3:Y:S04]  /*25c40*/  LDL R27, [R1+0x4a0] ;  /* 0x0004a000011b7983 */ /* 0x000ee80000100800 */
[----:B------:R-:W3:Y:S04]  /*25c50*/  LDL R26, [R1+0x4a4] ;  /* 0x0004a400011a7983 */ /* 0x000ee80000100800 */
[----:B------:R-:W3:Y:S04]  /*25c60*/  LDL R29, [R1+0x4c0] ;  /* 0x0004c000011d7983 */ /* 0x000ee80000100800 */
[----:B------:R-:W3:Y:S01]  /*25c70*/  LDL R28, [R1+0x4c4] ;  /* 0x0004c400011c7983 */ /* 0x000ee20000100800 */
[----:B------:R-:W0:Y:S03]  /*25c80*/  S2R R5, SR_TID.X ;  /* 0x0000000000057919 */ /* 0x000e260000002100 */
[----:B------:R-:W3:Y:S04]  /*25c90*/  LDL R31, [R1+0x4e0] ;  /* 0x0004e000011f7983 */ /* 0x000ee80000100800 */
[----:B------:R-:W3:Y:S04]  /*25ca0*/  LDL R30, [R1+0x4e4] ;  /* 0x0004e400011e7983 */ /* 0x000ee80000100800 */
[----:B------:R-:W3:Y:S04]  /*25cb0*/  LDL R67, [R1+0x288] ;  /* 0x0002880001437983 */ /* 0x000ee80000100800 */
[----:B------:R-:W3:Y:S04]  /*25cc0*/  LDL R72, [R1+0x2c8] ;  /* 0x0002c80001487983 */ /* 0x000ee80000100800 */
[----:B------:R-:W3:Y:S04]  /*25cd0*/  LDL R74, [R1+0x308] ;  /* 0x00030800014a7983 */ /* 0x000ee80000100800 */
[----:B------:R-:W3:Y:S04]  /*25ce0*/  LDL R78, [R1+0x340] ;  /* 0x00034000014e7983 */ /* 0x000ee80000100800 */
[----:B------:R-:W3:Y:S01]  /*25cf0*/  LDL R76, [R1+0x380] ;  /* 0x00038000014c7983 */ /* 0x000ee20000100800 */
[----:B------:R-:W-:-:S02]  /*25d00*/  PRMT R92, RZ, 0x7610, R92 ;  /* 0x00007610ff5c7816 */ /* 0x000fc4000000005c */
[----:B------:R-:W-:Y:S01]  /*25d10*/  PRMT R55, RZ, 0x7610, R55 ;  /* 0x00007610ff377816 */ /* 0x000fe20000000037 */
[----:B------:R-:W1:Y:S01]  /*25d20*/  S2R R6, SR_TID.X ;  /* 0x0000000000067919 */ /* 0x000e620000002100 */
[----:B------:R-:W3:Y:S04]  /*25d30*/  LDL R80, [R1+0x3c8] ;  /* 0x0003c80001507983 */ /* 0x000ee80000100800 */
[----:B--2---:R4:W2:Y:S04]  /*25d40*/  @!P1 LDG.E.U8 R9, desc[UR24][R12.64] ;  /* 0x000000180c099981 */ /* 0x0048a8000c1e1100 */
[----:B------:R1:W-:Y:S01]  /*25d50*/  STS.U8 [R90+UR10+0xfe00], R8 ;  /* 0x00fe00085a007988 */ /* 0x0003e2000800000a */
[----:B0-----:R-:W-:-:S03]  /*25d60*/  LOP3.LUT R5, R5, 0x7f, RZ, 0xc0, !PT ;  /* 0x0000007f05057812 */ /* 0x001fc600078ec0ff */
[----:B------:R-:W2:Y:S01]  /*25d70*/  @!P1 LDG.E.U8 R92, desc[UR24][R46.64] ;  /* 0x000000182e5c9981 */ /* 0x000ea2000c1e1100 */
[----:B----4-:R-:W-:Y:S02]  /*25d80*/  @!P1 IMAD.MOV.U32 R12, RZ, RZ, R20 ;  /* 0x000000ffff0c9224 */ /* 0x010fe400078e0014 */
[----:B---3--:R-:W-:Y:S01]  /*25d90*/  @!P1 IMAD.MOV.U32 R13, RZ, RZ, R21 ;  /* 0x000000ffff0d9224 */ /* 0x008fe200078e0015 */
[----:B------:R-:W3:Y:S04]  /*25da0*/  LDL R20, [R1+0x4bc] ;  /* 0x0004bc0001147983 */ /* 0x000ee80000100800 */
[----:B------:R-:W3:Y:S01]  /*25db0*/  LDL R21, [R1+0x4b8] ;  /* 0x0004b80001157983 */ /* 0x000ee20000100800 */
[----:B-1----:R-:W-:-:S06]  /*25dc0*/  PRMT R8, RZ, 0x7610, R8 ;  /* 0x00007610ff087816 */ /* 0x002fcc0000000008 */
[----:B------:R0:W4:Y:S02]  /*25dd0*/  @!P1 LDG.E.U8 R8, desc[UR24][R10.64] ;  /* 0x000000180a089981 */ /* 0x000124000c1e1100 */
[----:B0-----:R-:W-:Y:S02]  /*25de0*/  PRMT R10, RZ, 0x7610, R10 ;  /* 0x00007610ff0a7816 */ /* 0x001fe4000000000a */
[----:B------:R-:W-:-:S04]  /*25df0*/  PRMT R11, RZ, 0x7610, R11 ;  /* 0x00007610ff0b7816 */ /* 0x000fc8000000000b */
[----:B------:R0:W2:Y:S04]  /*25e00*/  @!P1 LDG.E.U8 R10, desc[UR24][R12.64] ;  /* 0x000000180c0a9981 */ /* 0x0000a8000c1e1100 */
[----:B------:R1:W2:Y:S01]  /*25e10*/  @!P1 LDG.E.U8 R11, desc[UR24][R14.64] ;  /* 0x000000180e0b9981 */ /* 0x0002a2000c1e1100 */
[----:B------:R-:W-:Y:S02]  /*25e20*/  LOP3.LUT R5, R5, 0x10, RZ, 0x3c, !PT ;  /* 0x0000001005057812 */ /* 0x000fe400078e3cff */
[----:B0-----:R-:W-:Y:S02]  /*25e30*/  PRMT R12, RZ, 0x7610, R12 ;  /* 0x00007610ff0c7816 */ /* 0x001fe4000000000c */
[----:B------:R-:W-:Y:S01]  /*25e40*/  PRMT R13, RZ, 0x7610, R13 ;  /* 0x00007610ff0d7816 */ /* 0x000fe2000000000d */
[----:B-1----:R-:W-:-:S02]  /*25e50*/  @!P1 IMAD.MOV.U32 R14, RZ, RZ, R22 ;  /* 0x000000ffff0e9224 */ /* 0x002fc400078e0016 */
[----:B------:R-:W-:Y:S01]  /*25e60*/  @!P1 IMAD.MOV.U32 R15, RZ, RZ, R23 ;  /* 0x000000ffff0f9224 */ /* 0x000fe200078e0017 */
[----:B------:R-:W2:Y:S04]  /*25e70*/  LDL R22, [R1+0x4dc] ;  /* 0x0004dc0001167983 */ /* 0x000ea80000100800 */
[----:B------:R-:W2:Y:S04]  /*25e80*/  LDL R23, [R1+0x4d8] ;  /* 0x0004d80001177983 */ /* 0x000ea80000100800 */
[----:B------:R0:W4:Y:S04]  /*25e90*/  @!P1 LDG.E.U8 R12, desc[UR24][R14.64] ;  /* 0x000000180e0c9981 */ /* 0x000128000c1e1100 */
[----:B------:R1:W4:Y:S04]  /*25ea0*/  @!P1 LDG.E.U8 R13, desc[UR24][R16.64] ;  /* 0x00000018100d9981 */ /* 0x000328000c1e1100 */
[----:B------:R-:W-:Y:S01]  /*25eb0*/  STS.U8 [R5+UR10+0xc480], R32 ;  /* 0x00c4802005007988 */ /* 0x000fe2000800000a */
[----:B0-----:R-:W-:-:S03]  /*25ec0*/  PRMT R14, RZ, 0x7610, R14 ;  /* 0x00007610ff0e7816 */ /* 0x001fc6000000000e */
[----:B------:R0:W-:Y:S01]  /*25ed0*/  STS.U8 [R5+UR10+0xc680], R33 ;  /* 0x00c6802105007988 */ /* 0x0001e2000800000a */
[----:B-1----:R-:W-:Y:S02]  /*25ee0*/  @!P1 IMAD.MOV.U32 R16, RZ, RZ, R24 ;  /* 0x000000ffff109224 */ /* 0x002fe400078e0018 */
[----:B------:R-:W-:Y:S01]  /*25ef0*/  @!P1 IMAD.MOV.U32 R17, RZ, RZ, R25 ;  /* 0x000000ffff119224 */ /* 0x000fe200078e0019 */
[----:B------:R-:W4:Y:S04]  /*25f00*/  LDL R24, [R1+0x4fc] ;  /* 0x0004fc0001187983 */ /* 0x000f280000100800 */
[----:B------:R-:W4:Y:S01]  /*25f10*/  LDL R25, [R1+0x4f8] ;  /* 0x0004f80001197983 */ /* 0x000f220000100800 */
[----:B------:R-:W-:-:S03]  /*25f20*/  PRMT R15, RZ, 0x7610, R15 ;  /* 0x00007610ff0f7816 */ /* 0x000fc6000000000f */
[----:B0-----:R-:W4:Y:S04]  /*25f30*/  LDL R33, [R1+0x500] ;  /* 0x0005000001217983 */ /* 0x001f280000100800 */
[----:B------:R-:W4:Y:S04]  /*25f40*/  LDL R32, [R1+0x504] ;  /* 0x0005040001207983 */ /* 0x000f280000100800 */
[----:B------:R0:W4:Y:S04]  /*25f50*/  @!P1 LDG.E.U8 R14, desc[UR24][R16.64] ;  /* 0x00000018100e9981 */ /* 0x000128000c1e1100 */
[----:B------:R1:W4:Y:S01]  /*25f60*/  @!P1 LDG.E.U8 R15, desc[UR24][R18.64] ;  /* 0x00000018120f9981 */ /* 0x000322000c1e1100 */
[----:B0-----:R-:W-:-:S03]  /*25f70*/  PRMT R17, RZ, 0x7610, R17 ;  /* 0x00007610ff117816 */ /* 0x001fc60000000011 */
[----:B------:R-:W-:Y:S01]  /*25f80*/  STS.U8 [R5+UR10+0xc880], R34 ;  /* 0x00c8802205007988 */ /* 0x000fe2000800000a */
[----:B-1----:R-:W-:-:S03]  /*25f90*/  @!P1 IMAD.MOV.U32 R18, RZ, RZ, R26 ;  /* 0x000000ffff129224 */ /* 0x002fc600078e001a */
[----:B------:R0:W-:Y:S01]  /*25fa0*/  STS.U8 [R5+UR10+0xca80], R35 ;  /* 0x00ca802305007988 */ /* 0x0001e2000800000a */
[----:B------:R-:W-:-:S03]  /*25fb0*/  @!P1 IMAD.MOV.U32 R19, RZ, RZ, R27 ;  /* 0x000000ffff139224 */ /* 0x000fc600078e001b */
[----:B------:R-:W4:Y:S04]  /*25fc0*/  LDL R27, [R1+0x518] ;  /* 0x00051800011b7983 */ /* 0x000f280000100800 */
[----:B------:R-:W4:Y:S04]  /*25fd0*/  LDL R26, [R1+0x51c] ;  /* 0x00051c00011a7983 */ /* 0x000f280000100800 */
[----:B------:R-:W-:Y:S04]  /*25fe0*/  STS.U8 [R5+UR10+0xcc80], R36 ;  /* 0x00cc802405007988 */ /* 0x000fe8000800000a */
[----:B------:R1:W-:Y:S04]  /*25ff0*/  STS.U8 [R5+UR10+0xce80], R37 ;  /* 0x00ce802505007988 */ /* 0x0003e8000800000a */
[----:B0-----:R-:W4:Y:S04]  /*26000*/  LDL R35, [R1+0x520] ;  /* 0x0005200001237983 */ /* 0x001f280000100800 */
[----:B------:R-:W4:Y:S04]  /*26010*/  LDL R34, [R1+0x524] ;  /* 0x0005240001227983 */ /* 0x000f280000100800 */
[----:B-1----:R-:W4:Y:S04]  /*26020*/  LDL R37, [R1+0x540] ;  /* 0x0005400001257983 */ /* 0x002f280000100800 */
[----:B------:R-:W4:Y:S04]  /*26030*/  LDL R36, [R1+0x544] ;  /* 0x0005440001247983 */ /* 0x000f280000100800 */
[----:B---3--:R0:W3:Y:S02]  /*26040*/  @!P1 LDG.E.U8 R17, desc[UR24][R20.64] ;  /* 0x0000001814119981 */ /* 0x0080e4000c1e1100 */
[----:B0-----:R-:W-:-:S02]  /*26050*/  @!P1 IMAD.MOV.U32 R20, RZ, RZ, R28 ;  /* 0x000000ffff149224 */ /* 0x001fc400078e001c */
[----:B------:R-:W-:Y:S01]  /*26060*/  @!P1 IMAD.MOV.U32 R21, RZ, RZ, R29 ;  /* 0x000000ffff159224 */ /* 0x000fe200078e001d */
[----:B------:R-:W3:Y:S04]  /*26070*/  LDL R28, [R1+0x53c] ;  /* 0x00053c00011c7983 */ /* 0x000ee80000100800 */
[----:B------:R-:W3:Y:S01]  /*26080*/  LDL R29, [R1+0x538] ;  /* 0x00053800011d7983 */ /* 0x000ee20000100800 */
[----:B------:R-:W-:-:S06]  /*26090*/  PRMT R16, RZ, 0x7610, R16 ;  /* 0x00007610ff107816 */ /* 0x000fcc0000000010 */
[----:B------:R0:W3:Y:S02]  /*260a0*/  @!P1 LDG.E.U8 R16, desc[UR24][R18.64] ;  /* 0x0000001812109981 */ /* 0x0000e4000c1e1100 */
[----:B0-----:R-:W-:Y:S02]  /*260b0*/  PRMT R18, RZ, 0x7610, R18 ;  /* 0x00007610ff127816 */ /* 0x001fe40000000012 */
[----:B------:R-:W-:Y:S01]  /*260c0*/  PRMT R19, RZ, 0x7610, R19 ;  /* 0x00007610ff137816 */ /* 0x000fe20000000013 */
[----:B------:R0:W-:Y:S04]  /*260d0*/  STS.U8 [R5+UR10+0xd080], R38 ;  /* 0x00d0802605007988 */ /* 0x0001e8000800000a */
[----:B------:R1:W3:Y:S04]  /*260e0*/  @!P1 LDG.E.U8 R18, desc[UR24][R20.64] ;  /* 0x0000001814129981 */ /* 0x0002e8000c1e1100 */
[----:B--2---:R2:W3:Y:S04]  /*260f0*/  @!P1 LDG.E.U8 R19, desc[UR24][R22.64] ;  /* 0x0000001816139981 */ /* 0x0044e8000c1e1100 */
[----:B------:R2:W-:Y:S01]  /*26100*/  STS.U8 [R5+UR10+0xd280], R39 ;  /* 0x00d2802705007988 */ /* 0x0005e2000800000a */
[----:B-1----:R-:W-:-:S02]  /*26110*/  PRMT R20, RZ, 0x7610, R20 ;  /* 0x00007610ff147816 */ /* 0x002fc40000000014 */
[----:B------:R-:W-:Y:S01]  /*26120*/  PRMT R21, RZ, 0x7610, R21 ;  /* 0x00007610ff157816 */ /* 0x000fe20000000015 */
[----:B0-----:R-:W3:Y:S01]  /*26130*/  LDL R38, [R1+0x238] ;  /* 0x0002380001267983 */ /* 0x001ee20000100800 */
[----:B--2---:R-:W-:Y:S02]  /*26140*/  @!P1 IMAD.MOV.U32 R22, RZ, RZ, R30 ;  /* 0x000000ffff169224 */ /* 0x004fe400078e001e */
[----:B------:R-:W-:Y:S01]  /*26150*/  @!P1 IMAD.MOV.U32 R23, RZ, RZ, R31 ;  /* 0x000000ffff179224 */ /* 0x000fe200078e001f */
[----:B------:R-:W2:Y:S04]  /*26160*/  LDL R30, [R1+0x464] ;  /* 0x00046400011e7983 */ /* 0x000ea80000100800 */
[----:B------:R-:W2:Y:S04]  /*26170*/  LDL R31, [R1+0x228] ;  /* 0x00022800011f7983 */ /* 0x000ea80000100800 */
[----:B------:R-:W2:Y:S04]  /*26180*/  LDL R39, [R1+0x234] ;  /* 0x0002340001277983 */ /* 0x000ea80000100800 */
[----:B------:R0:W2:Y:S04]  /*26190*/  @!P1 LDG.E.U8 R20, desc[UR24][R22.64] ;  /* 0x0000001816149981 */ /* 0x0000a8000c1e1100 */
[----:B----4-:R1:W4:Y:S04]  /*261a0*/  @!P1 LDG.E.U8 R21, desc[UR24][R24.64] ;  /* 0x0000001818159981 */ /* 0x010328000c1e1100 */
        /* <DEDUP_REMOVED lines=19> */
[----:B------:R1:W-:Y:S04]  /*262e0*/  STS.U8 [R5+UR10+0xf680], R71 ;  /* 0x00f6804705007988 */ /* 0x0003e8000800000a */
[----:B0-----:R-:W4:Y:S04]  /*262f0*/  LDL R43, [R1+0x264] ;  /* 0x00026400012b7983 */ /* 0x001f280000100800 */
[----:B------:R-:W4:Y:S04]  /*26300*/  LDL R42, [R1+0x268] ;  /* 0x00026800012a7983 */ /* 0x000f280000100800 */
[----:B-1----:R-:W4:Y:S04]  /*26310*/  LDL R71, [R1+0x284] ;  /* 0x0002840001477983 */ /* 0x002f280000100800 */
        /* <DEDUP_REMOVED lines=23> */
[----:B------:R1:W-:Y:S01]  /*26490*/  STS.U8 [R5+UR10+0xf880], R73 ;  /* 0x00f8804905007988 */ /* 0x0003e2000800000a */
[----:B0-----:R-:W-:Y:S01]  /*264a0*/  PRMT R30, RZ, 0x7610, R30 ;  /* 0x00007610ff1e7816 */ /* 0x001fe2000000001e */
[----:B-1----:R-:W-:-:S02]  /*264b0*/  @!P1 IMAD.MOV.U32 R32, RZ, RZ, R40 ;  /* 0x000000ffff209224 */ /* 0x002fc400078e0028 */
[----:B------:R-:W-:Y:S01]  /*264c0*/  @!P1 IMAD.MOV.U32 R33, RZ, RZ, R41 ;  /* 0x000000ffff219224 */ /* 0x000fe200078e0029 */
[----:B------:R-:W4:Y:S04]  /*264d0*/  LDL R40, [R1+0x2c0] ;  /* 0x0002c00001287983 */ /* 0x000f280000100800 */
[----:B------:R-:W4:Y:S01]  /*264e0*/  LDL R41, [R1+0x2bc] ;  /* 0x0002bc0001297983 */ /* 0x000f220000100800 */
[----:B------:R-:W-:-:S03]  /*264f0*/  PRMT R31, RZ, 0x7610, R31 ;  /* 0x00007610ff1f7816 */ /* 0x000fc6000000001f */
[----:B------:R-:W4:Y:S04]  /*26500*/  LDL R73, [R1+0x2c4] ;  /* 0x0002c40001497983 */ /* 0x000f280000100800 */
[----:B------:R0:W4:Y:S02]  /*26510*/  @!P1 LDG.E.U8 R30, desc[UR24][R32.64] ;  /* 0x00000018201e9981 */ /* 0x000124000c1e1100 */
[----:B0-----:R-:W-:Y:S02]  /*26520*/  PRMT R33, RZ, 0x7610, R33 ;  /* 0x00007610ff217816 */ /* 0x001fe40000000021 */
[----:B------:R0:W4:Y:S02]  /*26530*/  @!P1 LDG.E.U8 R31, desc[UR24][R34.64] ;  /* 0x00000018221f9981 */ /* 0x000124000c1e1100 */
[----:B0-----:R-:W-:-:S02]  /*26540*/  @!P1 IMAD.MOV.U32 R35, RZ, RZ, R43 ;  /* 0x000000ffff239224 */ /* 0x001fc400078e002b */
[----:B------:R-:W-:Y:S01]  /*26550*/  @!P1 IMAD.MOV.U32 R34, RZ, RZ, R42 ;  /* 0x000000ffff229224 */ /* 0x000fe200078e002a */
[----:B------:R-:W4:Y:S04]  /*26560*/  LDL R43, [R1+0x2dc] ;  /* 0x0002dc00012b7983 */ /* 0x000f280000100800 */
        /* <DEDUP_REMOVED lines=13> */
[----:B0-----:R-:W3:Y:S01]  /*26640*/  LDL R75, [R1+0x304] ;  /* 0x00030400014b7983 */ /* 0x001ee20000100800 */
[----:B-1----:R-:W-:Y:S01]  /*26650*/  PRMT R37, RZ, 0x7610, R37 ;  /* 0x00007610ff257816 */ /* 0x002fe20000000025 */
[----:B--2---:R-:W-:-:S02]  /*26660*/  @!P1 IMAD.MOV.U32 R38, RZ, RZ, R44 ;  /* 0x000000ffff269224 */ /* 0x004fc400078e002c */
[----:B------:R-:W-:Y:S01]  /*26670*/  @!P1 IMAD.MOV.U32 R39, RZ, RZ, R45 ;  /* 0x000000ffff279224 */ /* 0x000fe200078e002d */
[----:B------:R-:W2:Y:S04]  /*26680*/  LDL R44, [R1+0x300] ;  /* 0x00030000012c7983 */ /* 0x000ea80000100800 */
[----:B------:R-:W2:Y:S01]  /*26690*/  LDL R45, [R1+0x2fc] ;  /* 0x0002fc00012d7983 */ /* 0x000ea20000100800 */
[----:B------:R-:W-:-:S03]  /*266a0*/  PRMT R36, RZ, 0x7610, R36 ;  /* 0x00007610ff247816 */ /* 0x000fc60000000024 */
[----:B------:R0:W-:Y:S04]  /*266b0*/  STS.U8 [R5+UR10+0xfe80], R79 ;  /* 0x00fe804f05007988 */ /* 0x0001e8000800000a */
[----:B------:R-:W2:Y:S04]  /*266c0*/  @!P1 LDG.E.U8 R36, desc[UR24][R38.64] ;  /* 0x0000001826249981 */ /* 0x000ea8000c1e1100 */
[----:B----4-:R1:W4:Y:S04]  /*266d0*/  @!P1 LDG.E.U8 R37, desc[UR24][R40.64] ;  /* 0x0000001828259981 */ /* 0x010328000c1e1100 */
[----:B0-----:R-:W4:Y:S01]  /*266e0*/  LDL R79, [R1+0x33c] ;  /* 0x00033c00014f7983 */ /* 0x001f220000100800 */
[----:B-1----:R-:W-:-:S02]  /*266f0*/  @!P1 IMAD.MOV.U32 R40, RZ, RZ, R72 ;  /* 0x000000ffff289224 */ /* 0x002fc400078e0048 */
[----:B------:R-:W-:Y:S01]  /*26700*/  @!P1 IMAD.MOV.U32 R41, RZ, RZ, R73 ;  /* 0x000000ffff299224 */ /* 0x000fe200078e0049 */
[----:B------:R-:W4:Y:S04]  /*26710*/  LDL R72, [R1+0x320] ;  /* 0x0003200001487983 */ /* 0x000f280000100800 */
[----:B------:R-:W4:Y:S01]  /*26720*/  LDL R73, [R1+0x31c] ;  /* 0x00031c0001497983 */ /* 0x000f220000100800 */
[----:B------:R-:W-:-:S06]  /*26730*/  PRMT R39, RZ, 0x7610, R39 ;  /* 0x00007610ff277816 */ /* 0x000fcc0000000027 */
[----:B------:R3:W4:Y:S02]  /*26740*/  @!P1 LDG.E.U8 R39, desc[UR24][R42.64] ;  /* 0x000000182a279981 */ /* 0x000724000c1e1100 */
[----:B---3--:R-:W-:Y:S02]  /*26750*/  @!P1 IMAD.MOV.U32 R42, RZ, RZ, R67 ;  /* 0x000000ffff2a9224 */ /* 0x008fe400078e0043 */
[----:B------:R-:W3:Y:S01]  /*26760*/  LDL R67, [R1+0x360] ;  /* 0x0003600001437983 */ /* 0x000ee20000100800 */
[----:B------:R-:W-:-:S03]  /*26770*/  @!P1 IMAD.MOV.U32 R43, RZ, RZ, R71 ;  /* 0x000000ffff2b9224 */ /* 0x000fc600078e0047 */
[----:B------:R-:W3:Y:S01]  /*26780*/  LDL R71, [R1+0x35c] ;  /* 0x00035c0001477983 */ /* 0x000ee20000100800 */
[----:B------:R-:W-:-:S03]  /*26790*/  PRMT R38, RZ, 0x7610, R38 ;  /* 0x00007610ff267816 */ /* 0x000fc60000000026 */
[----:B------:R0:W-:Y:S04]  /*267a0*/  STS.U8 [R5+UR10+0xfc80], R77 ;  /* 0x00fc804d05007988 */ /* 0x0001e8000800000a */
[----:B------:R1:W3:Y:S04]  /*267b0*/  @!P1 LDG.E.U8 R38, desc[UR24][R40.64] ;  /* 0x0000001828269981 */ /* 0x0002e8000c1e1100 */
[----:B0-----:R-:W3:Y:S01]  /*267c0*/  LDL R77, [R1+0x37c] ;  /* 0x00037c00014d7983 */ /* 0x001ee20000100800 */
[----:B-1----:R-:W-:Y:S02]  /*267d0*/  PRMT R40, RZ, 0x7610, R40 ;  /* 0x00007610ff287816 */ /* 0x002fe40000000028 */
[----:B------:R-:W-:-:S04]  /*267e0*/  PRMT R41, RZ, 0x7610, R41 ;  /* 0x00007610ff297816 */ /* 0x000fc80000000029 */
[----:B------:R0:W3:Y:S02]  /*267f0*/  @!P1 LDG.E.U8 R40, desc[UR24][R42.64] ;  /* 0x000000182a289981 */ /* 0x0000e4000c1e1100 */
[----:B0-----:R-:W-:Y:S02]  /*26800*/  PRMT R42, RZ, 0x7610, R42 ;  /* 0x00007610ff2a7816 */ /* 0x001fe4000000002a */
[----:B------:R-:W-:Y:S01]  /*26810*/  PRMT R43, RZ, 0x7610, R43 ;  /* 0x00007610ff2b7816 */ /* 0x000fe2000000002b */
[----:B--2---:R0:W2:Y:S02]  /*26820*/  @!P1 LDG.E.U8 R41, desc[UR24][R44.64] ;  /* 0x000000182c299981 */ /* 0x0040a4000c1e1100 */
[----:B0-----:R-:W-:Y:S02]  /*26830*/  @!P1 IMAD.MOV.U32 R44, RZ, RZ, R74 ;  /* 0x000000ffff2c9224 */ /* 0x001fe400078e004a */
[----:B------:R-:W-:Y:S01]  /*26840*/  @!P1 IMAD.MOV.U32 R45, RZ, RZ, R75 ;  /* 0x000000ffff2d9224 */ /* 0x000fe200078e004b */
[----:B------:R-:W2:Y:S04]  /*26850*/  LDL R74, [R1+0x3a0] ;  /* 0x0003a000014a7983 */ /* 0x000ea80000100800 */
[----:B------:R-:W2:Y:S04]  /*26860*/  LDL R75, [R1+0x39c] ;  /* 0x00039c00014b7983 */ /* 0x000ea80000100800 */
[----:B------:R4:W2:Y:S01]  /*26870*/  @!P1 LDG.E.U8 R42, desc[UR24][R44.64] ;  /* 0x000000182c2a9981 */ /* 0x0008a2000c1e1100 */
[----:B------:R-:W-:Y:S01]  /*26880*/  PRMT R46, RZ, 0x7610, R46 ;  /* 0x00007610ff2e7816 */ /* 0x000fe2000000002e */
[----:B----4-:R-:W-:-:S02]  /*26890*/  @!P1 IMAD.MOV.U32 R44, RZ, RZ, R72 ;  /* 0x000000ffff2c9224 */ /* 0x010fc400078e0048 */
[----:B------:R-:W-:Y:S01]  /*268a0*/  @!P1 IMAD.MOV.U32 R45, RZ, RZ, R73 ;  /* 0x000000ffff2d9224 */ /* 0x000fe200078e0049 */
[----:B------:R-:W4:Y:S04]  /*268b0*/  LDL R72, [R1+0x3c0] ;  /* 0x0003c00001487983 */ /* 0x000f280000100800 */
[----:B------:R0:W4:Y:S04]  /*268c0*/  @!P1 LDG.E.U8 R43, desc[UR24][R44.64] ;  /* 0x000000182c2b9981 */ /* 0x000128000c1e1100 */
[----:B------:R-:W4:Y:S01]  /*268d0*/  LDL R73, [R1+0x3bc] ;  /* 0x0003bc0001497983 */ /* 0x000f220000100800 */
[----:B0-----:R-:W-:-:S02]  /*268e0*/  @!P1 IMAD.MOV.U32 R44, RZ, RZ, R78 ;  /* 0x000000ffff2c9224 */ /* 0x001fc400078e004e */
[----:B------:R-:W-:Y:S01]  /*268f0*/  @!P1 IMAD.MOV.U32 R45, RZ, RZ, R79 ;  /* 0x000000ffff2d9224 */ /* 0x000fe200078e004f */
[----:B------:R-:W-:Y:S01]  /*26900*/  PRMT R47, RZ, 0x7610, R47 ;  /* 0x00007610ff2f7816 */ /* 0x000fe2000000002f */
[----:B------:R0:W-:Y:S04]  /*26910*/  STS.U8 [R5+UR10+0xc280], R48 ;  /* 0x00c2803005007988 */ /* 0x0001e8000800000a */
[----:B------:R3:W4:Y:S04]  /*26920*/  @!P1 LDG.E.U8 R46, desc[UR24][R44.64] ;  /* 0x000000182c2e9981 */ /* 0x000728000c1e1100 */
[----:B------:R1:W-:Y:S04]  /*26930*/  STS.U8 [R5+UR10+0xe080], R49 ;  /* 0x00e0803105007988 */ /* 0x0003e8000800000a */
[----:B------:R-:W4:Y:S04]  /*26940*/  LDL R79, [R1+0x43c] ;  /* 0x00043c00014f7983 */ /* 0x000f280000100800 */
[----:B------:R-:W4:Y:S01]  /*26950*/  LDL R78, [R1+0x440] ;  /* 0x00044000014e7983 */ /* 0x000f220000100800 */
[----:B---3--:R-:W-:-:S03]  /*26960*/  @!P1 IMAD.MOV.U32 R44, RZ, RZ, R67 ;  /* 0x000000ffff2c9224 */ /* 0x008fc600078e0043 */
[----:B------:R-:W3:Y:S01]  /*26970*/  LDL R67, [R1+0x3e0] ;  /* 0x0003e00001437983 */ /* 0x000ee20000100800 */
[----:B------:R-:W-:-:S03]  /*26980*/  @!P1 IMAD.MOV.U32 R45, RZ, RZ, R71 ;  /* 0x000000ffff2d9224 */ /* 0x000fc600078e0047 */
[----:B------:R-:W3:Y:S01]  /*26990*/  LDL R71, [R1+0x3dc] ;  /* 0x0003dc0001477983 */ /* 0x000ee20000100800 */
[----:B0-----:R-:W-:-:S03]  /*269a0*/  PRMT R48, RZ, 0x7610, R48 ;  /* 0x00007610ff307816 */ /* 0x001fc60000000030 */
[----:B------:R0:W3:Y:S02]  /*269b0*/  @!P1 LDG.E.U8 R47, desc[UR24][R44.64] ;  /* 0x000000182c2f9981 */ /* 0x0000e4000c1e1100 */
[----:B0-----:R-:W-:Y:S02]  /*269c0*/  @!P1 IMAD.MOV.U32 R44, RZ, RZ, R76 ;  /* 0x000000ffff2c9224 */ /* 0x001fe400078e004c */
[----:B------:R-:W-:Y:S01]  /*269d0*/  @!P1 IMAD.MOV.U32 R45, RZ, RZ, R77 ;  /* 0x000000ffff2d9224 */ /* 0x000fe200078e004d */
[----:B------:R-:W3:Y:S04]  /*269e0*/  LDL R76, [R1+0x400] ;  /* 0x00040000014c7983 */ /* 0x000ee80000100800 */
[----:B------:R-:W3:Y:S04]  /*269f0*/  LDL R77, [R1+0x3fc] ;  /* 0x0003fc00014d7983 */ /* 0x000ee80000100800 */
[----:B------:R2:W3:Y:S01]  /*26a00*/  @!P1 LDG.E.U8 R48, desc[UR24][R44.64] ;  /* 0x000000182c309981 */ /* 0x0004e2000c1e1100 */
[----:B-1----:R-:W-:-:S03]  /*26a10*/  PRMT R49, RZ, 0x7610, R49 ;  /* 0x00007610ff317816 */ /* 0x002fc60000000031 */
[----:B------:R0:W-:Y:S02]  /*26a20*/  STS.U8 [R5+UR10+0xc080], R50 ;  /* 0x00c0803205007988 */ /* 0x0001e4000800000a */
[----:B0-----:R-:W-:Y:S01]  /*26a30*/  PRMT R50, RZ, 0x7610, R50 ;  /* 0x00007610ff327816 */ /* 0x001fe20000000032 */
[----:B--2---:R-:W-:Y:S02]  /*26a40*/  @!P1 IMAD.MOV.U32 R44, RZ, RZ, R74 ;  /* 0x000000ffff2c9224 */ /* 0x004fe400078e004a */
[----:B------:R-:W2:Y:S01]  /*26a50*/  LDL R74, [R1+0x420] ;  /* 0x00042000014a7983 */ /* 0x000ea20000100800 */
[----:B------:R-:W-:-:S03]  /*26a60*/  @!P1 IMAD.MOV.U32 R45, RZ, RZ, R75 ;  /* 0x000000ffff2d9224 */ /* 0x000fc600078e004b */
[----:B------:R-:W2:Y:S04]  /*26a70*/  LDL R75, [R1+0x41c] ;  /* 0x00041c00014b7983 */ /* 0x000ea80000100800 */
[----:B------:R4:W2:Y:S02]  /*26a80*/  @!P1 LDG.E.U8 R49, desc[UR24][R44.64] ;  /* 0x000000182c319981 */ /* 0x0008a4000c1e1100 */
[----:B----4-:R-:W-:Y:S02]  /*26a90*/  @!P1 IMAD.MOV.U32 R44, RZ, RZ, R72 ;  /* 0x000000ffff2c9224 */ /* 0x010fe400078e0048 */
[----:B------:R-:W4:Y:S01]  /*26aa0*/  LDL R72, [R1+0x230] ;  /* 0x0002300001487983 */ /* 0x000f220000100800 */
[----:B------:R-:W-:-:S03]  /*26ab0*/  @!P1 IMAD.MOV.U32 R45, RZ, RZ, R73 ;  /* 0x000000ffff2d9224 */ /* 0x000fc600078e0049 */
[----:B------:R-:W4:Y:S04]  /*26ac0*/  LDL R73, [R1+0x22c] ;  /* 0x00022c0001497983 */ /* 0x000f280000100800 */
[----:B------:R3:W4:Y:S02]  /*26ad0*/  @!P1 LDG.E.U8 R50, desc[UR24][R44.64] ;  /* 0x000000182c329981 */ /* 0x000724000c1e1100 */
[----:B---3--:R-:W-:Y:S02]  /*26ae0*/  @!P1 IMAD.MOV.U32 R44, RZ, RZ, R67 ;  /* 0x000000ffff2c9224 */ /* 0x008fe400078e0043 */
[----:B------:R-:W3:Y:S01]  /*26af0*/  LDL R67, [R1+0x328] ;  /* 0x0003280001437983 */ /* 0x000ee20000100800 */
[----:B------:R-:W-:-:S03]  /*26b00*/  @!P1 IMAD.MOV.U32 R45, RZ, RZ, R71 ;  /* 0x000000ffff2d9224 */ /* 0x000fc600078e0047 */
        /* <DEDUP_REMOVED lines=9> */
[----:B------:R-:W3:Y:S01]  /*26ba0*/  LDL R76, [R1+0x348] ;  /* 0x00034800014c7983 */ /* 0x000ee20000100800 */
[----:B-1----:R-:W-:-:S03]  /*26bb0*/  PRMT R53, RZ, 0x7610, R53 ;  /* 0x00007610ff357816 */ /* 0x002fc60000000035 */
[----:B------:R2:W3:Y:S04]  /*26bc0*/  @!P1 LDG.E.U8 R52, desc[UR24][R44.64] ;  /* 0x000000182c349981 */ /* 0x0004e8000c1e1100 */
[----:B------:R-:W3:Y:S04]  /*26bd0*/  LDL R77, [R1+0x344] ;  /* 0x00034400014d7983 */ /* 0x000ee80000100800 */
[----:B------:R0:W-:Y:S01]  /*26be0*/  STS.U8 [R5+UR10+0xe880], R54 ;  /* 0x00e8803605007988 */ /* 0x0001e2000800000a */
[----:B--2---:R-:W-:Y:S02]  /*26bf0*/  @!P1 IMAD.MOV.U32 R44, RZ, RZ, R74 ;  /* 0x000000ffff2c9224 */ /* 0x004fe400078e004a */
[----:B------:R-:W-:Y:S01]  /*26c00*/  @!P1 IMAD.MOV.U32 R45, RZ, RZ, R75 ;  /* 0x000000ffff2d9224 */ /* 0x000fe200078e004b */
[----:B0-----:R-:W-:Y:S01]  /*26c10*/  PRMT R54, RZ, 0x7610, R54 ;  /* 0x00007610ff367816 */ /* 0x001fe20000000036 */
[----:B------:R-:W2:Y:S04]  /*26c20*/  LDL R75, [R1+0x364] ;  /* 0x00036400014b7983 */ /* 0x000ea80000100800 */
[----:B------:R0:W2:Y:S04]  /*26c30*/  @!P1 LDG.E.U8 R53, desc[UR24][R44.64] ;  /* 0x000000182c359981 */ /* 0x0000a8000c1e1100 */
[----:B------:R-:W2:Y:S01]  /*26c40*/  LDL R74, [R1+0x368] ;  /* 0x00036800014a7983 */ /* 0x000ea20000100800 */
[----:B0-----:R-:W-:-:S02]  /*26c50*/  @!P1 IMAD.MOV.U32 R44, RZ, RZ, R78 ;  /* 0x000000ffff2c9224 */ /* 0x001fc400078e004e */
[----:B------:R-:W-:Y:S01]  /*26c60*/  @!P1 IMAD.MOV.U32 R45, RZ, RZ, R79 ;  /* 0x000000ffff2d9224 */ /* 0x000fe200078e004f */
[----:B------:R-:W-:Y:S01]  /*26c70*/  LOP3.LUT R6, R6, 0x7f, RZ, 0xc0, !PT ;  /* 0x0000007f06067812 */ /* 0x000fe200078ec0ff */
[----:B------:R0:W-:Y:S04]  /*26c80*/  STS.U8 [R5+UR10+0xea80], R56 ;  /* 0x00ea803805007988 */ /* 0x0001e8000800000a */
[----:B------:R4:W2:Y:S04]  /*26c90*/  @!P1 LDG.E.U8 R54, desc[UR24][R44.64] ;  /* 0x000000182c369981 */ /* 0x0008a8000c1e1100 */
[----:B------:R-:W-:Y:S04]  /*26ca0*/  STS.U8 [R5+UR10+0xec80], R58 ;  /* 0x00ec803a05007988 */ /* 0x000fe8000800000a */
[----:B------:R-:W-:Y:S01]  /*26cb0*/  STS.U8 [R5+UR10+0xee80], R60 ;  /* 0x00ee803c05007988 */ /* 0x000fe2000800000a */
[----:B----4-:R-:W-:-:S02]  /*26cc0*/  @!P1 IMAD.MOV.U32 R44, RZ, RZ, R72 ;  /* 0x000000ffff2c9224 */ /* 0x010fc400078e0048 */
[----:B------:R-:W-:Y:S01]  /*26cd0*/  @!P1 IMAD.MOV.U32 R45, RZ, RZ, R73 ;  /* 0x000000ffff2d9224 */ /* 0x000fe200078e0049 */
[----:B------:R-:W4:Y:S04]  /*26ce0*/  LDL R72, [R1+0x388] ;  /* 0x0003880001487983 */ /* 0x000f280000100800 */
[----:B------:R-:W4:Y:S04]  /*26cf0*/  LDL R73, [R1+0x384] ;  /* 0x0003840001497983 */ /* 0x000f280000100800 */
[----:B------:R3:W4:Y:S04]  /*26d00*/  @!P1 LDG.E.U8 R55, desc[UR24][R44.64] ;  /* 0x000000182c379981 */ /* 0x000728000c1e1100 */
[----:B------:R-:W-:Y:S04]  /*26d10*/  STS.U8 [R5+UR10+0xf080], R62 ;  /* 0x00f0803e05007988 */ /* 0x000fe8000800000a */
[----:B------:R-:W-:Y:S04]  /*26d20*/  STS.U8 [R5+UR10+0xf280], R64 ;  /* 0x00f2804005007988 */ /* 0x000fe8000800000a */
[----:B------:R-:W-:Y:S04]  /*26d30*/  STS.U8 [R5+UR10+0xf480], R66 ;  /* 0x00f4804205007988 */ /* 0x000fe8000800000a */
[----:B------:R-:W4:Y:S04]  /*26d40*/  LDL R79, [R1+0x3e4] ;  /* 0x0003e400014f7983 */ /* 0x000f280000100800 */
[----:B------:R-:W4:Y:S01]  /*26d50*/  LDL R78, [R1+0x3e8] ;  /* 0x0003e800014e7983 */ /* 0x000f220000100800 */
[----:B---3--:R-:W-:-:S03]  /*26d60*/  @!P1 IMAD.MOV.U32 R44, RZ, RZ, R67 ;  /* 0x000000ffff2c9224 */ /* 0x008fc600078e0043 */
[----:B------:R-:W3:Y:S01]  /*26d70*/  LDL R67, [R1+0x3a8] ;  /* 0x0003a80001437983 */ /* 0x000ee20000100800 */
[----:B------:R-:W-:-:S03]  /*26d80*/  @!P1 IMAD.MOV.U32 R45, RZ, RZ, R71 ;  /* 0x000000ffff2d9224 */ /* 0x000fc600078e0047 */
[----:B------:R-:W3:Y:S01]  /*26d90*/  LDL R71, [R1+0x3a4] ;  /* 0x0003a40001477983 */ /* 0x000ee20000100800 */
[----:B------:R-:W-:-:S05]  /*26da0*/  LOP3.LUT R6, R6, 0x20, RZ, 0x3c, !PT ;  /* 0x0000002006067812 */ /* 0x000fca00078e3cff */
[----:B------:R1:W-:Y:S01]  /*26db0*/  STS.U8 [R6+UR10+0xc100], R81 ;  /* 0x00c1005106007988 */ /* 0x0003e2000800000a */
[----:B0-----:R-:W-:Y:S02]  /*26dc0*/  PRMT R56, RZ, 0x7610, R56 ;  /* 0x00007610ff387816 */ /* 0x001fe40000000038 */
[----:B------:R-:W-:-:S04]  /*26dd0*/  PRMT R57, RZ, 0x7610, R57 ;  /* 0x00007610ff397816 */ /* 0x000fc80000000039 */
[----:B------:R0:W3:Y:S04]  /*26de0*/  @!P1 LDG.E.U8 R56, desc[UR24][R44.64] ;  /* 0x000000182c389981 */ /* 0x0000e8000c1e1100 */
[----:B-1----:R-:W3:Y:S01]  /*26df0*/  LDL R81, [R1+0x3c4] ;  /* 0x0003c40001517983 */ /* 0x002ee20000100800 */
[----:B------:R-:W-:Y:S02]  /*26e00*/  PRMT R58, RZ, 0x7610, R58 ;  /* 0x00007610ff3a7816 */ /* 0x000fe4000000003a */
[----:B------:R-:W-:Y:S01]  /*26e10*/  PRMT R59, RZ, 0x7610, R59 ;  /* 0x00007610ff3b7816 */ /* 0x000fe2000000003b */
[----:B0-----:R-:W-:Y:S02]  /*26e20*/  @!P1 IMAD.MOV.U32 R44, RZ, RZ, R76 ;  /* 0x000000ffff2c9224 */ /* 0x001fe400078e004c */
[----:B------:R-:W3:Y:S01]  /*26e30*/  LDL R76, [R1+0x408] ;  /* 0x00040800014c7983 */ /* 0x000ee20000100800 */
[----:B------:R-:W-:-:S03]  /*26e40*/  @!P1 IMAD.MOV.U32 R45, RZ, RZ, R77 ;  /* 0x000000ffff2d9224 */ /* 0x000fc600078e004d */
[----:B------:R-:W3:Y:S04]  /*26e50*/  LDL R77, [R1+0x404] ;  /* 0x00040400014d7983 */ /* 0x000ee80000100800 */
[----:B------:R2:W3:Y:S02]  /*26e60*/  @!P1 LDG.E.U8 R57, desc[UR24][R44.64] ;  /* 0x000000182c399981 */ /* 0x0004e4000c1e1100 */
        /* <DEDUP_REMOVED lines=13> */
[----:B------:R-:W3:Y:S01]  /*26f40*/  LDL R71, [R1+0x560] ;  /* 0x0005600001477983 */ /* 0x000ee20000100800 */
[----:B------:R-:W-:Y:S02]  /*26f50*/  PRMT R60, RZ, 0x7610, R60 ;  /* 0x00007610ff3c7816 */ /* 0x000fe4000000003c */
[----:B------:R-:W-:-:S04]  /*26f60*/  PRMT R61, RZ, 0x7610, R61 ;  /* 0x00007610ff3d7816 */ /* 0x000fc8000000003d */
[----:B------:R0:W3:Y:S01]  /*26f70*/  @!P1 LDG.E.U8 R60, desc[UR24][R44.64] ;  /* 0x000000182c3c9981 */ /* 0x0000e2000c1e1100 */
[----:B------:R-:W-:Y:S01]  /*26f80*/  PRMT R62, RZ, 0x7610, R62 ;  /* 0x00007610ff3e7816 */ /* 0x000fe2000000003e */
[----:B0-----:R-:W-:Y:S02]  /*26f90*/  @!P1 IMAD.MOV.U32 R44, RZ, RZ, R80 ;  /* 0x000000ffff2c9224 */ /* 0x001fe400078e0050 */
[----:B------:R-:W-:-:S05]  /*26fa0*/  @!P1 IMAD.MOV.U32 R45, RZ, RZ, R81 ;  /* 0x000000ffff2d9224 */ /* 0x000fca00078e0051 */
        /* <DEDUP_REMOVED lines=10> */
[----:B--2---:R-:W-:Y:S02]  /*27050*/  @!P1 IMAD.MOV.U32 R44, RZ, RZ, R74 ;  /* 0x000000ffff2c9224 */ /* 0x004fe400078e004a */
[----:B------:R-:W-:-:S05]  /*27060*/  @!P1 IMAD.MOV.U32 R45, RZ, RZ, R75 ;  /* 0x000000ffff2d9224 */ /* 0x000fca00078e004b */
[----:B------:R4:W2:Y:S01]  /*27070*/  @!P1 LDG.E.U8 R64, desc[UR24][R44.64] ;  /* 0x000000182c409981 */ /* 0x0008a2000c1e1100 */
[----:B------:R-:W-:Y:S01]  /*27080*/  PRMT R66, RZ, 0x7610, R66 ;  /* 0x00007610ff427816 */ /* 0x000fe20000000042 */
[----:B----4-:R-:W-:Y:S02]  /*27090*/  @!P1 IMAD.MOV.U32 R44, RZ, RZ, R72 ;  /* 0x000000ffff2c9224 */ /* 0x010fe400078e0048 */
[----:B------:R-:W-:-:S05]  /*270a0*/  @!P1 IMAD.MOV.U32 R45, RZ, RZ, R73 ;  /* 0x000000ffff2d9224 */ /* 0x000fca00078e0049 */
[----:B------:R3:W4:Y:S02]  /*270b0*/  @!P1 LDG.E.U8 R65, desc[UR24][R44.64] ;  /* 0x000000182c419981 */ /* 0x000724000c1e1100 */
[----:B---3--:R-:W-:Y:S02]  /*270c0*/  @!P1 IMAD.MOV.U32 R44, RZ, RZ, R67 ;  /* 0x000000ffff2c9224 */ /* 0x008fe400078e0043 */
[----:B------:R-:W-:-:S05]  /*270d0*/  @!P1 IMAD.MOV.U32 R45, RZ, RZ, R71 ;  /* 0x000000ffff2d9224 */ /* 0x000fca00078e0047 */
[----:B------:R-:W3:Y:S01]  /*270e0*/  @!P1 LDG.E.U8 R66, desc[UR24][R44.64] ;  /* 0x000000182c429981 */ /* 0x000ee2000c1e1100 */
[----:B------:R-:W0:Y:S03]  /*270f0*/  S2R R7, SR_TID.X ;  /* 0x0000000000077919 */ /* 0x000e260000002100 */
[----:B------:R1:W-:Y:S04]  /*27100*/  STS.U8 [R6+UR10+0xc300], R83 ;  /* 0x00c3005306007988 */ /* 0x0003e8000800000a */
[----:B------:R1:W-:Y:S04]  /*27110*/  STS.U8 [R6+UR10+0xc500], R85 ;  /* 0x00c5005506007988 */ /* 0x0003e8000800000a */
[----:B------:R1:W-:Y:S04]  /*27120*/  STS.U8 [R6+UR10+0xc700], R87 ;  /* 0x00c7005706007988 */ /* 0x0003e8000800000a */
[----:B------:R1:W-:Y:S04]  /*27130*/  STS.U8 [R6+UR10+0xc900], R89 ;  /* 0x00c9005906007988 */ /* 0x0003e8000800000a */
[----:B------:R1:W-:Y:S04]  /*27140*/  STS.U8 [R6+UR10+0xcb00], R91 ;  /* 0x00cb005b06007988 */ /* 0x0003e8000800000a */
[----:B------:R1:W-:Y:S01]  /*27150*/  STS.U8 [R6+UR10+0xcd00], R92 ;  /* 0x00cd005c06007988 */ /* 0x0003e2000800000a */
[----:B0-----:R-:W-:-:S04]  /*27160*/  LOP3.LUT R7, R7, 0x7f, RZ, 0xc0, !PT ;  /* 0x0000007f07077812 */ /* 0x001fc800078ec0ff */
[----:B------:R-:W-:Y:S01]  /*27170*/  LOP3.LUT R7, R7, 0x30, RZ, 0x3c, !PT ;  /* 0x0000003007077812 */ /* 0x000fe200078e3cff */
        /* <DEDUP_REMOVED lines=54> */
[----:B--2---:R1:W-:Y:S04]  /*274e0*/  STS.U8 [R7+UR10+0xfb80], R64 ;  /* 0x00fb804007007988 */ /* 0x0043e8000800000a */
[----:B----4-:R1:W-:Y:S01]  /*274f0*/  STS.U8 [R7+UR10+0xfd80], R65 ;  /* 0x00fd804107007988 */ /* 0x0103e2000800000a */
[----:B------:R-:W-:Y:S01]  /*27500*/  ULEA UR11, UR22, UR10, 0x3 ;  /* 0x0000000a160b7291 */ /* 0x000fe2000f8e18ff */
[----:B------:R-:W-:-:S03]  /*27510*/  UMOV UR4, UR5 ;  /* 0x0000000500047c82 */ /* 0x000fc60008000000 */
[----:B------:R-:W-:Y:S01]  /*27520*/  UIADD3 UR11, UPT, UPT, UR11, 0x10000, URZ ;  /* 0x000100000b0b7890 */ /* 0x000fe2000fffe0ff */
[----:B---3--:R1:W-:Y:S01]  /*27530*/  STS.U8 [R7+UR10+0xff80], R66 ;  /* 0x00ff804207007988 */ /* 0x0083e2000800000a */
[----:B------:R0:W-:Y:S06]  /*27540*/  MEMBAR.ALL.CTA ;  /* 0x0000000000007992 */ /* 0x0001ec0000008000 */
[----:B0-----:R-:W0:Y:S02]  /*27550*/  FENCE.VIEW.ASYNC.S ;  /* 0x00000000000073c6 */ /* 0x001e240000000000 */
[----:B0-----:R-:W-:Y:S06]  /*27560*/  BAR.SYNC.DEFER_BLOCKING 0x0 ;  /* 0x0000000000007b1d */ /* 0x001fec0000010000 */
[----:B------:R-:W-:Y:S05]  /*27570*/  @P0 BRA `(.L_x_9) ;  /* 0x0000000000500947 */ /* 0x000fea0003800000 */
[----:B------:R-:W-:Y:S02]  /*27580*/  UIADD3 UR31, UPT, UPT, UR8, 0x100, URZ ;  /* 0x00000100081f7890 */ /* 0x000fe4000fffe0ff */
[----:B------:R-:W-:Y:S01]  /*27590*/  UIADD3 UR38, UPT, UPT, UR8, 0x100, URZ ;  /* 0x0000010008267890 */ /* 0x000fe2000fffe0ff */
        /* <DEDUP_REMOVED lines=9> */
[----:B------:R0:W-:Y:S01]  /*27630*/  UTCQMMA gdesc[UR16], gdesc[UR12], tmem[UR8], tmem[UR18], idesc[UR19], UPT ;  /* 0x00ff120c100075ea */ /* 0x0001e2000b800308 */
[----:B------:R-:W-:Y:S01]  /*27640*/  UMOV UR40, 0x0 ;  /* 0x0000000000287882 */ /* 0x000fe20000000000 */
[----:B------:R-:W-:Y:S01]  /*27650*/  UMOV UR41, 0x8408490 ;  /* 0x0840849000297882 */ /* 0x000fe20000000000 */
[----:B------:R0:W-:Y:S01]  /*27660*/  UTCQMMA gdesc[UR32], gdesc[UR14], tmem[UR8], tmem[UR34], idesc[UR35], UPT ;  /* 0x00ff220e200075ea */ /* 0x0001e2000b800308 */
[----:B------:R-:W-:Y:S01]  /*27670*/  UMOV UR5, UR6 ;  /* 0x0000000600057c82 */ /* 0x000fe20008000000 */
[----:B------:R0:W-:Y:S01]  /*27680*/  UTCQMMA gdesc[UR26], gdesc[UR12], tmem[UR31], tmem[UR36], idesc[UR37], UPT ;  /* 0x00ff240c1a0075ea */ /* 0x0001e2000b80031f */
[----:B------:R0:W-:Y:S01]  /*27690*/  UTCQMMA gdesc[UR28], gdesc[UR14], tmem[UR38], tmem[UR40], idesc[UR41], UPT ;  /* 0x00ff280e1c0075ea */ /* 0x0001e2000b800326 */
[----:B------:R0:W-:Y:S01]  /*276a0*/  UTCBAR [UR5], URZ ;  /* 0x000000ff050073e9 */ /* 0x0001e200080000ff */
[----:B------:R-:W-:Y:S01]  /*276b0*/  NOP ;  /* 0x0000000000007918 */ /* 0x000fe20000000000 */
.L_x_9:
[----:B-1----:R-:W2:Y:S04]  /*276c0*/  LDL R9, [R1+0x8f4] ;  /* 0x0008f40001097983 */ /* 0x002ea80000100800 */
[----:B------:R-:W2:Y:S01]  /*276d0*/  LDL.LU R8, [R1+0x8dc] ;  /* 0x0008dc0001087983 */ /* 0x000ea20000300800 */
[----:B------:R-:W-:-:S04]  /*276e0*/  UIADD3 UR22, UPT, UPT, UR22, 0x1, URZ ;  /* 0x0000000116167890 */ /* 0x000fc8000fffe0ff */
[----:B------:R-:W-:-:S04]  /*276f0*/  UISETP.GT.AND UP1, UPT, UR22, 0x1, UPT ;  /* 0x000000011600788c */ /* 0x000fc8000bf24270 */
[----:B0-----:R-:W-:Y:S02]  /*27700*/  USEL UR5, URZ, 0x1, !UP1 ;  /* 0x00000001ff057887 */ /* 0x001fe4000c800000 */
[----:B------:R-:W-:Y:S02]  /*27710*/  USEL UR22, UR22, URZ, !UP1 ;  /* 0x000000ff16167287 */ /* 0x000fe4000c800000 */
[----:B------:R-:W-:Y:S01]  /*27720*/  ULOP3.LUT UR5, UR4, UR5, URZ, 0x3c, !UPT ;  /* 0x0000000504057292 */ /* 0x000fe2000f8e3cff */
[----:B--2---:R-:W-:Y:S02]  /*27730*/  ISETP.NE.U32.AND P1, PT, R8, R9, PT ;  /* 0x000000090800720c */ /* 0x004fe40003f25070 */
[----:B------:R-:W2:Y:S01]  /*27740*/  LDL.LU R9, [R1+0x8e0] ;  /* 0x0008e00001097983 */ /* 0x000ea20000300800 */
[----:B------:R-:W-:-:S03]  /*27750*/  IMAD.U32 R8, RZ, RZ, UR4 ;  /* 0x00000004ff087e24 */ /* 0x000fc6000f8e00ff */
[----:B--2---:R0:W-:Y:S07]  /*27760*/  STL [R1+0x8dc], R9 ;  /* 0x0008dc0901007387 */ /* 0x0041ee0000100800 */
[----:B------:R-:W-:Y:S05]  /*27770*/  @P1 BRA `(.L_x_10) ;  /* 0xffffff1400501947 */ /* 0x000fea000383ffff */
.L_x_7:
[----:B0-----:R-:W0:Y:S01]  /*27780*/  LDC R9, c[0x0][0x3a0] ;  /* 0x0000e800ff097b82 */ /* 0x001e220000000800 */
[----:B------:R-:W1:Y:S01]  /*27790*/  LDCU UR5, c[0x0][0x39c] ;  /* 0x00007380ff0577ac */ /* 0x000e620008000800 */
[C---:B-----5:R-:W-:Y:S02]  /*277a0*/  VIADD R0, R68.reuse, 0x1 ;  /* 0x0000000144007836 */ /* 0x060fe40000000000 */
[C---:B------:R-:W-:Y:S01]  /*277b0*/  VIADD R4, R68.reuse, 0x2 ;  /* 0x0000000244047836 */ /* 0x040fe20000000000 */
[----:B------:R-:W2:Y:S01]  /*277c0*/  LDCU UR16, c[0x0][0x39c] ;  /* 0x00007380ff1077ac */ /* 0x000ea20008000800 */
[C---:B------:R-:W-:Y:S02]  /*277d0*/  VIADD R2, R68.reuse, 0x4 ;  /* 0x0000000444027836 */ /* 0x040fe40000000000 */
[----:B------:R-:W3:Y:S01]  /*277e0*/  LDC R71, c[0x0][0x3b4] ;  /* 0x0000ed00ff477b82 */ /* 0x000ee20000000800 */
[----:B------:R-:W4:Y:S01]  /*277f0*/  LDCU UR60, c[0x0][0x3b8] ;  /* 0x00007700ff3c77ac */ /* 0x000f220008000800 */
[----:B------:R-:W-:Y:S01]  /*27800*/  VIADD R3, R68, 0x3 ;  /* 0x0000000344037836 */ /* 0x000fe20000000000 */
[----:B------:R-:W0:Y:S01]  /*27810*/  LDCU UR18, c[0x0][0x39c] ;  /* 0x00007380ff1277ac */ /* 0x000e220008000800 */
[----:B------:R-:W0:Y:S01]  /*27820*/  LDCU UR17, c[0x0][0x39c] ;  /* 0x00007380ff1177ac */ /* 0x000e220008000800 */
[----:B-1----:R-:W-:Y:S01]  /*27830*/  ISETP.GE.AND P3, PT, R0, UR5, PT ;  /* 0x0000000500007c0c */ /* 0x002fe2000bf66270 */
[----:B------:R-:W1:Y:S01]  /*27840*/  LDCU.128 UR12, c[0x0][0x390] ;  /* 0x00007200ff0c77ac */ /* 0x000e620008000c00 */
[----:B--2---:R-:W-:Y:S01]  /*27850*/  ISETP.GE.AND P2, PT, R4, UR16, PT ;  /* 0x0000001004007c0c */ /* 0x004fe2000bf46270 */
[----:B0-----:R-:W-:Y:S01]  /*27860*/  VIADD R9, R9, 0x3f ;  /* 0x0000003f09097836 */ /* 0x001fe20000000000 */
[----:B------:R-:W0:Y:S01]  /*27870*/  LDCU UR19, c[0x0][0x39c] ;  /* 0x00007380ff1377ac */ /* 0x000e220008000800 */
[----:B----4-:R-:W-:-:S03]  /*27880*/  IMAD R4, R68, UR60, RZ ;  /* 0x0000003c44047c24 */ /* 0x010fc6000f8e02ff */
[----:B------:R-:W-:Y:S01]  /*27890*/  ISETP.GE.AND P4, PT, R9, 0x40, PT ;  /* 0x000000400900780c */ /* 0x000fe20003f86270 */
[----:B------:R-:W2:Y:S01]  /*278a0*/  LDCU UR22, c[0x0][0x39c] ;  /* 0x00007380ff1677ac */ /* 0x000ea20008000800 */
[----:B------:R-:W-:Y:S01]  /*278b0*/  ISETP.GE.AND P0, PT, R2, UR18, PT ;  /* 0x0000001202007c0c */ /* 0x000fe2000bf06270 */
[----:B---3--:R-:W-:Y:S01]  /*278c0*/  IMAD R0, R69, R71, RZ ;  /* 0x0000004745007224 */ /* 0x008fe200078e02ff */
[----:B------:R-:W-:Y:S01]  /*278d0*/  SHF.R.S32.HI R6, RZ, 0x1f, R4 ;  /* 0x0000001fff067819 */ /* 0x000fe20000011404 */
[----:B------:R-:W3:Y:S01]  /*278e0*/  LDCU.64 UR30, c[0x0][0x398] ;  /* 0x00007300ff1e77ac */ /* 0x000ee20008000a00 */
[----:B------:R-:W-:Y:S01]  /*278f0*/  ISETP.GE.AND P1, PT, R3, UR17, PT ;  /* 0x0000001103007c0c */ /* 0x000fe2000bf26270 */
[----:B------:R-:W-:Y:S01]  /*27900*/  VIADD R5, R4, UR60 ;  /* 0x0000003c04057c36 */ /* 0x000fe20008000000 */
[----:B------:R-:W4:Y:S01]  /*27910*/  LDCU.64 UR6, c[0x0][0x398] ;  /* 0x00007300ff0677ac */ /* 0x000f220008000a00 */
[----:B-1----:R-:W-:Y:S01]  /*27920*/  IADD3 R2, P6, PT, R0, UR12, RZ ;  /* 0x0000000c00027c10 */ /* 0x002fe2000ffde0ff */
[----:B------:R-:W-:-:S03]  /*27930*/  IMAD R71, R71, 0x80, R0 ;  /* 0x0000008047477824 */ /* 0x000fc600078e0200 */
[----:B------:R-:W-:Y:S09]  /*27940*/  @!P4 BRA `(.L_x_11) ;  /* 0x000000000010c947 */ /* 0x000ff20003800000 */
[----:B------:R-:W-:-:S06]  /*27950*/  USHF.L.U32 UR4, UR4, 0x1f, URZ ;  /* 0x0000001f04047899 */ /* 0x000fcc00080006ff */
[----:B------:R-:W-:-:S04]  /*27960*/  IMAD.U32 R3, RZ, RZ, UR4 ;  /* 0x00000004ff037e24 */ /* 0x000fc8000f8e00ff */
[----:B------:R-:W1:Y:S02]  /*27970*/  SYNCS.PHASECHK.TRANS64.TRYWAIT P4, [UR11], R3 ;  /* 0x00000003ff0075a7 */ /* 0x000e64000808110b */
[----:B-1----:R-:W-:Y:S05]  /*27980*/  @!P4 BRA `(.L_x_12) ;  /* 0x000001800030c947 */ /* 0x002fea0003800000 */
.L_x_11:
[----:B------:R-:W-:Y:S01]  /*27990*/  LEA.HI.X.SX32 R0, R0, UR13, 0x1, P6 ;  /* 0x0000000d00007c11 */ /* 0x000fe2000b0f0eff */
[----:B------:R-:W-:Y:S01]  /*279a0*/  VIADD R72, R5, UR60 ;  /* 0x0000003c05487c36 */ /* 0x000fe20008000000 */
[C---:B------:R-:W-:Y:S01]  /*279b0*/  IADD3 R3, P4, PT, R71.reuse, UR12, RZ ;  /* 0x0000000c47037c10 */ /* 0x040fe2000ff9e0ff */
[----:B------:R-:W-:Y:S01]  /*279c0*/  BAR.SYNC.DEFER_BLOCKING 0x0 ;  /* 0x0000000000007b1d */ /* 0x000fe20000010000 */
[CC--:B------:R-:W-:Y:S02]  /*279d0*/  IADD3 R10, P6, PT, R4.reuse, R2.reuse, RZ ;  /* 0x00000002040a7210 */ /* 0x0c0fe40007fde0ff */
[----:B------:R-:W-:Y:S02]  /*279e0*/  LEA.HI.X.SX32 R71, R71, UR13, 0x1, P4 ;  /* 0x0000000d47477c11 */ /* 0x000fe4000a0f0eff */
[-C--:B------:R-:W-:Y:S01]  /*279f0*/  IADD3 R8, P4, PT, R4, R3.reuse, RZ ;  /* 0x0000000304087210 */ /* 0x080fe20007f9e0ff */
[----:B------:R-:W-:Y:S01]  /*27a00*/  IMAD.X R11, R6, 0x1, R0, P6 ;  /* 0x00000001060b7824 */ /* 0x000fe200030e0600 */
[----:B------:R-:W-:Y:S01]  /*27a10*/  SHF.R.S32.HI R7, RZ, 0x1f, R5 ;  /* 0x0000001fff077819 */ /* 0x000fe20000011405 */
[----:B------:R-:W-:Y:S01]  /*27a20*/  VIADD R4, R72, UR60 ;  /* 0x0000003c48047c36 */ /* 0x000fe20008000000 */
[----:B------:R-:W1:Y:S01]  /*27a30*/  LDCU.64 UR4, c[0x0][0x398] ;  /* 0x00007300ff0477ac */ /* 0x000e620008000a00 */
[----:B------:R-:W-:Y:S01]  /*27a40*/  IMAD.X R9, R6, 0x1, R71, P4 ;  /* 0x0000000106097824 */ /* 0x000fe200020e0647 */
[----:B------:R5:W-:Y:S02]  /*27a50*/  STL.64 [R1+0x7a0], R10 ;  /* 0x0007a00a01007387 */ /* 0x000be40000100a00 */
[----:B------:R-:W-:Y:S01]  /*27a60*/  SHF.R.S32.HI R6, RZ, 0x1f, R4 ;  /* 0x0000001fff067819 */ /* 0x000fe20000011404 */
[----:B------:R-:W4:Y:S01]  /*27a70*/  LDCU.64 UR12, c[0x0][0x398] ;  /* 0x00007300ff0c77ac */ /* 0x000f220008000a00 */
[----:B------:R3:W-:Y:S01]  /*27a80*/  STL.64 [R1+0x798], R8 ;  /* 0x0007980801007387 */ /* 0x0007e20000100a00 */
[----:B------:R-:W2:Y:S01]  /*27a90*/  LDCU.64 UR20, c[0x0][0x398] ;  /* 0x00007300ff1477ac */ /* 0x000ea20008000a00 */
[----:B------:R-:W0:Y:S01]  /*27aa0*/  LDCU.64 UR16, c[0x0][0x398] ;  /* 0x00007300ff1077ac */ /* 0x000e220008000a00 */
[C---:B-----5:R-:W-:Y:S01]  /*27ab0*/  IADD3 R10, P6, PT, R5.reuse, R2, RZ ;  /* 0x00000002050a7210 */ /* 0x060fe20007fde0ff */
[----:B------:R-:W5:Y:S02]  /*27ac0*/  @!P5 SYNCS.CCTL.IV [UR10+0x10000] ;  /* 0x01000000ff00d9b1 */ /* 0x000f64000800000a */
[----:B-----5:R-:W-:Y:S01]  /*27ad0*/  BAR.SYNC.DEFER_BLOCKING 0x0 ;  /* 0x0000000000007b1d */ /* 0x020fe20000010000 */
[----:B---3--:R-:W-:Y:S01]  /*27ae0*/  IADD3 R8, P4, PT, R5, R3, RZ ;  /* 0x0000000305087210 */ /* 0x008fe20007f9e0ff */
[----:B------:R-:W-:Y:S01]  /*27af0*/  IMAD.X R11, R7, 0x1, R0, P6 ;  /* 0x00000001070b7824 */ /* 0x000fe200030e0600 */
[----:B------:R-:W-:-:S02]  /*27b00*/  SHF.R.S32.HI R5, RZ, 0x1f, R72 ;  /* 0x0000001fff057819 */ /* 0x000fc40000011448 */
[CC--:B------:R-:W-:Y:S01]  /*27b10*/  IADD3 R78, P6, PT, R72.reuse, R2.reuse, RZ ;  /* 0x00000002484e7210 */ /* 0x0c0fe20007fde0ff */
[--C-:B------:R-:W-:Y:S01]  /*27b20*/  IMAD.X R9, R7, 0x1, R71.reuse, P4 ;  /* 0x0000000107097824 */ /* 0x100fe200020e0647 */
[----:B------:R-:W-:Y:S01]  /*27b30*/  STL.64 [R1+0x708], R10 ;  /* 0x0007080a01007387 */ /* 0x000fe20000100a00 */
[----:B------:R-:W-:Y:S01]  /*27b40*/  ISETP.GE.AND P4, PT, R69, UR14, PT ;  /* 0x0000000e45007c0c */ /* 0x000fe2000bf86270 */
[----:B------:R-:W3:Y:S01]  /*27b50*/  LDCU.64 UR26, c[0x0][0x398] ;  /* 0x00007300ff1a77ac */ /* 0x000ee20008000a00 */
[C---:B------:R-:W-:Y:S01]  /*27b60*/  IMAD.X R79, R5.reuse, 0x1, R0, P6 ;  /* 0x00000001054f7824 */ /* 0x040fe200030e0600 */
[----:B------:R-:W-:Y:S01]  /*27b70*/  IADD3 R72, P6, PT, R72, R3, RZ ;  /* 0x0000000348487210 */ /* 0x000fe20007fde0ff */
[----:B------:R5:W-:Y:S01]  /*27b80*/  STL.64 [R1+0x700], R8 ;  /* 0x0007000801007387 */ /* 0x000be20000100a00 */
[----:B------:R-:W-:Y:S01]  /*27b90*/  ISETP.LT.AND P4, PT, R68, UR31, !P4 ;  /* 0x0000001f44007c0c */ /* 0x000fe2000e781270 */
[----:B------:R-:W0:Y:S02]  /*27ba0*/  LDCU.64 UR28, c[0x0][0x398] ;  /* 0x00007300ff1c77ac */ /* 0x000e240008000a00 */
[----:B------:R-:W-:Y:S01]  /*27bb0*/  IMAD.X R73, R5, 0x1, R71, P6 ;  /* 0x0000000105497824 */ /* 0x000fe200030e0647 */
[----:B------:R-:W-:Y:S01]  /*27bc0*/  STL [R1+0xe54], R78 ;  /* 0x000e544e01007387 */ /* 0x000fe20000100800 */
[C---:B------:R-:W-:Y:S01]  /*27bd0*/  VIADD R5, R4.reuse, UR60 ;  /* 0x0000003c04057c36 */ /* 0x040fe20008000000 */
[----:B------:R-:W0:Y:S02]  /*27be0*/  LDCU UR31, c[0x0][0x398] ;  /* 0x00007300ff1f77ac */ /* 0x000e240008000800 */
[----:B------:R-:W-:Y:S01]  /*27bf0*/  STL [R1+0xe50], R79 ;  /* 0x000e504f01007387 */ /* 0x000fe20000100800 */
[----:B------:R-:W0:Y:S01]  /*27c00*/  @!P5 SYNCS.CCTL.IV [UR10+0x10008] ;  /* 0x01000800ff00d9b1 */ /* 0x000e22000800000a */
[----:B-----5:R-:W-:-:S02]  /*27c10*/  IADD3 R8, P6, PT, R4, R2, RZ ;  /* 0x0000000204087210 */ /* 0x020fc40007fde0ff */
[----:B------:R-:W-:Y:S01]  /*27c20*/  STL [R1+0xe4c], R72 ;  /* 0x000e4c4801007387 */ /* 0x000fe20000100800 */
[C---:B------:R-:W-:Y:S01]  /*27c30*/  IADD3 R12, P5, PT, R5.reuse, R2, RZ ;  /* 0x00000002050c7210 */ /* 0x040fe20007fbe0ff */
[----:B------:R-:W5:Y:S01]  /*27c40*/  LDCU.64 UR10, c[0x0][0x398] ;  /* 0x00007300ff0a77ac */ /* 0x000f620008000a00 */
[----:B------:R-:W-:Y:S01]  /*27c50*/  IMAD.X R9, R6, 0x1, R0, P6 ;  /* 0x0000000106097824 */ /* 0x000fe200030e0600 */
[----:B------:R-:W-:Y:S01]  /*27c60*/  IADD3 R10, P6, PT, R4, R3, RZ ;  /* 0x00000003040a7210 */ /* 0x000fe20007fde0ff */
[----:B------:R-:W-:Y:S01]  /*27c70*/  STL [R1+0xe48], R73 ;  /* 0x000e484901007387 */ /* 0x000fe20000100800 */
[----:B------:R-:W-:Y:S01]  /*27c80*/  VIADD R4, R5, UR60 ;  /* 0x0000003c05047c36 */ /* 0x000fe20008000000 */
[----:B------:R-:W0:Y:S02]  /*27c90*/  LDCU UR32, c[0x0][0x398] ;  /* 0x00007300ff2077ac */ /* 0x000e240008000800 */
[----:B------:R-:W-:Y:S01]  /*27ca0*/  IMAD.X R11, R6, 0x1, R71, P6 ;  /* 0x00000001060b7824 */ /* 0x000fe200030e0647 */
[----:B------:R1:W-:Y:S01]  /*27cb0*/  STL.64 [R1+0x7c8], R8 ;  /* 0x0007c80801007387 */ /* 0x0003e20000100a00 */
[----:B------:R-:W-:Y:S01]  /*27cc0*/  SHF.R.S32.HI R7, RZ, 0x1f, R4 ;  /* 0x0000001fff077819 */ /* 0x000fe20000011404 */
[----:B------:R-:W0:Y:S02]  /*27cd0*/  LDCU UR33, c[0x0][0x398] ;  /* 0x00007300ff2177ac */ /* 0x000e240008000800 */
[----:B------:R2:W-:Y:S01]  /*27ce0*/  STL.64 [R1+0x858], R10 ;  /* 0x0008580a01007387 */ /* 0x0005e20000100a00 */
[----:B------:R-:W0:Y:S03]  /*27cf0*/  LDCU UR34, c[0x0][0x398] ;  /* 0x00007300ff2277ac */ /* 0x000e260008000800 */
[----:B------:R-:W-:Y:S01]  /*27d00*/  STL.64 [R1+0xec8], R70 ;  /* 0x000ec84601007387 */ /* 0x000fe20000100a00 */
[----:B------:R-:W0:Y:S01]  /*27d10*/  LDCU UR35, c[0x0][0x398] ;  /* 0x00007300ff2377ac */ /* 0x000e220008000800 */
[----:B-1----:R-:W-:-:S02]  /*27d20*/  SHF.R.S32.HI R8, RZ, 0x1f, R5 ;  /* 0x0000001fff087819 */ /* 0x002fc40000011405 */
[----:B------:R1:W-:Y:S01]  /*27d30*/  STL.64 [R1+0xec0], R68 ;  /* 0x000ec04401007387 */ /* 0x0003e20000100a00 */
[----:B------:R-:W0:Y:S01]  /*27d40*/  LDCU UR36, c[0x0][0x398] ;  /* 0x00007300ff2477ac */ /* 0x000e220008000800 */
[-C--:B--2---:R-:W-:Y:S01]  /*27d50*/  IADD3 R10, P6, PT, R5, R3.reuse, RZ ;  /* 0x00000003050a7210 */ /* 0x084fe20007fde0ff */
[--C-:B------:R-:W-:Y:S01]  /*27d60*/  IMAD.X R13, R8, 0x1, R0.reuse, P5 ;  /* 0x00000001080d7824 */ /* 0x100fe200028e0600 */
[C---:B------:R-:W-:Y:S01]  /*27d70*/  IADD3 R16, P5, PT, R4.reuse, R2, RZ ;  /* 0x0000000204107210 */ /* 0x040fe20007fbe0ff */
[----:B------:R-:W-:Y:S01]  /*27d80*/  VIADD R5, R4, UR60 ;  /* 0x0000003c04057c36 */ /* 0x000fe20008000000 */
[----:B------:R-:W2:Y:S01]  /*27d90*/  LDCU UR37, c[0x0][0x398] ;  /* 0x00007300ff2577ac */ /* 0x000ea20008000800 */
[----:B------:R-:W-:Y:S01]  /*27da0*/  IMAD.X R11, R8, 0x1, R71, P6 ;  /* 0x00000001080b7824 */ /* 0x000fe200030e0647 */
[----:B------:R0:W-:Y:S01]  /*27db0*/  STL.64 [R1+0x850], R12 ;  /* 0x0008500c01007387 */ /* 0x0001e20000100a00 */
[----:B------:R-:W-:Y:S01]  /*27dc0*/  IMAD.X R17, R7, 0x1, R0, P5 ;  /* 0x0000000107117824 */ /* 0x000fe200028e0600 */
[----:B------:R-:W-:Y:S01]  /*27dd0*/  IADD3 R14, P6, PT, R4, R3, RZ ;  /* 0x00000003040e7210 */ /* 0x000fe20007fde0ff */
[----:B------:R-:W0:Y:S01]  /*27de0*/  LDCU UR40, c[0x0][0x398] ;  /* 0x00007300ff2877ac */ /* 0x000e220008000800 */
[----:B-1----:R-:W1:Y:S01]  /*27df0*/  LDTM.x64 R20, tmem[UR9] ;  /* 0x00000009001479ee */ /* 0x002e620008340000 */
[----:B------:R0:W-:Y:S01]  /*27e00*/  STL.64 [R1+0x848], R10 ;  /* 0x0008480a01007387 */ /* 0x0001e20000100a00 */
[----:B------:R-:W0:Y:S01]  /*27e10*/  LDCU UR42, c[0x0][0x398] ;  /* 0x00007300ff2a77ac */ /* 0x000e220008000800 */
[----:B------:R-:W0:Y:S01]  /*27e20*/  LDCU UR44, c[0x0][0x398] ;  /* 0x00007300ff2c77ac */ /* 0x000e220008000800 */
[----:B------:R-:W0:Y:S01]  /*27e30*/  LDCU UR48, c[0x0][0x398] ;  /* 0x00007300ff3077ac */ /* 0x000e220008000800 */
[----:B------:R-:W0:Y:S01]  /*27e40*/  LDCU UR50, c[0x0][0x398] ;  /* 0x00007300ff3277ac */ /* 0x000e220008000800 */
[----:B------:R-:W0:Y:S01]  /*27e50*/  LDCU UR51, c[0x0][0x398] ;  /* 0x00007300ff3377ac */ /* 0x000e220008000800 */
[----:B------:R-:W0:Y:S01]  /*27e60*/  LDCU UR52, c[0x0][0x398] ;  /* 0x00007300ff3477ac */ /* 0x000e220008000800 */
[----:B-1----:R-:W-:Y:S01]  /*27e70*/  STL [R1+0x60c], R23 ;  /* 0x00060c1701007387 */ /* 0x002fe20000100800 */
[----:B0-----:R-:W-:-:S02]  /*27e80*/  IMAD.MOV.U32 R12, RZ, RZ, R20 ;  /* 0x000000ffff0c7224 */ /* 0x001fc400078e0014 */
[----:B------:R-:W-:Y:S01]  /*27e90*/  IMAD.MOV.U32 R11, RZ, RZ, R21 ;  /* 0x000000ffff0b7224 */ /* 0x000fe200078e0015 */
[----:B------:R-:W-:Y:S01]  /*27ea0*/  STL.64 [R1+0x610], R24 ;  /* 0x0006101801007387 */ /* 0x000fe20000100a00 */
[----:B------:R-:W0:Y:S03]  /*27eb0*/  LDCU UR53, c[0x0][0x398] ;  /* 0x00007300ff3577ac */ /* 0x000e260008000800 */
[----:B------:R-:W-:Y:S01]  /*27ec0*/  STL.64 [R1+0x618], R26 ;  /* 0x0006181a01007387 */ /* 0x000fe20000100a00 */
[----:B------:R-:W1:Y:S03]  /*27ed0*/  LDCU UR56, c[0x0][0x398] ;  /* 0x00007300ff3877ac */ /* 0x000e660008000800 */
[----:B------:R-:W-:Y:S01]  /*27ee0*/  STL.64 [R1+0x620], R28 ;  /* 0x0006201c01007387 */ /* 0x000fe20000100a00 */
[----:B------:R-:W0:Y:S03]  /*27ef0*/  LDCU UR57, c[0x0][0x398] ;  /* 0x00007300ff3977ac */ /* 0x000e260008000800 */
        /* <DEDUP_REMOVED lines=40> */
[----:B------:R0:W-:Y:S01]  /*28180*/  STL.64 [R1+0x6c8], R70 ;  /* 0x0006c84601007387 */ /* 0x0001e20000100a00 */
[----:B------:R-:W0:Y:S03]  /*28190*/  LDCU UR66, c[0x0][0x39c] ;  /* 0x00007380ff4277ac */ /* 0x000e260008000800 */
[----:B------:R-:W-:Y:S01]  /*281a0*/  STL.64 [R1+0x6d0], R72 ;  /* 0x0006d04801007387 */ /* 0x000fe20000100a00 */
[----:B------:R-:W0:Y:S03]  /*281b0*/  LDCU UR67, c[0x0][0x39c] ;  /* 0x00007380ff4377ac */ /* 0x000e260008000800 */
[----:B------:R-:W-:Y:S01]  /*281c0*/  STL.64 [R1+0x6d8], R74 ;  /* 0x0006d84a01007387 */ /* 0x000fe20000100a00 */
[----:B------:R-:W0:Y:S03]  /*281d0*/  LDCU UR75, c[0x0][0x398] ;  /* 0x00007300ff4b77ac */ /* 0x000e260008000800 */
[----:B------:R-:W-:Y:S01]  /*281e0*/  STL.64 [R1+0x6e0], R76 ;  /* 0x0006e04c01007387 */ /* 0x000fe20000100a00 */
[----:B------:R-:W1:Y:S03]  /*281f0*/  LDCU UR68, c[0x0][0x39c] ;  /* 0x00007380ff4477ac */ /* 0x000e660008000800 */
[----:B------:R0:W-:Y:S01]  /*28200*/  STL.64 [R1+0x6e8], R78 ;  /* 0x0006e84e01007387 */ /* 0x0001e20000100a00 */
[----:B------:R-:W1:Y:S03]  /*28210*/  LDCU UR70, c[0x0][0x39c] ;  /* 0x00007380ff4677ac */ /* 0x000e660008000800 */
[----:B------:R-:W-:Y:S01]  /*28220*/  STL.64 [R1+0x6f0], R80 ;  /* 0x0006f05001007387 */ /* 0x000fe20000100a00 */
[----:B------:R-:W1:Y:S03]  /*28230*/  LDCU UR72, c[0x0][0x39c] ;  /* 0x00007380ff4877ac */ /* 0x000e660008000800 */
[----:B------:R-:W-:Y:S01]  /*28240*/  STL.64 [R1+0x6f8], R82 ;  /* 0x0006f85201007387 */ /* 0x000fe20000100a00 */
[----:B------:R-:W1:Y:S03]  /*28250*/  LDCU UR74, c[0x0][0x39c] ;  /* 0x00007380ff4a77ac */ /* 0x000e660008000800 */
[----:B0-----:R-:W2:Y:S01]  /*28260*/  LDL.LU.64 R70, [R1+0xec8] ;  /* 0x000ec80001467983 */ /* 0x001ea20000300a00 */
[----:B------:R-:W-:Y:S01]  /*28270*/  IMAD.MOV.U32 R78, RZ, RZ, R22 ;  /* 0x000000ffff4e7224 */ /* 0x000fe200078e0016 */
[----:B------:R-:W0:Y:S02]  /*28280*/  LDCU UR76, c[0x0][0x39c] ;  /* 0x00007380ff4c77ac */ /* 0x000e240008000800 */
[----:B------:R-:W3:Y:S01]  /*28290*/  LDL.LU.64 R68, [R1+0xec0] ;  /* 0x000ec00001447983 */ /* 0x000ee20000300a00 */
[----:B------:R-:W0:Y:S03]  /*282a0*/  LDCU UR77, c[0x0][0x39c] ;  /* 0x00007380ff4d77ac */ /* 0x000e260008000800 */
[----:B------:R-:W3:Y:S04]  /*282b0*/  LDL.LU R79, [R1+0x60c] ;  /* 0x00060c00014f7983 */ /* 0x000ee80000300800 */
[----:B------:R-:W-:Y:S01]  /*282c0*/  STL [R1+0xe5c], R78 ;  /* 0x000e5c4e01007387 */ /* 0x000fe20000100800 */
[----:B--2---:R-:W-:-:S03]  /*282d0*/  IMAD.X R15, R7, 0x1, R71, P6 ;  /* 0x00000001070f7824 */ /* 0x004fc600030e0647 */
[----:B---3--:R-:W-:Y:S04]  /*282e0*/  STL [R1+0xeb8], R79 ;  /* 0x000eb84f01007387 */ /* 0x008fe80000100800 */
[----:B------:R-:W-:Y:S04]  /*282f0*/  STL.64 [R1+0xeb0], R70 ;  /* 0x000eb04601007387 */ /* 0x000fe80000100a00 */
[----:B------:R-:W-:Y:S04]  /*28300*/  STL.64 [R1+0x830], R16 ;  /* 0x0008301001007387 */ /* 0x000fe80000100a00 */
[----:B------:R2:W-:Y:S02]  /*28310*/  STL.64 [R1+0xea8], R68 ;  /* 0x000ea84401007387 */ /* 0x0005e40000100a00 */
[----:B--2---:R-:W2:Y:S02]  /*28320*/  LDTM.x64 R16, tmem[UR9+0x40] ;  /* 0x00004009001079ee */ /* 0x004ea40008340000 */
[----:B------:R-:W-:Y:S04]  /*28330*/  STL.64 [R1+0x800], R14 ;  /* 0x0008000e01007387 */ /* 0x000fe80000100a00 */
[----:B--2---:R-:W-:Y:S04]  /*28340*/  STL.64 [R1+0x500], R16 ;  /* 0x0005001001007387 */ /* 0x004fe80000100a00 */
[----:B------:R-:W-:Y:S04]  /*28350*/  STL.64 [R1+0x508], R18 ;  /* 0x0005081201007387 */ /* 0x000fe80000100a00 */
        /* <DEDUP_REMOVED lines=29> */
[----:B------:R2:W-:Y:S04]  /*28530*/  STL.64 [R1+0x5f8], R78 ;  /* 0x0005f84e01007387 */ /* 0x0005e80000100a00 */
[----:B--2---:R-:W2:Y:S04]  /*28540*/  LDL.LU R79, [R1+0xeb8] ;  /* 0x000eb800014f7983 */ /* 0x004ea80000300800 */
[----:B------:R-:W3:Y:S04]  /*28550*/  LDL.LU.64 R70, [R1+0xeb0] ;  /* 0x000eb00001467983 */ /* 0x000ee80000300a00 */
[----:B------:R-:W4:Y:S01]  /*28560*/  LDL.LU.64 R68, [R1+0xea8] ;  /* 0x000ea80001447983 */ /* 0x000f220000300a00 */
[----:B------:R-:W-:-:S02]  /*28570*/  SHF.R.S32.HI R6, RZ, 0x1f, R5 ;  /* 0x0000001fff067819 */ /* 0x000fc40000011405 */
[C---:B------:R-:W-:Y:S02]  /*28580*/  IADD3 R14, P5, PT, R5.reuse, R2, RZ ;  /* 0x00000002050e7210 */ /* 0x040fe40007fbe0ff */
[----:B------:R-:W-:-:S03]  /*28590*/  IADD3 R8, P6, PT, R5, R3, RZ ;  /* 0x0000000305087210 */ /* 0x000fc60007fde0ff */
[C---:B------:R-:W-:Y:S01]  /*285a0*/  IMAD.X R15, R6.reuse, 0x1, R0, P5 ;  /* 0x00000001060f7824 */ /* 0x040fe200028e0600 */
[----:B--2---:R-:W-:Y:S04]  /*285b0*/  STL [R1+0xea0], R79 ;  /* 0x000ea04f01007387 */ /* 0x004fe80000100800 */
[----:B---3--:R-:W-:Y:S01]  /*285c0*/  STL.64 [R1+0xe98], R70 ;  /* 0x000e984601007387 */ /* 0x008fe20000100a00 */
[----:B------:R-:W-:-:S03]  /*285d0*/  IMAD.X R9, R6, 0x1, R71, P6 ;  /* 0x0000000106097824 */ /* 0x000fc600030e0647 */
[----:B------:R-:W-:Y:S04]  /*285e0*/  STL.64 [R1+0x7f8], R14 ;  /* 0x0007f80e01007387 */ /* 0x000fe80000100a00 */
[----:B----4-:R2:W-:Y:S02]  /*285f0*/  STL.64 [R1+0xe90], R68 ;  /* 0x000e904401007387 */ /* 0x0105e40000100a00 */
        /* <DEDUP_REMOVED lines=37> */
[----:B------:R-:W-:-:S05]  /*28850*/  VIADD R4, R5, UR60 ;  /* 0x0000003c05047c36 */ /* 0x000fca0008000000 */
[----:B------:R-:W-:Y:S02]  /*28860*/  SHF.R.S32.HI R7, RZ, 0x1f, R4 ;  /* 0x0000001fff077819 */ /* 0x000fe40000011404 */
        /* <DEDUP_REMOVED lines=57> */
[----:B--2---:R-:W-:Y:S04]  /*28c00*/  STL [R1+0x20c], R23 ;  /* 0x00020c1701007387 */ /* 0x004fe80000100800 */
        /* <DEDUP_REMOVED lines=28> */
[----:B------:R-:W-:Y:S04]  /*28dd0*/  STL.64 [R1+0x2f0], R80 ;  /* 0x0002f05001007387 */ /* 0x000fe80000100a00 */
[----:B------:R-:W-:Y:S04]  /*28de0*/  STL.64 [R1+0x2f8], R82 ;  /* 0x0002f85201007387 */ /* 0x000fe80000100a00 */
[----:B--2---:R-:W2:Y:S04]  /*28df0*/  LDL.LU R79, [R1+0xe70] ;  /* 0x000e7000014f7983 */ /* 0x004ea80000300800 */
[----:B------:R-:W3:Y:S04]  /*28e00*/  LDL.LU.64 R70, [R1+0xe68] ;  /* 0x000e680001467983 */ /* 0x000ee80000300a00 */
[----:B------:R-:W4:Y:S01]  /*28e10*/  LDL.LU.64 R68, [R1+0xe60] ;  /* 0x000e600001447983 */ /* 0x000f220000300a00 */
[----:B------:R-:W-:-:S02]  /*28e20*/  VIADD R4, R5, UR60 ;  /* 0x0000003c05047c36 */ /* 0x000fc40008000000 */
[----:B------:R-:W-:Y:S01]  /*28e30*/  IMAD.MOV.U32 R72, RZ, RZ, R22 ;  /* 0x000000ffff487224 */ /* 0x000fe200078e0016 */
[----:B------:R-:W2:Y:S02]  /*28e40*/  LDL.LU R73, [R1+0x20c] ;  /* 0x00020c0001497983 */ /* 0x000ea40000300800 */
[----:B------:R-:W-:Y:S02]  /*28e50*/  SHF.R.S32.HI R7, RZ, 0x1f, R4 ;  /* 0x0000001fff077819 */ /* 0x000fe40000011404 */
[C---:B------:R-:W-:Y:S02]  /*28e60*/  IADD3 R16, P5, PT, R4.reuse, R2, RZ ;  /* 0x0000000204107210 */ /* 0x040fe40007fbe0ff */
[C---:B------:R-:W-:Y:S01]  /*28e70*/  IADD3 R14, P6, PT, R4.reuse, R3, RZ ;  /* 0x00000003040e7210 */ /* 0x040fe20007fde0ff */
[----:B------:R-:W-:Y:S02]  /*28e80*/  VIADD R5, R4, UR60 ;  /* 0x0000003c04057c36 */ /* 0x000fe40008000000 */
[----:B------:R-:W-:Y:S01]  /*28e90*/  IMAD.X R17, R7, 0x1, R0, P5 ;  /* 0x0000000107117824 */ /* 0x000fe200028e0600 */
[----:B------:R-:W-:Y:S02]  /*28ea0*/  STL [R1+0xe58], R72 ;  /* 0x000e584801007387 */ /* 0x000fe40000100800 */
[----:B------:R-:W-:-:S02]  /*28eb0*/  SHF.R.S32.HI R6, RZ, 0x1f, R5 ;  /* 0x0000001fff067819 */ /* 0x000fc40000011405 */
[----:B------:R0:W-:Y:S01]  /*28ec0*/  STL.64 [R1+0x7b8], R16 ;  /* 0x0007b81001007387 */ /* 0x0001e20000100a00 */
[C---:B------:R-:W-:Y:S01]  /*28ed0*/  VIADD R4, R5.reuse, UR60 ;  /* 0x0000003c05047c36 */ /* 0x040fe20008000000 */
[----:B0-----:R-:W-:-:S05]  /*28ee0*/  IADD3 R16, P5, PT, R5, R2, RZ ;  /* 0x0000000205107210 */ /* 0x001fca0007fbe0ff */
[----:B------:R-:W-:Y:S02]  /*28ef0*/  IMAD.X R17, R6, 0x1, R0, P5 ;  /* 0x0000000106117824 */ /* 0x000fe400028e0600 */
[----:B------:R-:W-:Y:S02]  /*28f00*/  IMAD.MOV.U32 R10, RZ, RZ, R20 ;  /* 0x000000ffff0a7224 */ /* 0x000fe400078e0014 */
[----:B------:R-:W-:Y:S01]  /*28f10*/  IMAD.MOV.U32 R9, RZ, RZ, R21 ;  /* 0x000000ffff097224 */ /* 0x000fe200078e0015 */
[----:B------:R-:W-:-:S04]  /*28f20*/  F2FP.SATFINITE.E5M2.F32.PACK_AB_MERGE_C R78, R11, R12, RZ ;  /* 0x0000000c0b4e723e */ /* 0x000fc800048060ff */
[----:B------:R-:W-:Y:S01]  /*28f30*/  F2FP.SATFINITE.E5M2.F32.PACK_AB_MERGE_C R72, R9, R10, RZ ;  /* 0x0000000a0948723e */ /* 0x000fe200048060ff */
[----:B---3--:R-:W-:-:S05]  /*28f40*/  IMAD.X R15, R7, 0x1, R71, P6 ;  /* 0x00000001070f7824 */ /* 0x008fca00030e0647 */
[----:B------:R0:W-:Y:S01]  /*28f50*/  STL.64 [R1+0x7d8], R14 ;  /* 0x0007d80e01007387 */ /* 0x0001e20000100a00 */
[----:B------:R-:W-:Y:S02]  /*28f60*/  SHF.R.S32.HI R7, RZ, 0x1f, R4 ;  /* 0x0000001fff077819 */ /* 0x000fe40000011404 */
[----:B0-----:R-:W-:Y:S01]  /*28f70*/  IADD3 R14, P6, PT, R5, R3, RZ ;  /* 0x00000003050e7210 */ /* 0x001fe20007fde0ff */
[----:B------:R0:W-:Y:S04]  /*28f80*/  STL.64 [R1+0x7d0], R16 ;  /* 0x0007d01001007387 */ /* 0x0001e80000100a00 */
[----:B------:R-:W-:-:S05]  /*28f90*/  IMAD.X R15, R6, 0x1, R71, P6 ;  /* 0x00000001060f7824 */ /* 0x000fca00030e0647 */
[----:B------:R3:W-:Y:S01]  /*28fa0*/  STL.64 [R1+0x7b0], R14 ;  /* 0x0007b00e01007387 */ /* 0x0007e20000100a00 */
[C---:B0-----:R-:W-:Y:S01]  /*28fb0*/  IADD3 R16, P5, PT, R4.reuse, R2, RZ ;  /* 0x0000000204107210 */ /* 0x041fe20007fbe0ff */
[----:B------:R-:W-:-:S04]  /*28fc0*/  VIADD R5, R4, UR60 ;  /* 0x0000003c04057c36 */ /* 0x000fc80008000000 */
[----:B------:R-:W-:Y:S01]  /*28fd0*/  IMAD.X R17, R7, 0x1, R0, P5 ;  /* 0x0000000107117824 */ /* 0x000fe200028e0600 */
[----:B---3--:R-:W-:-:S04]  /*28fe0*/  IADD3 R14, P6, PT, R4, R3, RZ ;  /* 0x00000003040e7210 */ /* 0x008fc80007fde0ff */
[----:B------:R0:W-:Y:S01]  /*28ff0*/  STL.64 [R1+0x7a8], R16 ;  /* 0x0007a81001007387 */ /* 0x0001e20000100a00 */
[----:B------:R-:W-:Y:S01]  /*29000*/  IMAD.X R15, R7, 0x1, R71, P6 ;  /* 0x00000001070f7824 */ /* 0x000fe200030e0647 */
[----:B------:R-:W-:-:S04]  /*29010*/  SHF.R.S32.HI R6, RZ, 0x1f, R5 ;  /* 0x0000001fff067819 */ /* 0x000fc80000011405 */
        /* <DEDUP_REMOVED lines=9> */
[C---:B------:R-:W-:Y:S01]  /*290b0*/  VIADD R5, R4.reuse, UR60 ;  /* 0x0000003c04057c36 */ /* 0x040fe20008000000 */
[C---:B0-----:R-:W-:Y:S02]  /*290c0*/  IADD3 R16, P5, PT, R4.reuse, R2, RZ ;  /* 0x0000000204107210 */ /* 0x041fe40007fbe0ff */
[----:B---3--:R-:W-:-:S05]  /*290d0*/  IADD3 R14, P6, PT, R4, R3, RZ ;  /* 0x00000003040e7210 */ /* 0x008fca0007fde0ff */
[C---:B------:R-:W-:Y:S01]  /*290e0*/  IMAD.X R15, R7.reuse, 0x1, R71, P6 ;  /* 0x00000001070f7824 */ /* 0x040fe200030e0647 */
[----:B------:R-:W-:Y:S01]  /*290f0*/  SHF.R.S32.HI R6, RZ, 0x1f, R5 ;  /* 0x0000001fff067819 */ /* 0x000fe20000011405 */
[----:B------:R-:W-:Y:S01]  /*29100*/  IMAD.X R17, R7, 0x1, R0, P5 ;  /* 0x0000000107117824 */ /* 0x000fe200028e0600 */
[C---:B------:R-:W-:Y:S02]  /*29110*/  IADD3 R76, P6, PT, R5.reuse, R3, RZ ;  /* 0x00000003054c7210 */ /* 0x040fe40007fde0ff */
[----:B------:R0:W-:Y:S01]  /*29120*/  STL.64 [R1+0x748], R14 ;  /* 0x0007480e01007387 */ /* 0x0001e20000100a00 */
[C---:B------:R-:W-:Y:S02]  /*29130*/  VIADD R4, R5.reuse, UR60 ;  /* 0x0000003c05047c36 */ /* 0x040fe40008000000 */
[----:B------:R-:W-:Y:S01]  /*29140*/  IMAD.X R77, R6, 0x1, R71, P6 ;  /* 0x00000001064d7824 */ /* 0x000fe200030e0647 */
[----:B------:R-:W-:Y:S01]  /*29150*/  STL.64 [R1+0x778], R16 ;  /* 0x0007781001007387 */ /* 0x000fe20000100a00 */
[----:B0-----:R-:W-:-:S03]  /*29160*/  IADD3 R14, P5, PT, R5, R2, RZ ;  /* 0x00000002050e7210 */ /* 0x001fc60007fbe0ff */
[----:B------:R-:W-:Y:S02]  /*29170*/  STL [R1+0xe44], R76 ;  /* 0x000e444c01007387 */ /* 0x000fe40000100800 */
[----:B------:R-:W-:Y:S02]  /*29180*/  IMAD.X R15, R6, 0x1, R0, P5 ;  /* 0x00000001060f7824 */ /* 0x000fe400028e0600 */
[----:B------:R-:W-:Y:S01]  /*29190*/  STL [R1+0xe40], R77 ;  /* 0x000e404d01007387 */ /* 0x000fe20000100800 */
[----:B------:R-:W-:-:S03]  /*291a0*/  SHF.R.S32.HI R7, RZ, 0x1f, R4 ;  /* 0x0000001fff077819 */ /* 0x000fc60000011404 */
[----:B------:R0:W-:Y:S01]  /*291b0*/  STL.64 [R1+0x740], R14 ;  /* 0x0007400e01007387 */ /* 0x0001e20000100a00 */
[C---:B------:R-:W-:Y:S01]  /*291c0*/  IADD3 R92, P5, PT, R4.reuse, R2, RZ ;  /* 0x00000002045c7210 */ /* 0x040fe20007fbe0ff */
[C---:B------:R-:W-:Y:S01]  /*291d0*/  VIADD R5, R4.reuse, UR60 ;  /* 0x0000003c04057c36 */ /* 0x040fe20008000000 */
[----:B0-----:R-:W-:-:S05]  /*291e0*/  IADD3 R14, P6, PT, R4, R3, RZ ;  /* 0x00000003040e7210 */ /* 0x001fca0007fde0ff */
[C---:B------:R-:W-:Y:S01]  /*291f0*/  IMAD.X R15, R7.reuse, 0x1, R71, P6 ;  /* 0x00000001070f7824 */ /* 0x040fe200030e0647 */
[----:B------:R-:W-:Y:S01]  /*29200*/  SHF.R.S32.HI R6, RZ, 0x1f, R5 ;  /* 0x0000001fff067819 */ /* 0x000fe20000011405 */
[----:B------:R-:W-:-:S03]  /*29210*/  IMAD.X R93, R7, 0x1, R0, P5 ;  /* 0x00000001075d7824 */ /* 0x000fc600028e0600 */
[----:B------:R0:W-:Y:S01]  /*29220*/  STL.64 [R1+0x770], R14 ;  /* 0x0007700e01007387 */ /* 0x0001e20000100a00 */
[C---:B------:R-:W-:Y:S01]  /*29230*/  VIADD R4, R5.reuse, UR60 ;  /* 0x0000003c05047c36 */ /* 0x040fe20008000000 */
[C---:B------:R-:W-:Y:S02]  /*29240*/  IADD3 R90, P6, PT, R5.reuse, R3, RZ ;  /* 0x00000003055a7210 */ /* 0x040fe40007fde0ff */
[----:B0-----:R-:W-:-:S05]  /*29250*/  IADD3 R14, P5, PT, R5, R2, RZ ;  /* 0x00000002050e7210 */ /* 0x001fca0007fbe0ff */
[C---:B------:R-:W-:Y:S01]  /*29260*/  IMAD.X R15, R6.reuse, 0x1, R0, P5 ;  /* 0x00000001060f7824 */ /* 0x040fe200028e0600 */
[----:B------:R-:W-:Y:S01]  /*29270*/  SHF.R.S32.HI R7, RZ, 0x1f, R4 ;  /* 0x0000001fff077819 */ /* 0x000fe20000011404 */
[----:B------:R-:W-:Y:S01]  /*29280*/  IMAD.X R91, R6, 0x1, R71, P6 ;  /* 0x00000001065b7824 */ /* 0x000fe200030e0647 */
[C---:B------:R-:W-:Y:S02]  /*29290*/  IADD3 R16, P5, PT, R4.reuse, R2, RZ ;  /* 0x0000000204107210 */ /* 0x040fe40007fbe0ff */
[----:B------:R0:W-:Y:S01]  /*292a0*/  STL.64 [R1+0x768], R14 ;  /* 0x0007680e01007387 */ /* 0x0001e20000100a00 */
[C---:B------:R-:W-:Y:S02]  /*292b0*/  VIADD R5, R4.reuse, UR60 ;  /* 0x0000003c04057c36 */ /* 0x040fe40008000000 */
[----:B------:R-:W-:Y:S01]  /*292c0*/  IMAD.X R17, R7, 0x1, R0, P5 ;  /* 0x0000000107117824 */ /* 0x000fe200028e0600 */
[----:B0-----:R-:W-:-:S04]  /*292d0*/  IADD3 R14, P6, PT, R4, R3, RZ ;  /* 0x00000003040e7210 */ /* 0x001fc80007fde0ff */
        /* <DEDUP_REMOVED lines=18> */
[----:B------:R-:W-:Y:S01]  /*29400*/  SHF.R.S32.HI R6, RZ, 0x1f, R5 ;  /* 0x0000001fff067819 */ /* 0x000fe20000011405 */
[----:B------:R-:W-:-:S03]  /*29410*/  VIADD R4, R5, UR60 ;  /* 0x0000003c05047c36 */ /* 0x000fc60008000000 */
[----:B------:R3:W-:Y:S02]  /*29420*/  STL.64 [R1+0x738], R14 ;  /* 0x0007380e01007387 */ /* 0x0007e40000100a00 */
[----:B------:R-:W-:Y:S02]  /*29430*/  SHF.R.S32.HI R7, RZ, 0x1f, R4 ;  /* 0x0000001fff077819 */ /* 0x000fe40000011404 */
[C---:B0-----:R-:W-:Y:S02]  /*29440*/  IADD3 R16, P5, PT, R5.reuse, R2, RZ ;  /* 0x0000000205107210 */ /* 0x041fe40007fbe0ff */
[----:B---3--:R-:W-:Y:S01]  /*29450*/  IADD3 R14, P6, PT, R5, R3, RZ ;  /* 0x00000003050e7210 */ /* 0x008fe20007fde0ff */
[----:B------:R-:W-:-:S04]  /*29460*/  VIADD R5, R4, UR60 ;  /* 0x0000003c04057c36 */ /* 0x000fc80008000000 */
[----:B------:R-:W-:Y:S01]  /*29470*/  IMAD.X R15, R6, 0x1, R71, P6 ;  /* 0x00000001060f7824 */ /* 0x000fe200030e0647 */
[-C--:B------:R-:W-:Y:S01]  /*29480*/  IADD3 R86, P6, PT, R4, R3.reuse, RZ ;  /* 0x0000000304567210 */ /* 0x080fe20007fde0ff */
[--C-:B------:R-:W-:Y:S01]  /*29490*/  IMAD.X R17, R6, 0x1, R0.reuse, P5 ;  /* 0x0000000106117824 */ /* 0x100fe200028e0600 */
[-C--:B------:R-:W-:Y:S01]  /*294a0*/  IADD3 R88, P5, PT, R4, R2.reuse, RZ ;  /* 0x0000000204587210 */ /* 0x080fe20007fbe0ff */
[----:B------:R-:W-:Y:S01]  /*294b0*/  VIADD R4, R5, UR60 ;  /* 0x0000003c05047c36 */ /* 0x000fe20008000000 */
[----:B------:R-:W-:Y:S01]  /*294c0*/  SHF.R.S32.HI R8, RZ, 0x1f, R5 ;  /* 0x0000001fff087819 */ /* 0x000fe20000011405 */
[----:B------:R-:W-:Y:S01]  /*294d0*/  IMAD.X R87, R7, 0x1, R71, P6 ;  /* 0x0000000107577824 */ /* 0x000fe200030e0647 */
[----:B------:R-:W-:Y:S01]  /*294e0*/  IADD3 R74, P6, PT, R5, R3, RZ ;  /* 0x00000003054a7210 */ /* 0x000fe20007fde0ff */
[----:B------:R-:W-:Y:S01]  /*294f0*/  STL.64 [R1+0x730], R16 ;  /* 0x0007301001007387 */ /* 0x000fe20000100a00 */
[----:B------:R-:W-:Y:S01]  /*29500*/  IMAD.X R89, R7, 0x1, R0, P5 ;  /* 0x0000000107597824 */ /* 0x000fe200028e0600 */
[----:B------:R-:W-:-:S02]  /*29510*/  IADD3 R84, P5, PT, R5, R2, RZ ;  /* 0x0000000205547210 */ /* 0x000fc40007fbe0ff */
[----:B------:R0:W-:Y:S01]  /*29520*/  STL.64 [R1+0x728], R14 ;  /* 0x0007280e01007387 */ /* 0x0001e20000100a00 */
[C---:B------:R-:W-:Y:S01]  /*29530*/  IMAD.X R75, R8.reuse, 0x1, R71, P6 ;  /* 0x00000001084b7824 */ /* 0x040fe200030e0647 */
[----:B------:R-:W-:Y:S01]  /*29540*/  SHF.R.S32.HI R7, RZ, 0x1f, R4 ;  /* 0x0000001fff077819 */ /* 0x000fe20000011404 */
[----:B------:R-:W-:Y:S01]  /*29550*/  IMAD.X R85, R8, 0x1, R0, P5 ;  /* 0x0000000108557824 */ /* 0x000fe200028e0600 */
[C---:B------:R-:W-:Y:S01]  /*29560*/  IADD3 R82, P5, PT, R4.reuse, R2, RZ ;  /* 0x0000000204527210 */ /* 0x040fe20007fbe0ff */
[C---:B------:R-:W-:Y:S01]  /*29570*/  VIADD R6, R4.reuse, UR60 ;  /* 0x0000003c04067c36 */ /* 0x040fe20008000000 */
[----:B0-----:R-:W-:-:S05]  /*29580*/  IADD3 R14, P6, PT, R4, R3, RZ ;  /* 0x00000003040e7210 */ /* 0x001fca0007fde0ff */
[C-C-:B------:R-:W-:Y:S01]  /*29590*/  IMAD.X R15, R7.reuse, 0x1, R71.reuse, P6 ;  /* 0x00000001070f7824 */ /* 0x140fe200030e0647 */
[----:B------:R-:W-:Y:S01]  /*295a0*/  SHF.R.S32.HI R8, RZ, 0x1f, R6 ;  /* 0x0000001fff087819 */ /* 0x000fe20000011406 */
[----:B------:R-:W-:Y:S01]  /*295b0*/  IMAD.X R83, R7, 0x1, R0, P5 ;  /* 0x0000000107537824 */ /* 0x000fe200028e0600 */
[C---:B------:R-:W-:Y:S02]  /*295c0*/  IADD3 R80, P6, PT, R6.reuse, R3, RZ ;  /* 0x0000000306507210 */ /* 0x040fe40007fde0ff */
[----:B------:R0:W-:Y:S01]  /*295d0*/  STL.64 [R1+0x720], R14 ;  /* 0x0007200e01007387 */ /* 0x0001e20000100a00 */
[----:B------:R-:W-:Y:S02]  /*295e0*/  VIADD R5, R6, UR60 ;  /* 0x0000003c06057c36 */ /* 0x000fe40008000000 */
[----:B------:R-:W-:-:S03]  /*295f0*/  IMAD.X R81, R8, 0x1, R71, P6 ;  /* 0x0000000108517824 */ /* 0x000fc600030e0647 */
[-C--:B------:R-:W-:Y:S02]  /*29600*/  IADD3 R16, P6, PT, R5, R2.reuse, RZ ;  /* 0x0000000205107210 */ /* 0x080fe40007fde0ff */
[----:B0-----:R-:W-:Y:S02]  /*29610*/  IADD3 R14, P5, PT, R6, R2, RZ ;  /* 0x00000002060e7210 */ /* 0x001fe40007fbe0ff */
[----:B------:R-:W-:-:S03]  /*29620*/  SHF.R.S32.HI R6, RZ, 0x1f, R5 ;  /* 0x0000001fff067819 */ /* 0x000fc60000011405 */
[--C-:B------:R-:W-:Y:S02]  /*29630*/  IMAD.X R15, R8, 0x1, R0.reuse, P5 ;  /* 0x00000001080f7824 */ /* 0x100fe400028e0600 */
[----:B------:R-:W-:-:S03]  /*29640*/  IMAD.X R17, R6, 0x1, R0, P6 ;  /* 0x0000000106117824 */ /* 0x000fc600030e0600 */
[----:B------:R0:W-:Y:S01]  /*29650*/  STL.64 [R1+0x718], R14 ;  /* 0x0007180e01007387 */ /* 0x0001e20000100a00 */
[----:B------:R-:W-:-:S03]  /*29660*/  VIADD R4, R5, UR60 ;  /* 0x0000003c05047c36 */ /* 0x000fc60008000000 */
[----:B------:R3:W-:Y:S01]  /*29670*/  STL.64 [R1+0x710], R16 ;  /* 0x0007101001007387 */ /* 0x0007e20000100a00 */
[C---:B------:R-:W-:Y:S01]  /*29680*/  VIADD R76, R4.reuse, UR60 ;  /* 0x0000003c044c7c36 */ /* 0x040fe20008000000 */
[----:B0-----:R-:W-:Y:S02]  /*29690*/  IADD3 R14, P5, PT, R5, R3, RZ ;  /* 0x00000003050e7210 */ /* 0x001fe40007fbe0ff */
[----:B------:R-:W-:Y:S02]  /*296a0*/  SHF.R.S32.HI R5, RZ, 0x1f, R4 ;  /* 0x0000001fff057819 */ /* 0x000fe40000011404 */
[----:B---3--:R-:W-:Y:S01]  /*296b0*/  IADD3 R16, P6, PT, R4, R2, RZ ;  /* 0x0000000204107210 */ /* 0x008fe20007fde0ff */
[----:B------:R-:W-:Y:S01]  /*296c0*/  IMAD.X R15, R6, 0x1, R71, P5 ;  /* 0x00000001060f7824 */ /* 0x000fe200028e0647 */
[----:B------:R-:W-:-:S03]  /*296d0*/  SHF.R.S32.HI R77, RZ, 0x1f, R76 ;  /* 0x0000001fff4d7819 */ /* 0x000fc6000001144c */
[----:B------:R-:W-:Y:S01]  /*296e0*/  IMAD.X R17, R5, 0x1, R0, P6 ;  /* 0x0000000105117824 */ /* 0x000fe200030e0600 */
[----:B------:R0:W-:Y:S01]  /*296f0*/  STL.64 [R1+0x840], R14 ;  /* 0x0008400e01007387 */ /* 0x0001e20000100a00 */
[----:B------:R-:W-:-:S05]  /*29700*/  IADD3 R6, P6, PT, R76, R2, RZ ;  /* 0x000000024c067210 */ /* 0x000fca0007fde0ff */
[----:B------:R-:W-:Y:S01]  /*29710*/  IMAD.X R7, R77, 0x1, R0, P6 ;  /* 0x000000014d077824 */ /* 0x000fe200030e0600 */
[----:B0-----:R-:W-:Y:S01]  /*29720*/  IADD3 R14, P5, PT, R4, R3, RZ ;  /* 0x00000003040e7210 */ /* 0x001fe20007fbe0ff */
[----:B----4-:R-:W-:-:S04]  /*29730*/  VIADD R4, R68, 0x5 ;  /* 0x0000000544047836 */ /* 0x010fc80000000000 */
[----:B------:R-:W-:Y:S01]  /*29740*/  IMAD.X R15, R5, 0x1, R71, P5 ;  /* 0x00000001050f7824 */ /* 0x000fe200028e0647 */
[----:B------:R-:W-:Y:S01]  /*29750*/  STL.64 [R1+0x838], R16 ;  /* 0x0008381001007387 */ /* 0x000fe20000100a00 */
[----:B------:R-:W-:Y:S01]  /*29760*/  ISETP.GE.AND P6, PT, R4, UR19, PT ;  /* 0x0000001304007c0c */ /* 0x000fe2000bfc6270 */
[----:B------:R-:W0:Y:S02]  /*29770*/  LDCU.64 UR18, c[0x0][0x398] ;  /* 0x00007300ff1277ac */ /* 0x000e240008000a00 */
[----:B------:R-:W-:Y:S04]  /*29780*/  STL.64 [R1+0x810], R14 ;  /* 0x0008100e01007387 */ /* 0x000fe80000100a00 */
[----:B------:R3:W-:Y:S02]  /*29790*/  STL.64 [R1+0x808], R6 ;  /* 0x0008080601007387 */ /* 0x0007e40000100a00 */
[----:B---3--:R-:W3:Y:S02]  /*297a0*/  LDTM.x64 R4, tmem[UR9+0x140] ;  /* 0x00014009000479ee */ /* 0x008ee40008340000 */
[----:B---3--:R-:W-:Y:S04]  /*297b0*/  STL.64 [R1+0x100], R4 ;  /* 0x0001000401007387 */ /* 0x008fe80000100a00 */
        /* <DEDUP_REMOVED lines=30> */
[----:B------:R3:W-:Y:S02]  /*299a0*/  STL.64 [R1+0x1f8], R66 ;  /* 0x0001f84201007387 */ /* 0x0007e40000100a00 */
[----:B---3--:R-:W3:Y:S02]  /*299b0*/  LDTM.x64 R4, tmem[UR9+0x180] ;  /* 0x00018009000479ee */ /* 0x008ee40008340000 */
[----:B---3--:R-:W-:Y:S04]  /*299c0*/  STL.64 [R1], R4 ;  /* 0x0000000401007387 */ /* 0x008fe80000100a00 */
        /* <DEDUP_REMOVED lines=31> */
[----:B---3--:R-:W3:Y:S01]  /*29bc0*/  LDTM.x64 R4, tmem[UR9+0x1c0] ;  /* 0x0001c009000479ee */ /* 0x008ee20008340000 */
[----:B------:R-:W-:Y:S01]  /*29bd0*/  ISETP.GE.AND P5, PT, R68, UR15, PT ;  /* 0x0000000f44007c0c */ /* 0x000fe2000bfa6270 */
[----:B------:R-:W-:Y:S01]  /*29be0*/  NOP ;  /* 0x0000000000007918 */ /* 0x000fe20000000000 */
[----:B------:R-:W4:Y:S01]  /*29bf0*/  LDCU.64 UR14, c[0x0][0x398] ;  /* 0x00007300ff0e77ac */ /* 0x000f220008000a00 */
[----:B------:R-:W0:Y:S01]  /*29c00*/  LDCU UR9, c[0x0][0x398] ;  /* 0x00007300ff0977ac */ /* 0x000e220008000800 */
[----:B---3--:R3:W-:Y:S04]  /*29c10*/  STL.64 [R1+0xe08], R4 ;  /* 0x000e080401007387 */ /* 0x0087e80000100a00 */
[----:B---3--:R-:W3:Y:S04]  /*29c20*/  LDL.LU.64 R4, [R1+0x7a0] ;  /* 0x0007a00001047983 */ /* 0x008ee80000300a00 */
[----:B------:R0:W-:Y:S04]  /*29c30*/  STL.64 [R1+0xe00], R6 ;  /* 0x000e000601007387 */ /* 0x0001e80000100a00 */
[----:B0-----:R-:W2:Y:S04]  /*29c40*/  LDL.LU.64 R6, [R1+0x798] ;  /* 0x0007980001067983 */ /* 0x001ea80000300a00 */
[----:B------:R0:W-:Y:S04]  /*29c50*/  STL.64 [R1+0xdf0], R8 ;  /* 0x000df00801007387 */ /* 0x0001e80000100a00 */
[----:B0-----:R-:W4:Y:S04]  /*29c60*/  LDL.LU.64 R8, [R1+0x708] ;  /* 0x0007080001087983 */ /* 0x001f280000300a00 */
[----:B------:R0:W-:Y:S04]  /*29c70*/  STL.64 [R1+0xde8], R10 ;  /* 0x000de80a01007387 */ /* 0x0001e80000100a00 */
[----:B0-----:R-:W5:Y:S04]  /*29c80*/  LDL.LU.64 R10, [R1+0x700] ;  /* 0x00070000010a7983 */ /* 0x001f680000300a00 */
        /* <DEDUP_REMOVED lines=11> */
[----:B------:R-:W-:Y:S01]  /*29d40*/  STL.64 [R1+0xd70], R34 ;  /* 0x000d702201007387 */ /* 0x000fe20000100a00 */
[----:B------:R-:W-:Y:S01]  /*29d50*/  ISETP.LT.AND P5, PT, R70, UR6, !P5 ;  /* 0x0000000646007c0c */ /* 0x000fe2000efa1270 */
[----:B------:R-:W0:Y:S02]  /*29d60*/  LDCU UR6, c[0x0][0x39c] ;  /* 0x00007380ff0677ac */ /* 0x000e240008000800 */
        /* <DEDUP_REMOVED lines=16> */
[----:B---3--:R3:W-:Y:S02]  /*29e70*/  @P4 STG.E.U8 desc[UR24][R4.64], R78 ;  /* 0x0000004e04004986 */ /* 0x0087e4000c101118 */
[----:B---3--:R-:W-:Y:S01]  /*29e80*/  VIADD R5, R68, 0x6 ;  /* 0x0000000644057836 */ /* 0x008fe20000000000 */
[----:B------:R-:W-:-:S02]  /*29e90*/  PRMT R4, R78, 0x9910, RZ ;  /* 0x000099104e047816 */ /* 0x000fc400000000ff */
[----:B------:R-:W3:Y:S04]  /*29ea0*/  LDL.LU R78, [R1+0xe5c] ;  /* 0x000e5c00014e7983 */ /* 0x000ee80000300800 */
[----:B--2---:R2:W-:Y:S01]  /*29eb0*/  @P5 STG.E.U8 desc[UR24][R6.64], R72 ;  /* 0x0000004806005986 */ /* 0x0045e2000c101118 */
[----:B------:R-:W-:Y:S01]  /*29ec0*/  ISETP.GE.AND P5, PT, R5, UR22, PT ;  /* 0x0000001605007c0c */ /* 0x000fe2000bfa6270 */
[----:B------:R-:W0:Y:S01]  /*29ed0*/  LDCU.64 UR22, c[0x0][0x398] ;  /* 0x00007300ff1677ac */ /* 0x000e220008000a00 */
[----:B------:R-:W-:Y:S02]  /*29ee0*/  SHF.R.S32.HI R5, RZ, 0x8, R4 ;  /* 0x00000008ff057819 */ /* 0x000fe40000011404 */
[----:B------:R-:W-:Y:S02]  /*29ef0*/  PRMT R4, R72, 0x9910, RZ ;  /* 0x0000991048047816 */ /* 0x000fe400000000ff */
[----:B--2---:R-:W2:Y:S01]  /*29f00*/  LDL.LU R72, [R1+0xe58] ;  /* 0x000e580001487983 */ /* 0x004ea20000300800 */
[----:B------:R-:W-:Y:S01]  /*29f10*/  ISETP.LT.AND P4, PT, R69, UR4, !P3 ;  /* 0x0000000445007c0c */ /* 0x000fe2000df81270 */
[----:B------:R-:W0:Y:S02]  /*29f20*/  LDCU UR4, c[0x0][0x39c] ;  /* 0x00007380ff0477ac */ /* 0x000e240008000800 */
[----:B------:R-:W5:Y:S10]  /*29f30*/  LDL.LU.64 R6, [R1+0x7c8] ;  /* 0x0007c80001067983 */ /* 0x000f740000300a00 */
[----:B----4-:R4:W-:Y:S02]  /*29f40*/  @P4 STG.E.U8 desc[UR24][R8.64], R5 ;  /* 0x0000000508004986 */ /* 0x0109e4000c101118 */
[----:B----4-:R-:W-:-:S02]  /*29f50*/  SHF.R.S32.HI R5, RZ, 0x8, R4 ;  /* 0x00000008ff057819 */ /* 0x010fc40000011404 */
[----:B---3--:R-:W-:Y:S02]  /*29f60*/  F2FP.SATFINITE.E5M2.F32.PACK_AB_MERGE_C R9, R79, R78, RZ ;  /* 0x0000004e4f09723e */ /* 0x008fe400048060ff */
[----:B------:R-:W3:Y:S04]  /*29f70*/  LDL.LU R78, [R1+0xe54] ;  /* 0x000e5400014e7983 */ /* 0x000ee80000300800 */
[----:B------:R-:W3:Y:S01]  /*29f80*/  LDL.LU R79, [R1+0xe50] ;  /* 0x000e5000014f7983 */ /* 0x000ee20000300800 */
[----:B--2---:R-:W-:-:S03]  /*29f90*/  F2FP.SATFINITE.E5M2.F32.PACK_AB_MERGE_C R4, R73, R72, RZ ;  /* 0x000000484904723e */ /* 0x004fc600048060ff */
[----:B------:R-:W2:Y:S04]  /*29fa0*/  LDL.LU R72, [R1+0xe4c] ;  /* 0x000e4c0001487983 */ /* 0x000ea80000300800 */
[----:B------:R-:W2:Y:S01]  /*29fb0*/  LDL.LU R73, [R1+0xe48] ;  /* 0x000e480001497983 */ /* 0x000ea20000300800 */
[----:B-----5:R-:W-:Y:S01]  /*29fc0*/  ISETP.LT.AND P3, PT, R70, UR10, !P3 ;  /* 0x0000000a46007c0c */ /* 0x020fe2000df61270 */
[----:B------:R-:W-:Y:S01]  /*29fd0*/  VIADD R8, R68, 0x7 ;  /* 0x0000000744087836 */ /* 0x000fe20000000000 */
[C---:B------:R-:W-:Y:S01]  /*29fe0*/  ISETP.LT.AND P4, PT, R69.reuse, UR12, !P2 ;  /* 0x0000000c45007c0c */ /* 0x040fe2000d781270 */
[----:B------:R-:W4:Y:S01]  /*29ff0*/  LDL.LU R20, [R1+0x610] ;  /* 0x0006100001147983 */ /* 0x000f220000300800 */
[----:B------:R-:W-:Y:S01]  /*2a000*/  ISETP.LT.AND P2, PT, R70, UR20, !P2 ;  /* 0x0000001446007c0c */ /* 0x000fe2000d741270 */
[----:B------:R-:W5:Y:S01]  /*2a010*/  LDCU UR10, c[0x0][0x398] ;  /* 0x00007300ff0a77ac */ /* 0x000f620008000800 */
[----:B------:R-:W0:Y:S07]  /*2a020*/  LDCU UR12, c[0x0][0x398] ;  /* 0x00007300ff0c77ac */ /* 0x000e2e0008000800 */
[----:B------:R0:W-:Y:S01]  /*2a030*/  @P3 STG.E.U8 desc[UR24][R10.64], R5 ;  /* 0x000000050a003986 */ /* 0x0001e2000c101118 */
[----:B------:R-:W-:Y:S01]  /*2a040*/  ISETP.LT.AND P3, PT, R69, UR16, !P1 ;  /* 0x0000001045007c0c */ /* 0x000fe2000cf61270 */
[----:B------:R-:W1:Y:S01]  /*2a050*/  LDCU UR16, c[0x0][0x398] ;  /* 0x00007300ff1077ac */ /* 0x000e620008000800 */
[----:B------:R-:W1:Y:S01]  /*2a060*/  LDCU UR20, c[0x0][0x398] ;  /* 0x00007300ff1477ac */ /* 0x000e620008000800 */
[----:B0-----:R-:W-:Y:S01]  /*2a070*/  PRMT R5, R9, 0x9910, RZ ;  /* 0x0000991009057816 */ /* 0x001fe200000000ff */
[----:B------:R-:W4:Y:S04]  /*2a080*/  LDL.LU R10, [R1+0x614] ;  /* 0x00061400010a7983 */ /* 0x000f280000300800 */
[----:B------:R-:W4:Y:S04]  /*2a090*/  LDL.LU.64 R12, [R1+0x858] ;  /* 0x00085800010c7983 */ /* 0x000f280000300a00 */
[----:B------:R-:W4:Y:S04]  /*2a0a0*/  LDL.LU R21, [R1+0x210] ;  /* 0x0002100001157983 */ /* 0x000f280000300800 */
[----:B------:R-:W4:Y:S04]  /*2a0b0*/  LDL.LU R11, [R1+0x214] ;  /* 0x00021400010b7983 */ /* 0x000f280000300800 */
[----:B------:R-:W4:Y:S04]  /*2a0c0*/  LDL.LU.64 R18, [R1+0x850] ;  /* 0x0008500001127983 */ /* 0x000f280000300a00 */
[----:B---3--:R0:W-:Y:S02]  /*2a0d0*/  @P4 STG.E.U8 desc[UR24][R78.64], R9 ;  /* 0x000000094e004986 */ /* 0x0081e4000c101118 */
[----:B0-----:R-:W-:-:S02]  /*2a0e0*/  IMAD.MOV.U32 R78, RZ, RZ, R5 ;  /* 0x000000ffff4e7224 */ /* 0x001fc400078e0005 */
[----:B--2---:R0:W-:Y:S01]  /*2a0f0*/  @P2 STG.E.U8 desc[UR24][R72.64], R4 ;  /* 0x0000000448002986 */ /* 0x0041e2000c101118 */
[----:B------:R-:W-:-:S05]  /*2a100*/  IADD3 R32, P2, PT, R76, R3, RZ ;  /* 0x000000034c207210 */ /* 0x000fca0007f5e0ff */
[----:B------:R-:W-:Y:S01]  /*2a110*/  IMAD.X R33, R77, 0x1, R71, P2 ;  /* 0x000000014d217824 */ /* 0x000fe200010e0647 */
[----:B0-----:R-:W-:Y:S01]  /*2a120*/  SHF.R.S32.HI R72, RZ, 0x8, R78 ;  /* 0x00000008ff487819 */ /* 0x001fe2000001144e */
[----:B------:R-:W-:Y:S02]  /*2a130*/  VIADD R73, R76, UR60 ;  /* 0x0000003c4c497c36 */ /* 0x000fe40008000000 */
[----:B------:R-:W2:Y:S04]  /*2a140*/  LDL.LU R76, [R1+0xe44] ;  /* 0x000e4400014c7983 */ /* 0x000ea80000300800 */
[----:B------:R0:W-:Y:S04]  /*2a150*/  @P3 STG.E.U8 desc[UR24][R6.64], R72 ;  /* 0x0000004806003986 */ /* 0x0001e8000c101118 */
[----:B------:R-:W2:Y:S04]  /*2a160*/  LDL.LU R77, [R1+0xe40] ;  /* 0x000e4000014d7983 */ /* 0x000ea80000300800 */
[----:B0-----:R-:W3:Y:S01]  /*2a170*/  LDL.LU.64 R6, [R1+0x848] ;  /* 0x0008480001067983 */ /* 0x001ee20000300a00 */
[----:B------:R-:W-:-:S02]  /*2a180*/  SHF.R.S32.HI R78, RZ, 0x1f, R73 ;  /* 0x0000001fff4e7819 */ /* 0x000fc40000011449 */
[----:B------:R-:W-:Y:S01]  /*2a190*/  IADD3 R28, P2, PT, R73, R2, RZ ;  /* 0x00000002491c7210 */ /* 0x000fe20007f5e0ff */
[----:B------:R-:W2:Y:S01]  /*2a1a0*/  LDL.LU.64 R16, [R1+0x830] ;  /* 0x0008300001107983 */ /* 0x000ea20000300a00 */
[----:B------:R-:W-:Y:S02]  /*2a1b0*/  ISETP.LT.AND P1, PT, R70, UR18, !P1 ;  /* 0x0000001246007c0c */ /* 0x000fe4000cf21270 */
[----:B------:R-:W-:Y:S01]  /*2a1c0*/  PRMT R79, R4, 0x9910, RZ ;  /* 0x00009910044f7816 */ /* 0x000fe200000000ff */
[----:B------:R-:W-:Y:S01]  /*2a1d0*/  IMAD.X R29, R78, 0x1, R0, P2 ;  /* 0x000000014e1d7824 */ /* 0x000fe200010e0600 */
[----:B------:R-:W-:Y:S01]  /*2a1e0*/  ISETP.LT.AND P2, PT, R69, UR26, !P0 ;  /* 0x0000001a45007c0c */ /* 0x000fe2000c741270 */
[----:B------:R-:W2:Y:S01]  /*2a1f0*/  LDL.LU R14, [R1+0x618] ;  /* 0x00061800010e7983 */ /* 0x000ea20000300800 */
[----:B------:R-:W-:Y:S02]  /*2a200*/  ISETP.LT.AND P0, PT, R70, UR14, !P0 ;  /* 0x0000000e46007c0c */ /* 0x000fe4000c701270 */
[----:B------:R-:W-:Y:S01]  /*2a210*/  ISETP.GE.AND P4, PT, R8, UR4, PT ;  /* 0x0000000408007c0c */ /* 0x000fe2000bf86270 */
[----:B------:R-:W2:Y:S01]  /*2a220*/  LDL.LU R15, [R1+0x61c] ;  /* 0x00061c00010f7983 */ /* 0x000ea20000300800 */
[----:B------:R-:W-:Y:S01]  /*2a230*/  SHF.R.S32.HI R79, RZ, 0x8, R79 ;  /* 0x00000008ff4f7819 */ /* 0x000fe2000001144f */
[----:B------:R-:W0:Y:S02]  /*2a240*/  LDCU UR4, c[0x0][0x39c] ;  /* 0x00007380ff0477ac */ /* 0x000e240008000800 */
[----:B------:R-:W2:Y:S01]  /*2a250*/  LDL.LU R8, [R1+0x218] ;  /* 0x0002180001087983 */ /* 0x000ea20000300800 */
[----:B----4-:R-:W-:Y:S01]  /*2a260*/  F2FP.SATFINITE.E5M2.F32.PACK_AB_MERGE_C R10, R10, R20, RZ ;  /* 0x000000140a0a723e */ /* 0x010fe200048060ff */
[----:B------:R-:W-:Y:S01]  /*2a270*/  VIADD R72, R68, 0x8 ;  /* 0x0000000844487836 */ /* 0x000fe20000000000 */
[----:B------:R-:W4:Y:S01]  /*2a280*/  LDCU UR14, c[0x0][0x398] ;  /* 0x00007300ff0e77ac */ /* 0x000f220008000800 */
[----:B------:R-:W2:Y:S01]  /*2a290*/  LDL.LU R9, [R1+0x21c] ;  /* 0x00021c0001097983 */ /* 0x000ea20000300800 */
[----:B------:R-:W0:Y:S03]  /*2a2a0*/  LDCU UR18, c[0x0][0x398] ;  /* 0x00007300ff1277ac */ /* 0x000e260008000800 */
[----:B------:R-:W2:Y:S01]  /*2a2b0*/  LDL.LU.64 R4, [R1+0x800] ;  /* 0x0008000001047983 */ /* 0x000ea20000300a00 */
[----:B------:R-:W0:Y:S03]  /*2a2c0*/  LDCU UR26, c[0x0][0x398] ;  /* 0x00007300ff1a77ac */ /* 0x000e260008000800 */
[----:B------:R1:W-:Y:S04]  /*2a2d0*/  @P1 STG.E.U8 desc[UR24][R12.64], R79 ;  /* 0x0000004f0c001986 */ /* 0x0003e8000c101118 */
[----:B------:R-:W-:Y:S01]  /*2a2e0*/  @P2 STG.E.U8 desc[UR24][R18.64], R10 ;  /* 0x0000000a12002986 */ /* 0x000fe2000c101118 */
[----:B-1----:R-:W-:-:S03]  /*2a2f0*/  F2FP.SATFINITE.E5M2.F32.PACK_AB_MERGE_C R79, R11, R21, RZ ;  /* 0x000000150b4f723e */ /* 0x002fc600048060ff */
[----:B------:R-:W4:Y:S01]  /*2a300*/  LDL.LU.64 R12, [R1+0x7f8] ;  /* 0x0007f800010c7983 */ /* 0x000f220000300a00 */
[----:B------:R-:W-:Y:S01]  /*2a310*/  ISETP.GE.AND P3, PT, R72, UR6, PT ;  /* 0x0000000648007c0c */ /* 0x000fe2000bf66270 */
[----:B------:R-:W1:Y:S02]  /*2a320*/  LDCU UR6, c[0x0][0x39c] ;  /* 0x00007380ff0677ac */ /* 0x000e640008000800 */
[----:B---3--:R3:W-:Y:S04]  /*2a330*/  @P0 STG.E.U8 desc[UR24][R6.64], R79 ;  /* 0x0000004f06000986 */ /* 0x0087e8000c101118 */
[----:B---3--:R-:W3:Y:S01]  /*2a340*/  LDL.LU.64 R6, [R1+0x7f0] ;  /* 0x0007f00001067983 */ /* 0x008ee20000300a00 */
[----:B------:R-:W-:Y:S01]  /*2a350*/  VIADD R72, R68, 0x9 ;  /* 0x0000000944487836 */ /* 0x000fe20000000000 */
[----:B------:R-:W-:Y:S01]  /*2a360*/  ISETP.LT.AND P2, PT, R69, UR22, !P6 ;  /* 0x0000001645007c0c */ /* 0x000fe2000f741270 */
[----:B------:R-:W3:Y:S03]  /*2a370*/  LDCU UR22, c[0x0][0x398] ;  /* 0x00007300ff1677ac */ /* 0x000ee60008000800 */
[----:B0-----:R-:W-:Y:S01]  /*2a380*/  ISETP.GE.AND P1, PT, R72, UR4, PT ;  /* 0x0000000448007c0c */ /* 0x001fe2000bf26270 */
[----:B------:R-:W-:Y:S01]  /*2a390*/  VIADD R72, R68, 0xa ;  /* 0x0000000a44487836 */ /* 0x000fe20000000000 */
[----:B------:R-:W-:Y:S01]  /*2a3a0*/  PRMT R10, R10, 0x9910, RZ ;  /* 0x000099100a0a7816 */ /* 0x000fe200000000ff */
[----:B------:R-:W0:Y:S01]  /*2a3b0*/  LDCU UR4, c[0x0][0x39c] ;  /* 0x00007380ff0477ac */ /* 0x000e220008000800 */
[----:B------:R-:W-:-:S02]  /*2a3c0*/  PRMT R79, R79, 0x9910, RZ ;  /* 0x000099104f4f7816 */ /* 0x000fc400000000ff */
[----:B-1----:R-:W-:Y:S01]  /*2a3d0*/  ISETP.GE.AND P0, PT, R72, UR6, PT ;  /* 0x0000000648007c0c */ /* 0x002fe2000bf06270 */
[----:B------:R-:W1:Y:S01]  /*2a3e0*/  LDCU UR6, c[0x0][0x39c] ;  /* 0x00007380ff0677ac */ /* 0x000e620008000800 */
[----:B------:R-:W-:Y:S02]  /*2a3f0*/  SHF.R.S32.HI R72, RZ, 0x8, R10 ;  /* 0x00000008ff487819 */ /* 0x000fe4000001140a */
[C---:B------:R-:W-:Y:S01]  /*2a400*/  ISETP.LT.AND P6, PT, R70.reuse, UR28, !P6 ;  /* 0x0000001c46007c0c */ /* 0x040fe2000f7c1270 */
[----:B------:R-:W5:Y:S01]  /*2a410*/  LDL.LU.64 R10, [R1+0x7e8] ;  /* 0x0007e800010a7983 */ /* 0x000f620000300a00 */
[----:B--2---:R-:W-:Y:S01]  /*2a420*/  F2FP.SATFINITE.E5M2.F32.PACK_AB_MERGE_C R8, R9, R8, RZ ;  /* 0x000000080908723e */ /* 0x004fe200048060ff */
[----:B------:R-:W2:Y:S02]  /*2a430*/  LDCU UR28, c[0x0][0x398] ;  /* 0x00007300ff1c77ac */ /* 0x000ea40008000800 */
[----:B------:R0:W-:Y:S01]  /*2a440*/  @P2 STG.E.U8 desc[UR24][R16.64], R72 ;  /* 0x0000004810002986 */ /* 0x0001e2000c101118 */
[----:B------:R-:W-:Y:S01]  /*2a450*/  ISETP.LT.AND P2, PT, R69, UR30, !P5 ;  /* 0x0000001e45007c0c */ /* 0x000fe2000ef41270 */
[----:B------:R-:W1:Y:S01]  /*2a460*/  LDCU UR30, c[0x0][0x398] ;  /* 0x00007300ff1e77ac */ /* 0x000e620008000800 */
[----:B------:R-:W-:Y:S01]  /*2a470*/  ISETP.LT.AND P5, PT, R70, UR9, !P5 ;  /* 0x0000000946007c0c */ /* 0x000fe2000efa1270 */
[----:B------:R-:W1:Y:S01]  /*2a480*/  LDCU UR9, c[0x0][0x39c] ;  /* 0x00007380ff0977ac */ /* 0x000e620008000800 */
[----:B0-----:R-:W-:Y:S01]  /*2a490*/  IMAD.MOV.U32 R72, RZ, RZ, R79 ;  /* 0x000000ffff487224 */ /* 0x001fe200078e004f */
[----:B------:R-:W-:Y:S01]  /*2a4a0*/  F2FP.SATFINITE.E5M2.F32.PACK_AB_MERGE_C R79, R15, R14, RZ ;  /* 0x0000000e0f4f723e */ /* 0x000fe200048060ff */
[----:B------:R-:W2:Y:S03]  /*2a4b0*/  LDL.LU R16, [R1+0x620] ;  /* 0x0006200001107983 */ /* 0x000ea60000300800 */
[----:B------:R-:W-:Y:S01]  /*2a4c0*/  SHF.R.S32.HI R72, RZ, 0x8, R72 ;  /* 0x00000008ff487819 */ /* 0x000fe20000011448 */
[----:B------:R-:W2:Y:S04]  /*2a4d0*/  LDL.LU R17, [R1+0x624] ;  /* 0x0006240001117983 */ /* 0x000ea80000300800 */
[----:B------:R0:W-:Y:S04]  /*2a4e0*/  @P6 STG.E.U8 desc[UR24][R4.64], R72 ;  /* 0x0000004804006986 */ /* 0x0001e8000c101118 */
[----:B----4-:R4:W-:Y:S01]  /*2a4f0*/  @P2 STG.E.U8 desc[UR24][R12.64], R79 ;  /* 0x0000004f0c002986 */ /* 0x0109e2000c101118 */
[----:B0-----:R-:W-:-:S05]  /*2a500*/  PRMT R4, R79, 0x9910, RZ ;  /* 0x000099104f047816 */ /* 0x001fca00000000ff */
[----:B----4-:R-:W-:Y:S02]  /*2a510*/  IMAD.MOV.U32 R79, RZ, RZ, R4 ;  /* 0x000000ffff4f7224 */ /* 0x010fe400078e0004 */
[----:B------:R-:W4:Y:S04]  /*2a520*/  LDL.LU R4, [R1+0x220] ;  /* 0x0002200001047983 */ /* 0x000f280000300800 */
[----:B------:R-:W4:Y:S04]  /*2a530*/  LDL.LU R5, [R1+0x224] ;  /* 0x0002240001057983 */ /* 0x000f280000300800 */
[----:B------:R-:W2:Y:S04]  /*2a540*/  LDL.LU.64 R12, [R1+0x828] ;  /* 0x00082800010c7983 */ /* 0x000ea80000300a00 */
[----:B---3--:R0:W-:Y:S04]  /*2a550*/  @P5 STG.E.U8 desc[UR24][R6.64], R8 ;  /* 0x0000000806005986 */ /* 0x0081e8000c101118 */
[----:B0-----:R-:W3:Y:S01]  /*2a560*/  LDL.LU.64 R6, [R1+0x7e0] ;  /* 0x0007e00001067983 */ /* 0x001ee20000300a00 */
[----:B-----5:R-:W-:Y:S01]  /*2a570*/  ISETP.LT.AND P6, PT, R69, UR10, !P4 ;  /* 0x0000000a45007c0c */ /* 0x020fe2000e7c1270 */
[----:B------:R-:W0:Y:S01]  /*2a580*/  LDCU UR10, c[0x0][0x398] ;  /* 0x00007300ff0a77ac */ /* 0x000e220008000800 */
[----:B------:R-:W-:Y:S01]  /*2a590*/  VIADD R72, R68, 0xb ;  /* 0x0000000b44487836 */ /* 0x000fe20000000000 */
[----:B------:R-:W-:Y:S01]  /*2a5a0*/  SHF.R.S32.HI R79, RZ, 0x8, R79 ;  /* 0x00000008ff4f7819 */ /* 0x000fe2000001144f */
[----:B------:R-:W5:Y:S01]  /*2a5b0*/  LDL.LU.64 R14, [R1+0x7c0] ;  /* 0x0007c000010e7983 */ /* 0x000f620000300a00 */
[----:B------:R-:W-:-:S02]  /*2a5c0*/  IADD3 R26, P5, PT, R73, R3, RZ ;  /* 0x00000003491a7210 */ /* 0x000fc40007fbe0ff */
[----:B------:R-:W-:Y:S01]  /*2a5d0*/  ISETP.GE.AND P2, PT, R72, UR4, PT ;  /* 0x0000000448007c0c */ /* 0x000fe2000bf46270 */
[----:B------:R-:W-:Y:S01]  /*2a5e0*/  VIADD R72, R73, UR60 ;  /* 0x0000003c49487c36 */ /* 0x000fe20008000000 */
[----:B------:R-:W1:Y:S01]  /*2a5f0*/  LDCU UR4, c[0x0][0x39c] ;  /* 0x00007380ff0477ac */ /* 0x000e620008000800 */
[----:B------:R-:W-:-:S03]  /*2a600*/  IMAD.X R27, R78, 0x1, R71, P5 ;  /* 0x000000014e1b7824 */ /* 0x000fc600028e0647 */
[----:B------:R1:W-:Y:S01]  /*2a610*/  @P6 STG.E.U8 desc[UR24][R10.64], R79 ;  /* 0x0000004f0a006986 */ /* 0x0003e2000c101118 */
[----:B------:R-:W-:Y:S02]  /*2a620*/  SHF.R.S32.HI R73, RZ, 0x1f, R72 ;  /* 0x0000001fff497819 */ /* 0x000fe40000011448 */
[----:B------:R-:W-:Y:S02]  /*2a630*/  IADD3 R22, P5, PT, R72, R2, RZ ;  /* 0x0000000248167210 */ /* 0x000fe40007fbe0ff */
[----:B------:R-:W-:Y:S02]  /*2a640*/  ISETP.LT.AND P6, PT, R69, UR12, !P3 ;  /* 0x0000000c45007c0c */ /* 0x000fe4000dfc1270 */
[----:B0-----:R-:W-:Y:S02]  /*2a650*/  ISETP.LT.AND P4, PT, R70, UR10, !P4 ;  /* 0x0000000a46007c0c */ /* 0x001fe4000e781270 */
[----:B-1----:R-:W-:Y:S01]  /*2a660*/  PRMT R79, R8, 0x9910, RZ ;  /* 0x00009910084f7816 */ /* 0x002fe200000000ff */
[----:B------:R-:W-:Y:S01]  /*2a670*/  IMAD.X R23, R73, 0x1, R0, P5 ;  /* 0x0000000149177824 */ /* 0x000fe200028e0600 */
[----:B------:R-:W5:Y:S01]  /*2a680*/  LDL.LU.64 R8, [R1+0x7b8] ;  /* 0x0007b80001087983 */ /* 0x000f620000300a00 */
[----:B------:R-:W-:Y:S01]  /*2a690*/  IADD3 R10, P5, PT, R72, R3, RZ ;  /* 0x00000003480a7210 */ /* 0x000fe20007fbe0ff */
[----:B------:R-:W-:Y:S01]  /*2a6a0*/  VIADD R78, R68, 0xc ;  /* 0x0000000c444e7836 */ /* 0x000fe20000000000 */
[----:B----4-:R-:W-:-:S03]  /*2a6b0*/  F2FP.SATFINITE.E5M2.F32.PACK_AB_MERGE_C R4, R5, R4, RZ ;  /* 0x000000040504723e */ /* 0x010fc600048060ff */
[----:B------:R-:W-:Y:S01]  /*2a6c0*/  IMAD.X R11, R73, 0x1, R71, P5 ;  /* 0x00000001490b7824 */ /* 0x000fe200028e0647 */
[----:B------:R-:W-:Y:S01]  /*2a6d0*/  ISETP.GE.AND P5, PT, R78, UR6, PT ;  /* 0x000000064e007c0c */ /* 0x000fe2000bfa6270 */
[----:B------:R-:W0:Y:S01]  /*2a6e0*/  LDCU UR12, c[0x0][0x398] ;  /* 0x00007300ff0c77ac */ /* 0x000e220008000800 */
[----:B------:R-:W-:Y:S02]  /*2a6f0*/  SHF.R.S32.HI R73, RZ, 0x8, R79 ;  /* 0x00000008ff497819 */ /* 0x000fe4000001144f */
[----:B--2---:R-:W-:Y:S02]  /*2a700*/  F2FP.SATFINITE.E5M2.F32.PACK_AB_MERGE_C R78, R17, R16, RZ ;  /* 0x00000010114e723e */ /* 0x004fe400048060ff */
[----:B------:R-:W-:Y:S01]  /*2a710*/  ISETP.LT.AND P3, PT, R70, UR14, !P3 ;  /* 0x0000000e46007c0c */ /* 0x000fe2000df61270 */
[----:B------:R1:W-:Y:S01]  /*2a720*/  @P4 STG.E.U8 desc[UR24][R12.64], R73 ;  /* 0x000000490c004986 */ /* 0x0003e2000c101118 */
[----:B------:R-:W-:Y:S01]  /*2a730*/  PRMT R79, R78, 0x9910, RZ ;  /* 0x000099104e4f7816 */ /* 0x000fe200000000ff */
[----:B------:R-:W-:Y:S01]  /*2a740*/  VIADD R72, R72, UR60 ;  /* 0x0000003c48487c36 */ /* 0x000fe20008000000 */
[----:B------:R-:W2:Y:S01]  /*2a750*/  LDCU UR14, c[0x0][0x398] ;  /* 0x00007300ff0e77ac */ /* 0x000ea20008000800 */
[----:B------:R-:W4:Y:S01]  /*2a760*/  LDCU UR10, c[0x0][0x39c] ;  /* 0x00007380ff0a77ac */ /* 0x000f220008000800 */
[----:B------:R-:W0:Y:S01]  /*2a770*/  LDCU UR6, c[0x0][0x39c] ;  /* 0x00007380ff0677ac */ /* 0x000e220008000800 */
[----:B-1----:R-:W2:Y:S04]  /*2a780*/  LDL.LU R13, [R1+0x628] ;  /* 0x00062800010d7983 */ /* 0x002ea80000300800 */
[----:B---3--:R1:W-:Y:S04]  /*2a790*/  @P6 STG.E.U8 desc[UR24][R6.64], R78 ;  /* 0x0000004e06006986 */ /* 0x0083e8000c101118 */
[----:B-1----:R-:W2:Y:S04]  /*2a7a0*/  LDL.LU R6, [R1+0x62c] ;  /* 0x00062c0001067983 */ /* 0x002ea80000300800 */
[----:B------:R-:W3:Y:S04]  /*2a7b0*/  LDL.LU R7, [R1+0x228] ;  /* 0x0002280001077983 */ /* 0x000ee80000300800 */
[----:B------:R-:W3:Y:S04]  /*2a7c0*/  LDL.LU R5, [R1+0x22c] ;  /* 0x00022c0001057983 */ /* 0x000ee80000300800 */
[----:B------:R-:W4:Y:S04]  /*2a7d0*/  LDL.LU.64 R34, [R1+0x7d8] ;  /* 0x0007d80001227983 */ /* 0x000f280000300a00 */
[----:B------:R-:W4:Y:S01]  /*2a7e0*/  LDL.LU.64 R24, [R1+0x7d0] ;  /* 0x0007d00001187983 */ /* 0x000f220000300a00 */
[----:B------:R-:W-:Y:S01]  /*2a7f0*/  ISETP.LT.AND P4, PT, R69, UR16, !P1 ;  /* 0x0000001045007c0c */ /* 0x000fe2000cf81270 */
[----:B------:R-:W-:Y:S01]  /*2a800*/  VIADD R73, R68, 0xd ;  /* 0x0000000d44497836 */ /* 0x000fe20000000000 */
[----:B------:R-:W-:Y:S01]  /*2a810*/  SHF.R.S32.HI R79, RZ, 0x8, R79 ;  /* 0x00000008ff4f7819 */ /* 0x000fe2000001144f */
[----:B-----5:R1:W-:Y:S01]  /*2a820*/  @P3 STG.E.U8 desc[UR24][R14.64], R4 ;  /* 0x000000040e003986 */ /* 0x0203e2000c101118 */
[C---:B------:R-:W-:Y:S01]  /*2a830*/  IADD3 R78, P3, PT, R72.reuse, R2, RZ ;  /* 0x00000002484e7210 */ /* 0x040fe20007f7e0ff */
[----:B------:R-:W-:Y:S01]  /*2a840*/  VIADD R16, R72, UR60 ;  /* 0x0000003c48107c36 */ /* 0x000fe20008000000 */
[----:B------:R-:W-:Y:S01]  /*2a850*/  ISETP.GE.AND P6, PT, R73, UR9, PT ;  /* 0x0000000949007c0c */ /* 0x000fe2000bfc6270 */
[----:B------:R-:W5:Y:S01]  /*2a860*/  LDCU UR9, c[0x0][0x398] ;  /* 0x00007300ff0977ac */ /* 0x000f620008000800 */
[----:B------:R-:W-:Y:S01]  /*2a870*/  SHF.R.S32.HI R73, RZ, 0x1f, R72 ;  /* 0x0000001fff497819 */ /* 0x000fe20000011448 */
[----:B------:R-:W4:Y:S01]  /*2a880*/  LDL.LU.64 R30, [R1+0x7b0] ;  /* 0x0007b000011e7983 */ /* 0x000f220000300a00 */
[----:B------:R-:W-:Y:S01]  /*2a890*/  VIADD R12, R68, 0xe ;  /* 0x0000000e440c7836 */ /* 0x000fe20000000000 */
[----:B------:R-:W2:Y:S02]  /*2a8a0*/  LDCU UR16, c[0x0][0x398] ;  /* 0x00007300ff1077ac */ /* 0x000ea40008000800 */
[----:B------:R5:W-:Y:S01]  /*2a8b0*/  @P4 STG.E.U8 desc[UR24][R8.64], R79 ;  /* 0x0000004f08004986 */ /* 0x000be2000c101118 */
[----:B-1----:R-:W-:-:S02]  /*2a8c0*/  SHF.R.S32.HI R15, RZ, 0x1f, R16 ;  /* 0x0000001fff0f7819 */ /* 0x002fc40000011410 */
[----:B0-----:R-:W-:Y:S01]  /*2a8d0*/  ISETP.LT.AND P1, PT, R70, UR12, !P1 ;  /* 0x0000000c46007c0c */ /* 0x001fe2000cf21270 */
[----:B------:R-:W4:Y:S01]  /*2a8e0*/  LDL.LU.64 R20, [R1+0x7a8] ;  /* 0x0007a80001147983 */ /* 0x000f220000300a00 */
[C---:B-----5:R-:W-:Y:S01]  /*2a8f0*/  IMAD.X R79, R73.reuse, 0x1, R0, P3 ;  /* 0x00000001494f7824 */ /* 0x060fe200018e0600 */
[----:B------:R-:W-:Y:S02]  /*2a900*/  IADD3 R72, P3, PT, R72, R3, RZ ;  /* 0x0000000348487210 */ /* 0x000fe40007f7e0ff */
[----:B------:R-:W5:Y:S01]  /*2a910*/  LDL.LU R18, [R1+0x630] ;  /* 0x0006300001127983 */ /* 0x000f620000300800 */
[----:B------:R-:W-:Y:S01]  /*2a920*/  PRMT R4, R4, 0x9910, RZ ;  /* 0x0000991004047816 */ /* 0x000fe200000000ff */
[----:B------:R-:W0:Y:S01]  /*2a930*/  LDCU UR12, c[0x0][0x398] ;  /* 0x00007300ff0c77ac */ /* 0x000e220008000800 */
[----:B------:R-:W-:Y:S01]  /*2a940*/  IMAD.X R73, R73, 0x1, R71, P3 ;  /* 0x0000000149497824 */ /* 0x000fe200018e0647 */
[----:B------:R-:W-:-:S05]  /*2a950*/  IADD3 R8, P3, PT, R16, R2, RZ ;  /* 0x0000000210087210 */ /* 0x000fca0007f7e0ff */
[----:B------:R-:W-:Y:S01]  /*2a960*/  IMAD.X R9, R15, 0x1, R0, P3 ;  /* 0x000000010f097824 */ /* 0x000fe200018e0600 */
[----:B------:R-:W-:Y:S01]  /*2a970*/  ISETP.LT.AND P3, PT, R69, UR9, !P0 ;  /* 0x0000000945007c0c */ /* 0x000fe2000c761270 */
[----:B------:R-:W1:Y:S01]  /*2a980*/  LDCU UR9, c[0x0][0x398] ;  /* 0x00007300ff0977ac */ /* 0x000e620008000800 */
[----:B------:R-:W-:Y:S02]  /*2a990*/  ISETP.GE.AND P4, PT, R12, UR4, PT ;  /* 0x000000040c007c0c */ /* 0x000fe4000bf86270 */
[----:B------:R-:W-:Y:S02]  /*2a9a0*/  SHF.R.S32.HI R4, RZ, 0x8, R4 ;  /* 0x00000008ff047819 */ /* 0x000fe40000011404 */
[----:B---3--:R-:W-:Y:S01]  /*2a9b0*/  F2FP.SATFINITE.E5M2.F32.PACK_AB_MERGE_C R5, R5, R7, RZ ;  /* 0x000000070505723e */ /* 0x008fe200048060ff */
[----:B------:R-:W-:Y:S01]  /*2a9c0*/  VIADD R14, R68, 0x10 ;  /* 0x00000010440e7836 */ /* 0x000fe20000000000 */
[----:B--2---:R-:W-:Y:S01]  /*2a9d0*/  F2FP.SATFINITE.E5M2.F32.PACK_AB_MERGE_C R12, R6, R13, RZ ;  /* 0x0000000d060c723e */ /* 0x004fe200048060ff */
[----:B------:R-:W5:Y:S01]  /*2a9e0*/  LDL.LU R7, [R1+0x634] ;  /* 0x0006340001077983 */ /* 0x000f620000300800 */
[----:B------:R-:W-:Y:S01]  /*2a9f0*/  ISETP.LT.AND P0, PT, R70, UR14, !P0 ;  /* 0x0000000e46007c0c */ /* 0x000fe2000c701270 */
[----:B------:R-:W2:Y:S02]  /*2aa00*/  LDCU UR4, c[0x0][0x39c] ;  /* 0x00007380ff0477ac */ /* 0x000ea40008000800 */
[----:B----4-:R3:W-:Y:S01]  /*2aa10*/  @P1 STG.E.U8 desc[UR24][R34.64], R4 ;  /* 0x0000000422001986 */ /* 0x0107e2000c101118 */
[----:B------:R-:W-:Y:S01]  /*2aa20*/  VIADD R6, R68, 0xf ;  /* 0x0000000f44067836 */ /* 0x000fe20000000000 */
[----:B------:R-:W4:Y:S02]  /*2aa30*/  LDCU UR14, c[0x0][0x398] ;  /* 0x00007300ff0e77ac */ /* 0x000f240008000800 */
[----:B------:R-:W2:Y:S04]  /*2aa40*/  LDL.LU.64 R36, [R1+0x790] ;  /* 0x0007900001247983 */ /* 0x000ea80000300a00 */
[----:B------:R0:W-:Y:S01]  /*2aa50*/  @P3 STG.E.U8 desc[UR24][R24.64], R12 ;  /* 0x0000000c18003986 */ /* 0x0001e2000c101118 */
[----:B---3--:R-:W-:-:S03]  /*2aa60*/  PRMT R4, R12, 0x9910, RZ ;  /* 0x000099100c047816 */ /* 0x008fc600000000ff */
[----:B0-----:R-:W3:Y:S01]  /*2aa70*/  LDL.LU.64 R12, [R1+0x788] ;  /* 0x00078800010c7983 */ /* 0x001ee20000300a00 */
[----:B------:R-:W-:Y:S02]  /*2aa80*/  ISETP.LT.AND P1, PT, R69, UR16, !P2 ;  /* 0x0000001045007c0c */ /* 0x000fe4000d721270 */
[----:B-----5:R-:W-:Y:S01]  /*2aa90*/  F2FP.SATFINITE.E5M2.F32.PACK_AB_MERGE_C R18, R7, R18, RZ ;  /* 0x000000120712723e */ /* 0x020fe200048060ff */
[----:B------:R-:W5:Y:S01]  /*2aaa0*/  LDL.LU R25, [R1+0x230] ;  /* 0x0002300001197983 */ /* 0x000f620000300800 */
[----:B------:R-:W-:Y:S01]  /*2aab0*/  ISETP.GE.AND P3, PT, R6, UR10, PT ;  /* 0x0000000a06007c0c */ /* 0x000fe2000bf66270 */
[----:B------:R-:W-:Y:S02]  /*2aac0*/  IMAD.MOV.U32 R6, RZ, RZ, R4 ;  /* 0x000000ffff067224 */ /* 0x000fe400078e0004 */
[----:B------:R0:W-:Y:S01]  /*2aad0*/  @P0 STG.E.U8 desc[UR24][R30.64], R5 ;  /* 0x000000051e000986 */ /* 0x0001e2000c101118 */
[----:B------:R-:W-:Y:S01]  /*2aae0*/  ISETP.LT.AND P2, PT, R70, UR12, !P2 ;  /* 0x0000000c46007c0c */ /* 0x000fe2000d741270 */
[----:B------:R-:W2:Y:S01]  /*2aaf0*/  LDCU UR10, c[0x0][0x398] ;  /* 0x00007300ff0a77ac */ /* 0x000ea20008000800 */
[----:B------:R-:W-:Y:S01]  /*2ab00*/  SHF.R.S32.HI R6, RZ, 0x8, R6 ;  /* 0x00000008ff067819 */ /* 0x000fe20000011406 */
[----:B------:R-:W5:Y:S01]  /*2ab10*/  LDL.LU R4, [R1+0x234] ;  /* 0x0002340001047983 */ /* 0x000f620000300800 */
[----:B-1----:R-:W-:Y:S01]  /*2ab20*/  ISETP.LT.AND P0, PT, R69, UR9, !P5 ;  /* 0x0000000945007c0c */ /* 0x002fe2000ef01270 */
[----:B------:R-:W1:Y:S02]  /*2ab30*/  LDCU UR12, c[0x0][0x398] ;  /* 0x00007300ff0c77ac */ /* 0x000e640008000800 */
[----:B------:R2:W-:Y:S01]  /*2ab40*/  @P1 STG.E.U8 desc[UR24][R20.64], R6 ;  /* 0x0000000614001986 */ /* 0x0005e2000c101118 */
[----:B------:R-:W-:Y:S01]  /*2ab50*/  VIADD R24, R68, 0x11 ;  /* 0x0000001144187836 */ /* 0x000fe20000000000 */
[----:B------:R-:W1:Y:S01]  /*2ab60*/  LDCU UR16, c[0x0][0x398] ;  /* 0x00007300ff1077ac */ /* 0x000e620008000800 */
[----:B0-----:R-:W-:Y:S01]  /*2ab70*/  PRMT R5, R5, 0x9910, RZ ;  /* 0x0000991005057816 */ /* 0x001fe200000000ff */
[----:B------:R-:W5:Y:S01]  /*2ab80*/  LDL.LU.64 R30, [R1+0x780] ;  /* 0x00078000011e7983 */ /* 0x000f620000300a00 */
[----:B------:R-:W0:Y:S03]  /*2ab90*/  LDCU UR9, c[0x0][0x39c] ;  /* 0x00007380ff0977ac */ /* 0x000e260008000800 */
[----:B--2---:R-:W2:Y:S01]  /*2aba0*/  LDL.LU.64 R20, [R1+0x778] ;  /* 0x0007780001147983 */ /* 0x004ea20000300a00 */
[----:B------:R-:W-:Y:S01]  /*2abb0*/  IMAD.MOV.U32 R6, RZ, RZ, R5 ;  /* 0x000000ffff067224 */ /* 0x000fe200078e0005 */
[----:B------:R-:W-:Y:S01]  /*2abc0*/  ISETP.GE.AND P1, PT, R14, UR6, PT ;  /* 0x000000060e007c0c */ /* 0x000fe2000bf26270 */
[----:B------:R-:W0:Y:S01]  /*2abd0*/  LDCU UR6, c[0x0][0x398] ;  /* 0x00007300ff0677ac */ /* 0x000e220008000800 */
[----:B------:R-:W2:Y:S02]  /*2abe0*/  LDL.LU R19, [R1+0x638] ;  /* 0x0006380001137983 */ /* 0x000ea40000300800 */
[----:B------:R-:W-:-:S02]  /*2abf0*/  SHF.R.S32.HI R34, RZ, 0x8, R6 ;  /* 0x00000008ff227819 */ /* 0x000fc40000011406 */
[----:B------:R-:W2:Y:S04]  /*2ac00*/  LDL.LU R5, [R1+0x63c] ;  /* 0x00063c0001057983 */ /* 0x000ea80000300800 */
[----:B------:R-:W2:Y:S04]  /*2ac10*/  LDL.LU R17, [R1+0x238] ;  /* 0x0002380001117983 */ /* 0x000ea80000300800 */
[----:B------:R-:W2:Y:S04]  /*2ac20*/  LDL.LU R14, [R1+0x23c] ;  /* 0x00023c00010e7983 */ /* 0x000ea80000300800 */
[----:B------:R-:W2:Y:S04]  /*2ac30*/  LDL.LU.64 R6, [R1+0x748] ;  /* 0x0007480001067983 */ /* 0x000ea80000300a00 */
[----:B------:R-:W-:Y:S04]  /*2ac40*/  @P2 STG.E.U8 desc[UR24][R36.64], R34 ;  /* 0x0000002224002986 */ /* 0x000fe8000c101118 */
[----:B---3--:R3:W-:Y:S04]  /*2ac50*/  @P0 STG.E.U8 desc[UR24][R12.64], R18 ;  /* 0x000000120c000986 */ /* 0x0087e8000c101118 */
[----:B---3--:R-:W3:Y:S01]  /*2ac60*/  LDL.LU.64 R12, [R1+0x740] ;  /* 0x00074000010c7983 */ /* 0x008ee20000300a00 */
[----:B------:R-:W-:Y:S01]  /*2ac70*/  ISETP.LT.AND P5, PT, R70, UR10, !P5 ;  /* 0x0000000a46007c0c */ /* 0x000fe2000efa1270 */
[----:B------:R-:W1:Y:S01]  /*2ac80*/  LDCU UR10, c[0x0][0x398] ;  /* 0x00007300ff0a77ac */ /* 0x000e620008000800 */
[----:B----4-:R-:W-:-:S02]  /*2ac90*/  ISETP.LT.AND P0, PT, R69, UR14, !P6 ;  /* 0x0000000e45007c0c */ /* 0x010fc4000f701270 */
[----:B------:R-:W-:Y:S01]  /*2aca0*/  PRMT R18, R18, 0x9910, RZ ;  /* 0x0000991012127816 */ /* 0x000fe200000000ff */
[----:B------:R-:W4:Y:S01]  /*2acb0*/  LDCU UR14, c[0x0][0x398] ;  /* 0x00007300ff0e77ac */ /* 0x000f220008000800 */
[----:B------:R-:W-:Y:S02]  /*2acc0*/  ISETP.GE.AND P2, PT, R24, UR4, PT ;  /* 0x0000000418007c0c */ /* 0x000fe4000bf46270 */
[----:B------:R-:W-:Y:S01]  /*2acd0*/  SHF.R.S32.HI R18, RZ, 0x8, R18 ;  /* 0x00000008ff127819 */ /* 0x000fe20000011412 */
[----:B------:R-:W1:Y:S01]  /*2ace0*/  LDCU UR4, c[0x0][0x39c] ;  /* 0x00007380ff0477ac */ /* 0x000e620008000800 */
[----:B0-----:R-:W-:Y:S01]  /*2acf0*/  ISETP.LT.AND P6, PT, R70, UR6, !P6 ;  /* 0x0000000646007c0c */ /* 0x001fe2000f7c1270 */
[----:B------:R-:W-:Y:S01]  /*2ad00*/  VIADD R24, R68, 0x12 ;  /* 0x0000001244187836 */ /* 0x000fe20000000000 */
[----:B------:R-:W0:Y:S01]  /*2ad10*/  LDCU UR6, c[0x0][0x39c] ;  /* 0x00007380ff0677ac */ /* 0x000e220008000800 */
[----:B-----5:R-:W-:-:S05]  /*2ad20*/  F2FP.SATFINITE.E5M2.F32.PACK_AB_MERGE_C R4, R4, R25, RZ ;  /* 0x000000190404723e */ /* 0x020fca00048060ff */
[----:B------:R5:W-:Y:S04]  /*2ad30*/  @P5 STG.E.U8 desc[UR24][R30.64], R4 ;  /* 0x000000041e005986 */ /* 0x000be8000c101118 */
[----:B--2---:R-:W-:Y:S01]  /*2ad40*/  @P0 STG.E.U8 desc[UR24][R20.64], R18 ;  /* 0x0000001214000986 */ /* 0x004fe2000c101118 */
[----:B-1----:R-:W-:Y:S01]  /*2ad50*/  ISETP.LT.AND P0, PT, R69, UR10, !P4 ;  /* 0x0000000a45007c0c */ /* 0x002fe2000e701270 */
[----:B------:R-:W1:Y:S01]  /*2ad60*/  LDCU UR10, c[0x0][0x398] ;  /* 0x00007300ff0a77ac */ /* 0x000e620008000800 */
[----:B-----5:R-:W-:Y:S02]  /*2ad70*/  PRMT R4, R4, 0x9910, RZ ;  /* 0x0000991004047816 */ /* 0x020fe400000000ff */
[----:B------:R-:W-:Y:S01]  /*2ad80*/  ISETP.LT.AND P4, PT, R70, UR12, !P4 ;  /* 0x0000000c46007c0c */ /* 0x000fe2000e781270 */
[----:B------:R-:W2:Y:S01]  /*2ad90*/  LDCU UR12, c[0x0][0x398] ;  /* 0x00007300ff0c77ac */ /* 0x000ea20008000800 */
[----:B------:R-:W-:-:S02]  /*2ada0*/  SHF.R.S32.HI R4, RZ, 0x8, R4 ;  /* 0x00000008ff047819 */ /* 0x000fc40000011404 */
[----:B------:R-:W-:Y:S02]  /*2adb0*/  F2FP.SATFINITE.E5M2.F32.PACK_AB_MERGE_C R5, R5, R19, RZ ;  /* 0x000000130505723e */ /* 0x000fe400048060ff */
[----:B------:R-:W-:Y:S01]  /*2adc0*/  ISETP.GE.AND P5, PT, R24, UR9, PT ;  /* 0x0000000918007c0c */ /* 0x000fe2000bfa6270 */
[----:B------:R-:W5:Y:S01]  /*2add0*/  LDCU UR9, c[0x0][0x39c] ;  /* 0x00007380ff0977ac */ /* 0x000f620008000800 */
[----:B------:R-:W5:Y:S01]  /*2ade0*/  LDL.LU R24, [R1+0x640] ;  /* 0x0006400001187983 */ /* 0x000f620000300800 */
[----:B------:R-:W-:-:S03]  /*2adf0*/  F2FP.SATFINITE.E5M2.F32.PACK_AB_MERGE_C R14, R14, R17, RZ ;  /* 0x000000110e0e723e */ /* 0x000fc600048060ff */
[----:B------:R-:W5:Y:S04]  /*2ae00*/  LDL.LU R25, [R1+0x644] ;  /* 0x0006440001197983 */ /* 0x000f680000300800 */
[----:B------:R0:W-:Y:S02]  /*2ae10*/  @P6 STG.E.U8 desc[UR24][R6.64], R4 ;  /* 0x0000000406006986 */ /* 0x0001e4000c101118 */
[----:B0-----:R-:W-:Y:S01]  /*2ae20*/  VIADD R4, R68, 0x13 ;  /* 0x0000001344047836 */ /* 0x001fe20000000000 */
[----:B------:R-:W-:Y:S01]  /*2ae30*/  PRMT R6, R5, 0x9910, RZ ;  /* 0x0000991005067816 */ /* 0x000fe200000000ff */
[----:B---3--:R0:W-:Y:S03]  /*2ae40*/  @P0 STG.E.U8 desc[UR24][R12.64], R5 ;  /* 0x000000050c000986 */ /* 0x0081e6000c101118 */
[----:B------:R-:W-:Y:S01]  /*2ae50*/  ISETP.GE.AND P0, PT, R4, UR4, PT ;  /* 0x0000000404007c0c */ /* 0x000fe2000bf06270 */
[----:B------:R-:W3:Y:S01]  /*2ae60*/  LDCU UR4, c[0x0][0x39c] ;  /* 0x00007380ff0477ac */ /* 0x000ee20008000800 */
[----:B------:R-:W3:Y:S04]  /*2ae70*/  LDL.LU R4, [R1+0x240] ;  /* 0x0002400001047983 */ /* 0x000ee80000300800 */
[----:B------:R1:W-:Y:S04]  /*2ae80*/  @P4 STG.E.U8 desc[UR24][R76.64], R14 ;  /* 0x0000000e4c004986 */ /* 0x0003e8000c101118 */
[----:B0-----:R-:W3:Y:S04]  /*2ae90*/  LDL.LU R5, [R1+0x244] ;  /* 0x0002440001057983 */ /* 0x001ee80000300800 */
[----:B------:R-:W3:Y:S01]  /*2aea0*/  LDL.LU.64 R12, [R1+0x770] ;  /* 0x00077000010c7983 */ /* 0x000ee20000300a00 */
[----:B-1----:R-:W-:-:S03]  /*2aeb0*/  SHF.R.S32.HI R77, RZ, 0x8, R6 ;  /* 0x00000008ff4d7819 */ /* 0x002fc60000011406 */
[----:B------:R-:W3:Y:S04]  /*2aec0*/  LDL.LU.64 R6, [R1+0x768] ;  /* 0x0007680001067983 */ /* 0x000ee80000300a00 */
[----:B------:R-:W3:Y:S01]  /*2aed0*/  LDL.LU.64 R18, [R1+0x760] ;  /* 0x0007600001127983 */ /* 0x000ee20000300a00 */
[----:B----4-:R-:W-:Y:S01]  /*2aee0*/  ISETP.LT.AND P6, PT, R69, UR14, !P3 ;  /* 0x0000000e45007c0c */ /* 0x010fe2000dfc1270 */
[C---:B------:R-:W-:Y:S01]  /*2aef0*/  VIADD R76, R16.reuse, UR60 ;  /* 0x0000003c104c7c36 */ /* 0x040fe20008000000 */
[----:B------:R-:W-:Y:S01]  /*2af00*/  IADD3 R20, P4, PT, R16, R3, RZ ;  /* 0x0000000310147210 */ /* 0x000fe20007f9e0ff */
[----:B------:R-:W0:Y:S04]  /*2af10*/  LDCU UR14, c[0x0][0x398] ;  /* 0x00007300ff0e77ac */ /* 0x000e280008000800 */
[----:B------:R-:W-:Y:S01]  /*2af20*/  IMAD.X R21, R15, 0x1, R71, P4 ;  /* 0x000000010f157824 */ /* 0x000fe200020e0647 */
[----:B------:R-:W-:-:S05]  /*2af30*/  IADD3 R16, P4, PT, R76, R2, RZ ;  /* 0x000000024c107210 */ /* 0x000fca0007f9e0ff */
[----:B------:R1:W-:Y:S01]  /*2af40*/  @P6 STG.E.U8 desc[UR24][R92.64], R77 ;  /* 0x0000004d5c006986 */ /* 0x0003e2000c101118 */
[----:B------:R-:W-:Y:S01]  /*2af50*/  ISETP.LT.AND P3, PT, R70, UR10, !P3 ;  /* 0x0000000a46007c0c */ /* 0x000fe2000df61270 */
[----:B------:R-:W4:Y:S01]  /*2af60*/  LDCU UR10, c[0x0][0x39c] ;  /* 0x00007380ff0a77ac */ /* 0x000f220008000800 */
[----:B--2---:R-:W-:Y:S01]  /*2af70*/  ISETP.LT.AND P6, PT, R69, UR12, !P1 ;  /* 0x0000000c45007c0c */ /* 0x004fe2000cfc1270 */
[----:B------:R-:W2:Y:S01]  /*2af80*/  LDCU UR12, c[0x0][0x398] ;  /* 0x00007300ff0c77ac */ /* 0x000ea20008000800 */
[----:B-1----:R-:W-:Y:S02]  /*2af90*/  SHF.R.S32.HI R77, RZ, 0x1f, R76 ;  /* 0x0000001fff4d7819 */ /* 0x002fe4000001144c */
[----:B------:R-:W-:Y:S01]  /*2afa0*/  PRMT R93, R14, 0x9910, RZ ;  /* 0x000099100e5d7816 */ /* 0x000fe200000000ff */
[----:B------:R-:W-:Y:S02]  /*2afb0*/  VIADD R92, R68, 0x14 ;  /* 0x00000014445c7836 */ /* 0x000fe40000000000 */
[----:B------:R-:W-:Y:S01]  /*2afc0*/  IMAD.X R17, R77, 0x1, R0, P4 ;  /* 0x000000014d117824 */ /* 0x000fe200020e0600 */
[----:B------:R-:W-:-:S05]  /*2afd0*/  IADD3 R14, P4, PT, R76, R3, RZ ;  /* 0x000000034c0e7210 */ /* 0x000fca0007f9e0ff */
[----:B------:R-:W-:Y:S01]  /*2afe0*/  IMAD.X R15, R77, 0x1, R71, P4 ;  /* 0x000000014d0f7824 */ /* 0x000fe200020e0647 */
[----:B------:R-:W-:Y:S01]  /*2aff0*/  ISETP.GE.AND P4, PT, R92, UR6, PT ;  /* 0x000000065c007c0c */ /* 0x000fe2000bf86270 */
[----:B------:R-:W1:Y:S01]  /*2b000*/  LDCU UR6, c[0x0][0x39c] ;  /* 0x00007380ff0677ac */ /* 0x000e620008000800 */
[----:B------:R-:W-:Y:S02]  /*2b010*/  SHF.R.S32.HI R77, RZ, 0x8, R93 ;  /* 0x00000008ff4d7819 */ /* 0x000fe4000001145d */
[----:B0-----:R-:W-:Y:S01]  /*2b020*/  ISETP.LT.AND P1, PT, R70, UR14, !P1 ;  /* 0x0000000e46007c0c */ /* 0x001fe2000cf21270 */
[----:B------:R-:W0:Y:S01]  /*2b030*/  LDCU UR14, c[0x0][0x398] ;  /* 0x00007300ff0e77ac */ /* 0x000e220008000800 */
[----:B-----5:R-:W-:-:S04]  /*2b040*/  F2FP.SATFINITE.E5M2.F32.PACK_AB_MERGE_C R92, R25, R24, RZ ;  /* 0x00000018195c723e */ /* 0x020fc800048060ff */
[----:B------:R-:W-:Y:S02]  /*2b050*/  PRMT R93, R92, 0x9910, RZ ;  /* 0x000099105c5d7816 */ /* 0x000fe400000000ff */
[----:B---3--:R-:W-:Y:S01]  /*2b060*/  F2FP.SATFINITE.E5M2.F32.PACK_AB_MERGE_C R5, R5, R4, RZ ;  /* 0x000000040505723e */ /* 0x008fe200048060ff */
[----:B------:R-:W-:Y:S04]  /*2b070*/  @P3 STG.E.U8 desc[UR24][R12.64], R77 ;  /* 0x0000004d0c003986 */ /* 0x000fe8000c101118 */
[----:B------:R3:W-:Y:S01]  /*2b080*/  @P6 STG.E.U8 desc[UR24][R6.64], R92 ;  /* 0x0000005c06006986 */ /* 0x0007e2000c101118 */
[----:B------:R-:W-:Y:S01]  /*2b090*/  ISETP.LT.AND P3, PT, R69, UR16, !P2 ;  /* 0x0000001045007c0c */ /* 0x000fe2000d761270 */
[----:B------:R-:W5:Y:S02]  /*2b0a0*/  LDCU UR16, c[0x0][0x398] ;  /* 0x00007300ff1077ac */ /* 0x000f640008000800 */
[----:B---3--:R-:W3:Y:S04]  /*2b0b0*/  LDL.LU R6, [R1+0x648] ;  /* 0x0006480001067983 */ /* 0x008ee80000300800 */
[----:B------:R-:W3:Y:S01]  /*2b0c0*/  LDL.LU R4, [R1+0x64c] ;  /* 0x00064c0001047983 */ /* 0x000ee20000300800 */
[----:B------:R-:W-:-:S03]  /*2b0d0*/  VIADD R77, R68, 0x15 ;  /* 0x00000015444d7836 */ /* 0x000fc60000000000 */
[----:B------:R-:W4:Y:S04]  /*2b0e0*/  LDL.LU R31, [R1+0x248] ;  /* 0x00024800011f7983 */ /* 0x000f280000300800 */
[----:B------:R-:W4:Y:S04]  /*2b0f0*/  LDL.LU R7, [R1+0x24c] ;  /* 0x00024c0001077983 */ /* 0x000f280000300800 */
[----:B------:R-:W4:Y:S01]  /*2b100*/  LDL.LU.64 R12, [R1+0x820] ;  /* 0x00082000010c7983 */ /* 0x000f220000300a00 */
[----:B------:R-:W-:Y:S01]  /*2b110*/  ISETP.GE.AND P6, PT, R77, UR9, PT ;  /* 0x000000094d007c0c */ /* 0x000fe2000bfc6270 */
[----:B------:R-:W-:Y:S01]  /*2b120*/  IMAD.MOV.U32 R77, RZ, RZ, R93 ;  /* 0x000000ffff4d7224 */ /* 0x000fe200078e005d */
[----:B------:R-:W0:Y:S01]  /*2b130*/  LDCU UR9, c[0x0][0x398] ;  /* 0x00007300ff0977ac */ /* 0x000e220008000800 */
[----:B------:R-:W5:Y:S03]  /*2b140*/  LDL.LU.64 R34, [R1+0x818] ;  /* 0x0008180001227983 */ /* 0x000f660000300a00 */
[----:B------:R-:W-:Y:S01]  /*2b150*/  SHF.R.S32.HI R77, RZ, 0x8, R77 ;  /* 0x00000008ff4d7819 */ /* 0x000fe2000001144d */
[----:B------:R-:W-:Y:S04]  /*2b160*/  @P1 STG.E.U8 desc[UR24][R90.64], R5 ;  /* 0x000000055a001986 */ /* 0x000fe8000c101118 */
[----:B------:R0:W-:Y:S04]  /*2b170*/  @P3 STG.E.U8 desc[UR24][R18.64], R77 ;  /* 0x0000004d12003986 */ /* 0x0001e8000c101118 */
[----:B------:R-:W5:Y:S04]  /*2b180*/  LDL.LU.64 R40, [R1+0x758] ;  /* 0x0007580001287983 */ /* 0x000f680000300a00 */
[----:B0-----:R-:W5:Y:S01]  /*2b190*/  LDL.LU.64 R18, [R1+0x750] ;  /* 0x0007500001127983 */ /* 0x001f620000300a00 */
[----:B------:R-:W-:-:S05]  /*2b1a0*/  VIADD R90, R76, UR60 ;  /* 0x0000003c4c5a7c36 */ /* 0x000fca0008000000 */
[----:B------:R-:W-:Y:S02]  /*2b1b0*/  SHF.R.S32.HI R76, RZ, 0x1f, R90 ;  /* 0x0000001fff4c7819 */ /* 0x000fe4000001145a */
[C---:B------:R-:W-:Y:S01]  /*2b1c0*/  IADD3 R92, P1, PT, R90.reuse, R2, RZ ;  /* 0x000000025a5c7210 */ /* 0x040fe20007f3e0ff */
[----:B------:R-:W-:-:S04]  /*2b1d0*/  VIADD R30, R90, UR60 ;  /* 0x0000003c5a1e7c36 */ /* 0x000fc80008000000 */
[----:B------:R-:W-:Y:S01]  /*2b1e0*/  IMAD.X R93, R76, 0x1, R0, P1 ;  /* 0x000000014c5d7824 */ /* 0x000fe200008e0600 */
[----:B------:R-:W-:Y:S02]  /*2b1f0*/  IADD3 R90, P1, PT, R90, R3, RZ ;  /* 0x000000035a5a7210 */ /* 0x000fe40007f3e0ff */
[----:B------:R-:W-:Y:S02]  /*2b200*/  PRMT R77, R5, 0x9910, RZ ;  /* 0x00009910054d7816 */ /* 0x000fe400000000ff */
[----:B--2---:R-:W-:Y:S01]  /*2b210*/  ISETP.LT.AND P2, PT, R70, UR12, !P2 ;  /* 0x0000000c46007c0c */ /* 0x004fe2000d741270 */
[----:B------:R-:W-:Y:S01]  /*2b220*/  IMAD.X R91, R76, 0x1, R71, P1 ;  /* 0x000000014c5b7824 */ /* 0x000fe200008e0647 */
[----:B------:R-:W-:Y:S01]  /*2b230*/  SHF.R.S32.HI R25, RZ, 0x1f, R30 ;  /* 0x0000001fff197819 */ /* 0x000fe2000001141e */
[----:B------:R-:W-:Y:S01]  /*2b240*/  VIADD R24, R68, 0x16 ;  /* 0x0000001644187836 */ /* 0x000fe20000000000 */
[----:B------:R-:W-:Y:S01]  /*2b250*/  IADD3 R76, P1, PT, R30, R2, RZ ;  /* 0x000000021e4c7210 */ /* 0x000fe20007f3e0ff */
[----:B------:R-:W-:Y:S01]  /*2b260*/  IMAD.MOV.U32 R5, RZ, RZ, R77 ;  /* 0x000000ffff057224 */ /* 0x000fe200078e004d */
[----:B------:R-:W-:Y:S01]  /*2b270*/  ISETP.LT.AND P3, PT, R69, UR9, !P5 ;  /* 0x0000000945007c0c */ /* 0x000fe2000ef61270 */
[----:B------:R-:W0:Y:S02]  /*2b280*/  LDCU UR12, c[0x0][0x398] ;  /* 0x00007300ff0c77ac */ /* 0x000e240008000800 */
[----:B------:R-:W-:Y:S01]  /*2b290*/  IMAD.X R77, R25, 0x1, R0, P1 ;  /* 0x00000001194d7824 */ /* 0x000fe200008e0600 */
[----:B------:R-:W-:Y:S01]  /*2b2a0*/  ISETP.GE.AND P1, PT, R24, UR4, PT ;  /* 0x0000000418007c0c */ /* 0x000fe2000bf26270 */
[----:B------:R-:W2:Y:S01]  /*2b2b0*/  LDCU UR9, c[0x0][0x398] ;  /* 0x00007300ff0977ac */ /* 0x000ea20008000800 */
[----:B------:R-:W2:Y:S01]  /*2b2c0*/  LDL.LU R24, [R1+0x650] ;  /* 0x0006500001187983 */ /* 0x000ea20000300800 */
[----:B------:R-:W-:Y:S01]  /*2b2d0*/  ISETP.LT.AND P5, PT, R70, UR14, !P5 ;  /* 0x0000000e46007c0c */ /* 0x000fe2000efa1270 */
[----:B------:R-:W0:Y:S01]  /*2b2e0*/  LDCU UR14, c[0x0][0x398] ;  /* 0x00007300ff0e77ac */ /* 0x000e220008000800 */
[----:B------:R-:W0:Y:S01]  /*2b2f0*/  LDCU UR4, c[0x0][0x39c] ;  /* 0x00007380ff0477ac */ /* 0x000e220008000800 */
[----:B---3--:R-:W-:-:S02]  /*2b300*/  F2FP.SATFINITE.E5M2.F32.PACK_AB_MERGE_C R4, R4, R6, RZ ;  /* 0x000000060404723e */ /* 0x008fc400048060ff */
[----:B------:R-:W-:Y:S02]  /*2b310*/  SHF.R.S32.HI R6, RZ, 0x8, R5 ;  /* 0x00000008ff067819 */ /* 0x000fe40000011405 */
[----:B------:R-:W3:Y:S04]  /*2b320*/  LDL.LU R5, [R1+0x654] ;  /* 0x0006540001057983 */ /* 0x000ee80000300800 */
[----:B------:R-:W3:Y:S04]  /*2b330*/  LDL.LU.64 R38, [R1+0x738] ;  /* 0x0007380001267983 */ /* 0x000ee80000300a00 */
[----:B----4-:R4:W-:Y:S01]  /*2b340*/  @P2 STG.E.U8 desc[UR24][R12.64], R6 ;  /* 0x000000060c002986 */ /* 0x0109e2000c101118 */
[----:B-----5:R-:W-:Y:S01]  /*2b350*/  ISETP.LT.AND P2, PT, R69, UR16, !P0 ;  /* 0x0000001045007c0c */ /* 0x020fe2000c741270 */
[----:B------:R-:W5:Y:S02]  /*2b360*/  LDCU UR16, c[0x0][0x398] ;  /* 0x00007300ff1077ac */ /* 0x000f640008000800 */
[----:B------:R-:W5:Y:S04]  /*2b370*/  LDL.LU.64 R36, [R1+0x730] ;  /* 0x0007300001247983 */ /* 0x000f680000300a00 */
[----:B------:R0:W-:Y:S01]  /*2b380*/  @P3 STG.E.U8 desc[UR24][R34.64], R4 ;  /* 0x0000000422003986 */ /* 0x0001e2000c101118 */
[----:B----4-:R-:W-:Y:S01]  /*2b390*/  VIADD R12, R68, 0x17 ;  /* 0x00000017440c7836 */ /* 0x010fe20000000000 */
[----:B------:R-:W-:-:S02]  /*2b3a0*/  PRMT R6, R4, 0x9910, RZ ;  /* 0x0000991004067816 */ /* 0x000fc400000000ff */
[----:B------:R-:W4:Y:S02]  /*2b3b0*/  LDL.LU R13, [R1+0x250] ;  /* 0x00025000010d7983 */ /* 0x000f240000300800 */
[----:B------:R-:W-:Y:S01]  /*2b3c0*/  ISETP.GE.AND P3, PT, R12, UR10, PT ;  /* 0x0000000a0c007c0c */ /* 0x000fe2000bf66270 */
[----:B------:R-:W-:Y:S01]  /*2b3d0*/  IMAD.MOV.U32 R12, RZ, RZ, R6 ;  /* 0x000000ffff0c7224 */ /* 0x000fe200078e0006 */
[----:B------:R-:W-:Y:S01]  /*2b3e0*/  F2FP.SATFINITE.E5M2.F32.PACK_AB_MERGE_C R7, R7, R31, RZ ;  /* 0x0000001f0707723e */ /* 0x000fe200048060ff */
[----:B0-----:R-:W4:Y:S01]  /*2b3f0*/  LDL.LU R4, [R1+0x254] ;  /* 0x0002540001047983 */ /* 0x001f220000300800 */
[----:B------:R-:W0:Y:S02]  /*2b400*/  LDCU UR10, c[0x0][0x398] ;  /* 0x00007300ff0a77ac */ /* 0x000e240008000800 */
[----:B------:R-:W-:Y:S01]  /*2b410*/  SHF.R.S32.HI R12, RZ, 0x8, R12 ;  /* 0x00000008ff0c7819 */ /* 0x000fe2000001140c */
[----:B------:R-:W4:Y:S04]  /*2b420*/  LDL.LU.64 R34, [R1+0x728] ;  /* 0x0007280001227983 */ /* 0x000f280000300a00 */
[----:B------:R-:W-:Y:S04]  /*2b430*/  @P5 STG.E.U8 desc[UR24][R40.64], R7 ;  /* 0x0000000728005986 */ /* 0x000fe8000c101118 */
[----:B------:R0:W-:Y:S04]  /*2b440*/  @P2 STG.E.U8 desc[UR24][R18.64], R12 ;  /* 0x0000000c12002986 */ /* 0x0001e8000c101118 */
[----:B0-----:R-:W4:Y:S04]  /*2b450*/  LDL.LU R18, [R1+0x658] ;  /* 0x0006580001127983 */ /* 0x001f280000300800 */
[----:B------:R-:W4:Y:S01]  /*2b460*/  LDL.LU R19, [R1+0x65c] ;  /* 0x00065c0001137983 */ /* 0x000f220000300800 */
[----:B------:R-:W-:Y:S01]  /*2b470*/  PRMT R7, R7, 0x9910, RZ ;  /* 0x0000991007077816 */ /* 0x000fe200000000ff */
[----:B------:R-:W-:Y:S01]  /*2b480*/  VIADD R6, R68, 0x18 ;  /* 0x0000001844067836 */ /* 0x000fe20000000000 */
[----:B------:R-:W-:Y:S01]  /*2b490*/  ISETP.LT.AND P0, PT, R70, UR12, !P0 ;  /* 0x0000000c46007c0c */ /* 0x000fe2000c701270 */
[----:B------:R-:W0:Y:S01]  /*2b4a0*/  LDCU UR12, c[0x0][0x398] ;  /* 0x00007300ff0c77ac */ /* 0x000e220008000800 */
[----:B--2---:R-:W-:Y:S01]  /*2b4b0*/  ISETP.LT.AND P5, PT, R69, UR9, !P4 ;  /* 0x0000000945007c0c */ /* 0x004fe2000e7a1270 */
[----:B------:R-:W-:Y:S01]  /*2b4c0*/  IMAD.MOV.U32 R12, RZ, RZ, R7 ;  /* 0x000000ffff0c7224 */ /* 0x000fe200078e0007 */
[----:B-1----:R-:W-:Y:S01]  /*2b4d0*/  ISETP.GE.AND P2, PT, R6, UR6, PT ;  /* 0x0000000606007c0c */ /* 0x002fe2000bf46270 */
[----:B------:R-:W1:Y:S01]  /*2b4e0*/  LDCU UR9, c[0x0][0x39c] ;  /* 0x00007380ff0977ac */ /* 0x000e620008000800 */
[----:B------:R-:W2:Y:S01]  /*2b4f0*/  LDL.LU R6, [R1+0x258] ;  /* 0x0002580001067983 */ /* 0x000ea20000300800 */
[----:B------:R-:W-:Y:S01]  /*2b500*/  ISETP.LT.AND P4, PT, R70, UR10, !P4 ;  /* 0x0000000a46007c0c */ /* 0x000fe2000e781270 */
[----:B------:R-:W0:Y:S02]  /*2b510*/  LDCU UR6, c[0x0][0x398] ;  /* 0x00007300ff0677ac */ /* 0x000e240008000800 */
[----:B------:R-:W2:Y:S01]  /*2b520*/  LDL.LU R7, [R1+0x25c] ;  /* 0x00025c0001077983 */ /* 0x000ea20000300800 */
[----:B------:R-:W0:Y:S01]  /*2b530*/  LDCU UR10, c[0x0][0x398] ;  /* 0x00007300ff0a77ac */ /* 0x000e220008000800 */
[----:B---3--:R-:W-:-:S02]  /*2b540*/  F2FP.SATFINITE.E5M2.F32.PACK_AB_MERGE_C R5, R5, R24, RZ ;  /* 0x000000180505723e */ /* 0x008fc400048060ff */
[----:B------:R-:W-:Y:S01]  /*2b550*/  SHF.R.S32.HI R24, RZ, 0x8, R12 ;  /* 0x00000008ff187819 */ /* 0x000fe2000001140c */
[----:B------:R-:W-:-:S04]  /*2b560*/  VIADD R12, R68, 0x19 ;  /* 0x00000019440c7836 */ /* 0x000fc80000000000 */
[----:B------:R-:W-:Y:S04]  /*2b570*/  @P0 STG.E.U8 desc[UR24][R38.64], R24 ;  /* 0x0000001826000986 */ /* 0x000fe8000c101118 */
[----:B-----5:R3:W-:Y:S01]  /*2b580*/  @P5 STG.E.U8 desc[UR24][R36.64], R5 ;  /* 0x0000000524005986 */ /* 0x0207e2000c101118 */
[----:B------:R-:W-:Y:S01]  /*2b590*/  ISETP.LT.AND P5, PT, R69, UR14, !P6 ;  /* 0x0000000e45007c0c */ /* 0x000fe2000f7a1270 */
[----:B------:R-:W5:Y:S01]  /*2b5a0*/  LDCU UR14, c[0x0][0x398] ;  /* 0x00007300ff0e77ac */ /* 0x000f620008000800 */
[----:B------:R-:W-:Y:S01]  /*2b5b0*/  ISETP.GE.AND P0, PT, R12, UR4, PT ;  /* 0x000000040c007c0c */ /* 0x000fe2000bf06270 */
[----:B------:R-:W-:Y:S01]  /*2b5c0*/  VIADD R12, R68, 0x1a ;  /* 0x0000001a440c7836 */ /* 0x000fe20000000000 */
[----:B---3--:R-:W-:Y:S01]  /*2b5d0*/  PRMT R5, R5, 0x9910, RZ ;  /* 0x0000991005057816 */ /* 0x008fe200000000ff */
[----:B------:R-:W3:Y:S01]  /*2b5e0*/  LDCU UR4, c[0x0][0x39c] ;  /* 0x00007380ff0477ac */ /* 0x000ee20008000800 */
[----:B----4-:R-:W-:-:S02]  /*2b5f0*/  F2FP.SATFINITE.E5M2.F32.PACK_AB_MERGE_C R4, R4, R13, RZ ;  /* 0x0000000d0404723e */ /* 0x010fc400048060ff */
[----:B------:R-:W-:-:S03]  /*2b600*/  SHF.R.S32.HI R5, RZ, 0x8, R5 ;  /* 0x00000008ff057819 */ /* 0x000fc60000011405 */
[----:B------:R4:W-:Y:S01]  /*2b610*/  @P4 STG.E.U8 desc[UR24][R34.64], R4 ;  /* 0x0000000422004986 */ /* 0x0009e2000c101118 */
[----:B-1----:R-:W-:Y:S01]  /*2b620*/  ISETP.GE.AND P4, PT, R12, UR9, PT ;  /* 0x000000090c007c0c */ /* 0x002fe2000bf86270 */
[----:B------:R-:W1:Y:S02]  /*2b630*/  LDCU UR9, c[0x0][0x39c] ;  /* 0x00007380ff0977ac */ /* 0x000e640008000800 */
[----:B------:R0:W-:Y:S04]  /*2b640*/  @P5 STG.E.U8 desc[UR24][R88.64], R5 ;  /* 0x0000000558005986 */ /* 0x0001e8000c101118 */
[----:B------:R-:W3:Y:S01]  /*2b650*/  LDL.LU.64 R12, [R1+0x720] ;  /* 0x00072000010c7983 */ /* 0x000ee20000300a00 */
[----:B----4-:R-:W-:-:S05]  /*2b660*/  PRMT R4, R4, 0x9910, RZ ;  /* 0x0000991004047816 */ /* 0x010fca00000000ff */
[----:B0-----:R-:W-:Y:S02]  /*2b670*/  IMAD.MOV.U32 R88, RZ, RZ, R4 ;  /* 0x000000ffff587224 */ /* 0x001fe400078e0004 */
[----:B------:R-:W4:Y:S01]  /*2b680*/  LDL.LU.64 R4, [R1+0x718] ;  /* 0x0007180001047983 */ /* 0x000f220000300a00 */
[----:B------:R-:W-:-:S03]  /*2b690*/  F2FP.SATFINITE.E5M2.F32.PACK_AB_MERGE_C R89, R19, R18, RZ ;  /* 0x000000121359723e */ /* 0x000fc600048060ff */
[----:B------:R-:W4:Y:S04]  /*2b6a0*/  LDL.LU R18, [R1+0x660] ;  /* 0x0006600001127983 */ /* 0x000f280000300800 */
[----:B------:R-:W4:Y:S01]  /*2b6b0*/  LDL.LU R19, [R1+0x664] ;  /* 0x0006640001137983 */ /* 0x000f220000300800 */
[C---:B------:R-:W-:Y:S01]  /*2b6c0*/  ISETP.LT.AND P6, PT, R70.reuse, UR6, !P6 ;  /* 0x0000000646007c0c */ /* 0x040fe2000f7c1270 */
[----:B------:R-:W0:Y:S01]  /*2b6d0*/  LDCU UR6, c[0x0][0x39c] ;  /* 0x00007380ff0677ac */ /* 0x000e220008000800 */
[----:B------:R-:W-:Y:S02]  /*2b6e0*/  ISETP.LT.AND P5, PT, R69, UR10, !P1 ;  /* 0x0000000a45007c0c */ /* 0x000fe4000cfa1270 */
[----:B------:R-:W-:Y:S01]  /*2b6f0*/  SHF.R.S32.HI R88, RZ, 0x8, R88 ;  /* 0x00000008ff587819 */ /* 0x000fe20000011458 */
[----:B------:R-:W0:Y:S01]  /*2b700*/  LDCU UR10, c[0x0][0x398] ;  /* 0x00007300ff0a77ac */ /* 0x000e220008000800 */
[----:B------:R-:W-:-:S02]  /*2b710*/  ISETP.LT.AND P1, PT, R70, UR12, !P1 ;  /* 0x0000000c46007c0c */ /* 0x000fc4000cf21270 */
[----:B--2---:R-:W-:Y:S01]  /*2b720*/  F2FP.SATFINITE.E5M2.F32.PACK_AB_MERGE_C R24, R7, R6, RZ ;  /* 0x000000060718723e */ /* 0x004fe200048060ff */
[----:B------:R-:W2:Y:S01]  /*2b730*/  LDCU UR12, c[0x0][0x398] ;  /* 0x00007300ff0c77ac */ /* 0x000ea20008000800 */
[----:B------:R-:W4:Y:S04]  /*2b740*/  LDL.LU R6, [R1+0x260] ;  /* 0x0002600001067983 */ /* 0x000f280000300800 */
[----:B------:R0:W-:Y:S01]  /*2b750*/  @P6 STG.E.U8 desc[UR24][R86.64], R88 ;  /* 0x0000005856006986 */ /* 0x0001e2000c101118 */
[----:B-----5:R-:W-:Y:S01]  /*2b760*/  ISETP.LT.AND P6, PT, R69, UR14, !P3 ;  /* 0x0000000e45007c0c */ /* 0x020fe2000dfc1270 */
[----:B------:R-:W5:Y:S02]  /*2b770*/  LDCU UR14, c[0x0][0x398] ;  /* 0x00007300ff0e77ac */ /* 0x000f640008000800 */
[----:B------:R1:W-:Y:S04]  /*2b780*/  @P5 STG.E.U8 desc[UR24][R84.64], R89 ;  /* 0x0000005954005986 */ /* 0x0003e8000c101118 */
[----:B------:R-:W5:Y:S01]  /*2b790*/  LDL.LU R7, [R1+0x264] ;  /* 0x0002640001077983 */ /* 0x000f620000300800 */
[----:B0-----:R-:W-:-:S03]  /*2b7a0*/  PRMT R87, R89, 0x9910, RZ ;  /* 0x0000991059577816 */ /* 0x001fc600000000ff */
[----:B------:R0:W-:Y:S02]  /*2b7b0*/  @P1 STG.E.U8 desc[UR24][R74.64], R24 ;  /* 0x000000184a001986 */ /* 0x0001e4000c101118 */
[----:B-1----:R-:W-:Y:S02]  /*2b7c0*/  IMAD.MOV.U32 R84, RZ, RZ, R87 ;  /* 0x000000ffff547224 */ /* 0x002fe400078e0057 */
[----:B------:R-:W-:-:S03]  /*2b7d0*/  VIADD R86, R68, 0x1b ;  /* 0x0000001b44567836 */ /* 0x000fc60000000000 */
[----:B0-----:R-:W-:Y:S01]  /*2b7e0*/  SHF.R.S32.HI R75, RZ, 0x8, R84 ;  /* 0x00000008ff4b7819 */ /* 0x001fe20000011454 */
[C---:B------:R-:W-:Y:S01]  /*2b7f0*/  VIADD R84, R30.reuse, UR60 ;  /* 0x0000003c1e547c36 */ /* 0x040fe20008000000 */
[-C--:B------:R-:W-:Y:S02]  /*2b800*/  IADD3 R74, P1, PT, R30, R3.reuse, RZ ;  /* 0x000000031e4a7210 */ /* 0x080fe40007f3e0ff */
[----:B---3--:R-:W-:Y:S01]  /*2b810*/  ISETP.GE.AND P5, PT, R86, UR4, PT ;  /* 0x0000000456007c0c */ /* 0x008fe2000bfa6270 */
[----:B------:R0:W-:Y:S01]  /*2b820*/  @P6 STG.E.U8 desc[UR24][R82.64], R75 ;  /* 0x0000004b52006986 */ /* 0x0001e2000c101118 */
[----:B------:R-:W-:Y:S01]  /*2b830*/  ISETP.LT.AND P3, PT, R70, UR10, !P3 ;  /* 0x0000000a46007c0c */ /* 0x000fe2000df61270 */
[----:B------:R-:W1:Y:S02]  /*2b840*/  LDCU UR4, c[0x0][0x39c] ;  /* 0x00007380ff0477ac */ /* 0x000e640008000800 */
[----:B------:R-:W3:Y:S01]  /*2b850*/  LDL.LU.64 R30, [R1+0x710] ;  /* 0x00071000011e7983 */ /* 0x000ee20000300a00 */
[----:B0-----:R-:W-:Y:S01]  /*2b860*/  IMAD.X R75, R25, 0x1, R71, P1 ;  /* 0x00000001194b7824 */ /* 0x001fe200008e0647 */
[----:B------:R-:W-:Y:S01]  /*2b870*/  SHF.R.S32.HI R82, RZ, 0x1f, R84 ;  /* 0x0000001fff527819 */ /* 0x000fe20000011454 */
[----:B------:R-:W-:Y:S01]  /*2b880*/  VIADD R83, R68, 0x1c ;  /* 0x0000001c44537836 */ /* 0x000fe20000000000 */
[----:B------:R-:W-:Y:S01]  /*2b890*/  IADD3 R86, P1, PT, R84, R2, RZ ;  /* 0x0000000254567210 */ /* 0x000fe20007f3e0ff */
[----:B------:R-:W0:Y:S04]  /*2b8a0*/  LDCU UR10, c[0x0][0x39c] ;  /* 0x00007380ff0a77ac */ /* 0x000e280008000800 */
[----:B------:R-:W-:Y:S01]  /*2b8b0*/  IMAD.X R87, R82, 0x1, R0, P1 ;  /* 0x0000000152577824 */ /* 0x000fe200008e0600 */
[----:B------:R-:W-:-:S02]  /*2b8c0*/  IADD3 R88, P1, PT, R84, R3, RZ ;  /* 0x0000000354587210 */ /* 0x000fc40007f3e0ff */
[----:B--2---:R-:W-:Y:S01]  /*2b8d0*/  ISETP.LT.AND P6, PT, R69, UR12, !P2 ;  /* 0x0000000c45007c0c */ /* 0x004fe2000d7c1270 */
[----:B------:R-:W2:Y:S02]  /*2b8e0*/  LDCU UR12, c[0x0][0x398] ;  /* 0x00007300ff0c77ac */ /* 0x000ea40008000800 */
[----:B------:R-:W-:Y:S01]  /*2b8f0*/  IMAD.X R89, R82, 0x1, R71, P1 ;  /* 0x0000000152597824 */ /* 0x000fe200008e0647 */
[----:B------:R-:W-:Y:S01]  /*2b900*/  ISETP.GE.AND P1, PT, R83, UR6, PT ;  /* 0x0000000653007c0c */ /* 0x000fe2000bf26270 */
[----:B------:R-:W0:Y:S01]  /*2b910*/  LDCU UR6, c[0x0][0x39c] ;  /* 0x00007380ff0677ac */ /* 0x000e220008000800 */
[----:B------:R-:W-:-:S04]  /*2b920*/  PRMT R85, R24, 0x9910, RZ ;  /* 0x0000991018557816 */ /* 0x000fc800000000ff */
[----:B------:R-:W-:-:S05]  /*2b930*/  SHF.R.S32.HI R82, RZ, 0x8, R85 ;  /* 0x00000008ff527819 */ /* 0x000fca0000011455 */
[----:B------:R-:W-:Y:S01]  /*2b940*/  @P3 STG.E.U8 desc[UR24][R12.64], R82 ;  /* 0x000000520c003986 */ /* 0x000fe2000c101118 */
[----:B----4-:R-:W-:-:S03]  /*2b950*/  F2FP.SATFINITE.E5M2.F32.PACK_AB_MERGE_C R83, R19, R18, RZ ;  /* 0x000000121353723e */ /* 0x010fc600048060ff */
[----:B------:R-:W4:Y:S04]  /*2b960*/  LDL.LU R18, [R1+0x668] ;  /* 0x0006680001127983 */ /* 0x000f280000300800 */
[----:B------:R-:W4:Y:S04]  /*2b970*/  LDL.LU R19, [R1+0x66c] ;  /* 0x00066c0001137983 */ /* 0x000f280000300800 */
[----:B------:R0:W-:Y:S04]  /*2b980*/  @P6 STG.E.U8 desc[UR24][R4.64], R83 ;  /* 0x0000005304006986 */ /* 0x0001e8000c101118 */
[----:B------:R-:W4:Y:S04]  /*2b990*/  LDL.LU R25, [R1+0x268] ;  /* 0x0002680001197983 */ /* 0x000f280000300800 */
[----:B0-----:R-:W4:Y:S04]  /*2b9a0*/  LDL.LU R4, [R1+0x26c] ;  /* 0x00026c0001047983 */ /* 0x001f280000300800 */
[----:B------:R-:W4:Y:S04]  /*2b9b0*/  LDL.LU.64 R12, [R1+0x840] ;  /* 0x00084000010c7983 */ /* 0x000f280000300a00 */
[----:B------:R-:W4:Y:S04]  /*2b9c0*/  LDL.LU.64 R38, [R1+0x838] ;  /* 0x0008380001267983 */ /* 0x000f280000300a00 */
[----:B------:R-:W4:Y:S04]  /*2b9d0*/  LDL.LU.64 R36, [R1+0x810] ;  /* 0x0008100001247983 */ /* 0x000f280000300a00 */
[----:B------:R-:W4:Y:S01]  /*2b9e0*/  LDL.LU.64 R34, [R1+0x808] ;  /* 0x0008080001227983 */ /* 0x000f220000300a00 */
[----:B-----5:R-:W-:-:S02]  /*2b9f0*/  ISETP.LT.AND P2, PT, R70, UR14, !P2 ;  /* 0x0000000e46007c0c */ /* 0x020fc4000d741270 */
[----:B------:R-:W-:Y:S01]  /*2ba00*/  F2FP.SATFINITE.E5M2.F32.PACK_AB_MERGE_C R6, R7, R6, RZ ;  /* 0x000000060706723e */ /* 0x000fe200048060ff */
[----:B------:R-:W-:Y:S01]  /*2ba10*/  VIADD R82, R68, 0x1d ;  /* 0x0000001d44527836 */ /* 0x000fe20000000000 */
[----:B------:R-:W-:Y:S01]  /*2ba20*/  PRMT R85, R83, 0x9910, RZ ;  /* 0x0000991053557816 */ /* 0x000fe200000000ff */
[----:B------:R-:W0:Y:S01]  /*2ba30*/  LDCU UR14, c[0x0][0x398] ;  /* 0x00007300ff0e77ac */ /* 0x000e220008000800 */
[----:B------:R-:W-:-:S03]  /*2ba40*/  ISETP.LT.AND P3, PT, R69, UR16, !P0 ;  /* 0x0000001045007c0c */ /* 0x000fc6000c761270 */
[----:B------:R-:W-:Y:S01]  /*2ba50*/  IMAD.MOV.U32 R83, RZ, RZ, R85 ;  /* 0x000000ffff537224 */ /* 0x000fe200078e0055 */
[----:B------:R-:W-:Y:S01]  /*2ba60*/  ISETP.GE.AND P6, PT, R82, UR9, PT ;  /* 0x0000000952007c0c */ /* 0x000fe2000bfc6270 */
[----:B------:R-:W5:Y:S02]  /*2ba70*/  LDCU UR9, c[0x0][0x398] ;  /* 0x00007300ff0977ac */ /* 0x000f640008000800 */
[----:B------:R0:W-:Y:S01]  /*2ba80*/  @P2 STG.E.U8 desc[UR24][R80.64], R6 ;  /* 0x0000000650002986 */ /* 0x0001e2000c101118 */
[----:B------:R-:W1:Y:S01]  /*2ba90*/  LDCU UR16, c[0x0][0x398] ;  /* 0x00007300ff1077ac */ /* 0x000e620008000800 */
[----:B--2---:R-:W-:Y:S01]  /*2baa0*/  ISETP.LT.AND P0, PT, R70, UR12, !P0 ;  /* 0x0000000c46007c0c */ /* 0x004fe2000c701270 */
[----:B------:R-:W-:Y:S02]  /*2bab0*/  VIADD R82, R84, UR60 ;  /* 0x0000003c54527c36 */ /* 0x000fe40008000000 */
[----:B------:R-:W-:Y:S01]  /*2bac0*/  VIADD R24, R68, 0x1e ;  /* 0x0000001e44187836 */ /* 0x000fe20000000000 */
[----:B------:R-:W2:Y:S01]  /*2bad0*/  LDCU UR12, c[0x0][0x398] ;  /* 0x00007300ff0c77ac */ /* 0x000ea20008000800 */
[----:B0-----:R-:W-:-:S05]  /*2bae0*/  SHF.R.S32.HI R81, RZ, 0x8, R83 ;  /* 0x00000008ff517819 */ /* 0x001fca0000011453 */
[----:B---3--:R0:W-:Y:S02]  /*2baf0*/  @P3 STG.E.U8 desc[UR24][R30.64], R81 ;  /* 0x000000511e003986 */ /* 0x0081e4000c101118 */
[----:B0-----:R-:W-:Y:S02]  /*2bb00*/  PRMT R81, R6, 0x9910, RZ ;  /* 0x0000991006517816 */ /* 0x001fe400000000ff */
[----:B------:R-:W3:Y:S03]  /*2bb10*/  LDL.LU R31, [R1+0x670] ;  /* 0x00067000011f7983 */ /* 0x000ee60000300800 */
[----:B------:R-:W-:Y:S01]  /*2bb20*/  IMAD.MOV.U32 R6, RZ, RZ, R81 ;  /* 0x000000ffff067224 */ /* 0x000fe200078e0051 */
[----:B-----5:R-:W-:Y:S01]  /*2bb30*/  ISETP.LT.AND P3, PT, R69, UR9, !P4 ;  /* 0x0000000945007c0c */ /* 0x020fe2000e761270 */
[----:B------:R-:W-:-:S03]  /*2bb40*/  VIADD R5, R82, UR60 ;  /* 0x0000003c52057c36 */ /* 0x000fc60008000000 */
[----:B------:R-:W-:Y:S01]  /*2bb50*/  SHF.R.S32.HI R6, RZ, 0x8, R6 ;  /* 0x00000008ff067819 */ /* 0x000fe20000011406 */
[----:B------:R-:W0:Y:S01]  /*2bb60*/  LDCU UR9, c[0x0][0x398] ;  /* 0x00007300ff0977ac */ /* 0x000e220008000800 */
[----:B------:R-:W-:Y:S02]  /*2bb70*/  ISETP.LT.AND P4, PT, R70, UR14, !P4 ;  /* 0x0000000e46007c0c */ /* 0x000fe4000e781270 */
[----:B------:R-:W-:Y:S01]  /*2bb80*/  SHF.R.S32.HI R80, RZ, 0x1f, R82 ;  /* 0x0000001fff507819 */ /* 0x000fe20000011452 */
[----:B------:R-:W5:Y:S01]  /*2bb90*/  LDCU UR14, c[0x0][0x398] ;  /* 0x00007300ff0e77ac */ /* 0x000f620008000800 */
[----:B------:R-:W-:-:S05]  /*2bba0*/  IADD3 R84, P2, PT, R82, R2, RZ ;  /* 0x0000000252547210 */ /* 0x000fca0007f5e0ff */
[----:B------:R-:W-:Y:S01]  /*2bbb0*/  IMAD.X R85, R80, 0x1, R0, P2 ;  /* 0x0000000150557824 */ /* 0x000fe200010e0600 */
[----:B------:R-:W-:Y:S02]  /*2bbc0*/  IADD3 R82, P2, PT, R82, R3, RZ ;  /* 0x0000000352527210 */ /* 0x000fe40007f5e0ff */
[----:B------:R-:W-:-:S03]  /*2bbd0*/  SHF.R.S32.HI R7, RZ, 0x1f, R5 ;  /* 0x0000001fff077819 */ /* 0x000fc60000011405 */
[----:B------:R-:W-:Y:S01]  /*2bbe0*/  IMAD.X R83, R80, 0x1, R71, P2 ;  /* 0x0000000150537824 */ /* 0x000fe200010e0647 */
[----:B------:R-:W-:-:S05]  /*2bbf0*/  IADD3 R80, P2, PT, R5, R2, RZ ;  /* 0x0000000205507210 */ /* 0x000fca0007f5e0ff */
[----:B------:R-:W-:Y:S01]  /*2bc00*/  IMAD.X R81, R7, 0x1, R0, P2 ;  /* 0x0000000107517824 */ /* 0x000fe200010e0600 */
[----:B-1----:R-:W-:Y:S02]  /*2bc10*/  ISETP.GE.AND P2, PT, R24, UR4, PT ;  /* 0x0000000418007c0c */ /* 0x002fe4000bf46270 */
[----:B----4-:R-:W-:Y:S02]  /*2bc20*/  F2FP.SATFINITE.E5M2.F32.PACK_AB_MERGE_C R19, R19, R18, RZ ;  /* 0x000000121313723e */ /* 0x010fe400048060ff */
[----:B------:R-:W-:Y:S01]  /*2bc30*/  F2FP.SATFINITE.E5M2.F32.PACK_AB_MERGE_C R4, R4, R25, RZ ;  /* 0x000000190404723e */ /* 0x000fe200048060ff */
[----:B------:R-:W3:Y:S01]  /*2bc40*/  LDL.LU R18, [R1+0x674] ;  /* 0x0006740001127983 */ /* 0x000ee20000300800 */
[----:B------:R-:W-:Y:S01]  /*2bc50*/  VIADD R30, R68, 0x20 ;  /* 0x00000020441e7836 */ /* 0x000fe20000000000 */
[----:B------:R-:W1:Y:S02]  /*2bc60*/  LDCU UR4, c[0x0][0x39c] ;  /* 0x00007380ff0477ac */ /* 0x000e640008000800 */
[----:B------:R4:W-:Y:S01]  /*2bc70*/  @P0 STG.E.U8 desc[UR24][R12.64], R6 ;  /* 0x000000060c000986 */ /* 0x0009e2000c101118 */
[----:B------:R-:W-:Y:S01]  /*2bc80*/  ISETP.LT.AND P0, PT, R69, UR16, !P5 ;  /* 0x0000001045007c0c */ /* 0x000fe2000ef01270 */
[----:B------:R-:W0:Y:S02]  /*2bc90*/  LDCU UR16, c[0x0][0x398] ;  /* 0x00007300ff1077ac */ /* 0x000e240008000800 */
[----:B------:R-:W5:Y:S04]  /*2bca0*/  LDL.LU R25, [R1+0x270] ;  /* 0x0002700001197983 */ /* 0x000f680000300800 */
[----:B----4-:R-:W4:Y:S01]  /*2bcb0*/  LDL.LU R6, [R1+0x274] ;  /* 0x0002740001067983 */ /* 0x010f220000300800 */
[----:B------:R-:W-:-:S04]  /*2bcc0*/  PRMT R12, R19, 0x9910, RZ ;  /* 0x00009910130c7816 */ /* 0x000fc800000000ff */
[----:B------:R-:W-:Y:S01]  /*2bcd0*/  SHF.R.S32.HI R12, RZ, 0x8, R12 ;  /* 0x00000008ff0c7819 */ /* 0x000fe2000001140c */
[----:B------:R0:W-:Y:S04]  /*2bce0*/  @P3 STG.E.U8 desc[UR24][R38.64], R19 ;  /* 0x0000001326003986 */ /* 0x0001e8000c101118 */
[----:B------:R1:W-:Y:S01]  /*2bcf0*/  @P4 STG.E.U8 desc[UR24][R36.64], R4 ;  /* 0x0000000424004986 */ /* 0x0003e2000c101118 */
[----:B------:R-:W-:-:S03]  /*2bd00*/  VIADD R13, R68, 0x1f ;  /* 0x0000001f440d7836 */ /* 0x000fc60000000000 */
[----:B------:R2:W-:Y:S04]  /*2bd10*/  @P0 STG.E.U8 desc[UR24][R34.64], R12 ;  /* 0x0000000c22000986 */ /* 0x0005e8000c101118 */
[----:B0-----:R-:W4:Y:S01]  /*2bd20*/  LDL.LU R19, [R1+0x678] ;  /* 0x0006780001137983 */ /* 0x001f220000300800 */
[----:B-1----:R-:W-:-:S03]  /*2bd30*/  PRMT R4, R4, 0x9910, RZ ;  /* 0x0000991004047816 */ /* 0x002fc600000000ff */
[----:B--2---:R-:W2:Y:S01]  /*2bd40*/  LDL.LU R12, [R1+0x67c] ;  /* 0x00067c00010c7983 */ /* 0x004ea20000300800 */
[----:B------:R-:W-:Y:S01]  /*2bd50*/  ISETP.GE.AND P3, PT, R13, UR10, PT ;  /* 0x0000000a0d007c0c */ /* 0x000fe2000bf66270 */
[----:B------:R-:W-:Y:S01]  /*2bd60*/  IMAD.MOV.U32 R24, RZ, RZ, R4 ;  /* 0x000000ffff187224 */ /* 0x000fe200078e0004 */
[----:B------:R-:W0:Y:S01]  /*2bd70*/  LDCU UR10, c[0x0][0x398] ;  /* 0x00007300ff0a77ac */ /* 0x000e220008000800 */
[----:B------:R-:W2:Y:S04]  /*2bd80*/  LDL.LU R13, [R1+0x278] ;  /* 0x00027800010d7983 */ /* 0x000ea80000300800 */
[----:B------:R-:W2:Y:S01]  /*2bd90*/  LDL.LU R4, [R1+0x27c] ;  /* 0x00027c0001047983 */ /* 0x000ea20000300800 */
[----:B------:R-:W-:Y:S01]  /*2bda0*/  ISETP.LT.AND P5, PT, R70, UR12, !P5 ;  /* 0x0000000c46007c0c */ /* 0x000fe2000efa1270 */
[----:B------:R-:W1:Y:S01]  /*2bdb0*/  LDCU UR12, c[0x0][0x398] ;  /* 0x00007300ff0c77ac */ /* 0x000e620008000800 */
[----:B------:R-:W-:-:S02]  /*2bdc0*/  ISETP.LT.AND P4, PT, R69, UR9, !P1 ;  /* 0x0000000945007c0c */ /* 0x000fc4000cf81270 */
[----:B------:R-:W-:Y:S01]  /*2bdd0*/  ISETP.GE.AND P0, PT, R30, UR6, PT ;  /* 0x000000061e007c0c */ /* 0x000fe2000bf06270 */
[----:B------:R-:W1:Y:S01]  /*2bde0*/  LDCU UR6, c[0x0][0x398] ;  /* 0x00007300ff0677ac */ /* 0x000e620008000800 */
[----:B------:R-:W-:Y:S01]  /*2bdf0*/  SHF.R.S32.HI R30, RZ, 0x8, R24 ;  /* 0x00000008ff1e7819 */ /* 0x000fe20000011418 */
[----:B------:R-:W1:Y:S01]  /*2be00*/  LDCU UR9, c[0x0][0x39c] ;  /* 0x00007380ff0977ac */ /* 0x000e620008000800 */
[----:B0-----:R-:W-:Y:S01]  /*2be10*/  ISETP.LT.AND P1, PT, R70, UR10, !P1 ;  /* 0x0000000a46007c0c */ /* 0x001fe2000cf21270 */
[----:B------:R-:W0:Y:S04]  /*2be20*/  LDCU UR10, c[0x0][0x398] ;  /* 0x00007300ff0a77ac */ /* 0x000e280008000800 */
[----:B------:R-:W-:Y:S01]  /*2be30*/  @P5 STG.E.U8 desc[UR24][R32.64], R30 ;  /* 0x0000001e20005986 */ /* 0x000fe2000c101118 */
[----:B------:R-:W-:-:S05]  /*2be40*/  VIADD R24, R68, 0x21 ;  /* 0x0000002144187836 */ /* 0x000fca0000000000 */
[----:B------:R-:W-:Y:S01]  /*2be50*/  ISETP.GE.AND P5, PT, R24, UR4, PT ;  /* 0x0000000418007c0c */ /* 0x000fe2000bfa6270 */
[----:B------:R-:W0:Y:S01]  /*2be60*/  LDCU UR4, c[0x0][0x39c] ;  /* 0x00007380ff0477ac */ /* 0x000e220008000800 */
[----:B---3--:R-:W-:-:S05]  /*2be70*/  F2FP.SATFINITE.E5M2.F32.PACK_AB_MERGE_C R18, R18, R31, RZ ;  /* 0x0000001f1212723e */ /* 0x008fca00048060ff */
[----:B------:R3:W-:Y:S01]  /*2be80*/  @P4 STG.E.U8 desc[UR24][R28.64], R18 ;  /* 0x000000121c004986 */ /* 0x0007e2000c101118 */
[----:B-----5:R-:W-:Y:S01]  /*2be90*/  ISETP.LT.AND P4, PT, R69, UR14, !P6 ;  /* 0x0000000e45007c0c */ /* 0x020fe2000f781270 */
[----:B------:R-:W5:Y:S01]  /*2bea0*/  LDCU UR14, c[0x0][0x398] ;  /* 0x00007300ff0e77ac */ /* 0x000f620008000800 */
[----:B-1----:R-:W-:Y:S02]  /*2beb0*/  ISETP.LT.AND P6, PT, R70, UR6, !P6 ;  /* 0x0000000646007c0c */ /* 0x002fe4000f7c1270 */
[----:B----4-:R-:W-:Y:S02]  /*2bec0*/  F2FP.SATFINITE.E5M2.F32.PACK_AB_MERGE_C R6, R6, R25, RZ ;  /* 0x000000190606723e */ /* 0x010fe400048060ff */
[----:B--2---:R-:W-:Y:S02]  /*2bed0*/  F2FP.SATFINITE.E5M2.F32.PACK_AB_MERGE_C R12, R12, R19, RZ ;  /* 0x000000130c0c723e */ /* 0x004fe400048060ff */
[----:B---3--:R-:W-:Y:S01]  /*2bee0*/  PRMT R18, R18, 0x9910, RZ ;  /* 0x0000991012127816 */ /* 0x008fe200000000ff */
[----:B------:R1:W-:Y:S01]  /*2bef0*/  @P1 STG.E.U8 desc[UR24][R26.64], R6 ;  /* 0x000000061a001986 */ /* 0x0003e2000c101118 */
[----:B------:R-:W-:-:S03]  /*2bf00*/  F2FP.SATFINITE.E5M2.F32.PACK_AB_MERGE_C R4, R4, R13, RZ ;  /* 0x0000000d0404723e */ /* 0x000fc600048060ff */
[----:B------:R-:W2:Y:S01]  /*2bf10*/  LDL.LU R19, [R1+0x680] ;  /* 0x0006800001137983 */ /* 0x000ea20000300800 */
[----:B------:R-:W-:Y:S01]  /*2bf20*/  SHF.R.S32.HI R18, RZ, 0x8, R18 ;  /* 0x00000008ff127819 */ /* 0x000fe20000011412 */
[----:B------:R-:W-:Y:S01]  /*2bf30*/  VIADD R24, R68, 0x22 ;  /* 0x0000002244187836 */ /* 0x000fe20000000000 */
[----:B------:R-:W3:Y:S01]  /*2bf40*/  LDCU UR6, c[0x0][0x39c] ;  /* 0x00007380ff0677ac */ /* 0x000ee20008000800 */
[----:B-1----:R-:W-:Y:S02]  /*2bf50*/  PRMT R6, R6, 0x9910, RZ ;  /* 0x0000991006067816 */ /* 0x002fe400000000ff */
[----:B------:R-:W-:Y:S01]  /*2bf60*/  @P4 STG.E.U8 desc[UR24][R22.64], R18 ;  /* 0x0000001216004986 */ /* 0x000fe2000c101118 */
[----:B0-----:R-:W-:Y:S01]  /*2bf70*/  ISETP.LT.AND P4, PT, R69, UR10, !P2 ;  /* 0x0000000a45007c0c */ /* 0x001fe2000d781270 */
[----:B------:R-:W0:Y:S01]  /*2bf80*/  LDCU UR10, c[0x0][0x398] ;  /* 0x00007300ff0a77ac */ /* 0x000e220008000800 */
[----:B------:R-:W-:-:S05]  /*2bf90*/  SHF.R.S32.HI R6, RZ, 0x8, R6 ;  /* 0x00000008ff067819 */ /* 0x000fca0000011406 */
[----:B------:R1:W-:Y:S01]  /*2bfa0*/  @P6 STG.E.U8 desc[UR24][R10.64], R6 ;  /* 0x000000060a006986 */ /* 0x0003e2000c101118 */
[----:B------:R-:W-:Y:S01]  /*2bfb0*/  ISETP.LT.AND P2, PT, R70, UR12, !P2 ;  /* 0x0000000c46007c0c */ /* 0x000fe2000d741270 */
[----:B------:R-:W4:Y:S02]  /*2bfc0*/  LDCU UR12, c[0x0][0x398] ;  /* 0x00007300ff0c77ac */ /* 0x000f240008000800 */
[----:B-1----:R-:W2:Y:S01]  /*2bfd0*/  LDL.LU R11, [R1+0x684] ;  /* 0x00068400010b7983 */ /* 0x002ea20000300800 */
[----:B------:R-:W-:-:S03]  /*2bfe0*/  VIADD R10, R68, 0x23 ;  /* 0x00000023440a7836 */ /* 0x000fc60000000000 */
[----:B------:R1:W-:Y:S02]  /*2bff0*/  @P4 STG.E.U8 desc[UR24][R78.64], R12 ;  /* 0x0000000c4e004986 */ /* 0x0003e4000c101118 */
[----:B------:R-:W-:Y:S02]  /*2c000*/  ISETP.GE.AND P4, PT, R10, UR4, PT ;  /* 0x000000040a007c0c */ /* 0x000fe4000bf86270 */
[----:B------:R-:W-:Y:S01]  /*2c010*/  ISETP.GE.AND P1, PT, R24, UR9, PT ;  /* 0x0000000918007c0c */ /* 0x000fe2000bf26270 */
[----:B------:R-:W2:Y:S01]  /*2c020*/  LDL.LU R13, [R1+0x280] ;  /* 0x00028000010d7983 */ /* 0x000ea20000300800 */
[----:B------:R-:W-:Y:S01]  /*2c030*/  PRMT R6, R12, 0x9910, RZ ;  /* 0x000099100c067816 */ /* 0x000fe200000000ff */
[----:B------:R-:W0:Y:S02]  /*2c040*/  LDCU UR9, c[0x0][0x398] ;  /* 0x00007300ff0977ac */ /* 0x000e240008000800 */
[----:B------:R-:W2:Y:S01]  /*2c050*/  LDL.LU R10, [R1+0x284] ;  /* 0x00028400010a7983 */ /* 0x000ea20000300800 */
[----:B-----5:R-:W-:Y:S01]  /*2c060*/  ISETP.LT.AND P6, PT, R69, UR14, !P3 ;  /* 0x0000000e45007c0c */ /* 0x020fe2000dfc1270 */
[----:B------:R-:W5:Y:S01]  /*2c070*/  LDCU UR14, c[0x0][0x398] ;  /* 0x00007300ff0e77ac */ /* 0x000f620008000800 */
[----:B-1----:R-:W-:Y:S01]  /*2c080*/  IMAD.MOV.U32 R78, RZ, RZ, R6 ;  /* 0x000000ffff4e7224 */ /* 0x002fe200078e0006 */
[----:B------:R1:W-:Y:S01]  /*2c090*/  @P2 STG.E.U8 desc[UR24][R72.64], R4 ;  /* 0x0000000448002986 */ /* 0x0003e2000c101118 */
[----:B------:R-:W-:Y:S01]  /*2c0a0*/  VIADD R18, R68, 0x24 ;  /* 0x0000002444127836 */ /* 0x000fe20000000000 */
[----:B------:R-:W0:Y:S02]  /*2c0b0*/  LDCU UR4, c[0x0][0x39c] ;  /* 0x00007380ff0477ac */ /* 0x000e240008000800 */
[----:B-1----:R-:W-:-:S02]  /*2c0c0*/  SHF.R.S32.HI R73, RZ, 0x8, R78 ;  /* 0x00000008ff497819 */ /* 0x002fc4000001144e */
[----:B------:R-:W-:-:S04]  /*2c0d0*/  IADD3 R72, P2, PT, R5, R3, RZ ;  /* 0x0000000305487210 */ /* 0x000fc80007f5e0ff */
[----:B------:R1:W-:Y:S01]  /*2c0e0*/  @P6 STG.E.U8 desc[UR24][R8.64], R73 ;  /* 0x0000004908006986 */ /* 0x0003e2000c101118 */
[----:B------:R-:W-:-:S03]  /*2c0f0*/  PRMT R4, R4, 0x9910, RZ ;  /* 0x0000991004047816 */ /* 0x000fc600000000ff */
[----:B-1----:R-:W2:Y:S04]  /*2c100*/  LDL.LU R8, [R1+0x688] ;  /* 0x0006880001087983 */ /* 0x002ea80000300800 */
[----:B------:R-:W2:Y:S01]  /*2c110*/  LDL.LU R9, [R1+0x68c] ;  /* 0x00068c0001097983 */ /* 0x000ea20000300800 */
[----:B------:R-:W-:Y:S02]  /*2c120*/  IMAD.X R73, R7, 0x1, R71, P2 ;  /* 0x0000000107497824 */ /* 0x000fe400010e0647 */
[----:B------:R-:W-:Y:S01]  /*2c130*/  IMAD.MOV.U32 R12, RZ, RZ, R4 ;  /* 0x000000ffff0c7224 */ /* 0x000fe200078e0004 */
[----:B------:R-:W2:Y:S04]  /*2c140*/  LDL.LU R7, [R1+0x288] ;  /* 0x0002880001077983 */ /* 0x000ea80000300800 */
[----:B------:R-:W2:Y:S01]  /*2c150*/  LDL.LU R4, [R1+0x28c] ;  /* 0x00028c0001047983 */ /* 0x000ea20000300800 */
[----:B------:R-:W-:-:S05]  /*2c160*/  VIADD R6, R5, UR60 ;  /* 0x0000003c05067c36 */ /* 0x000fca0008000000 */
[----:B------:R-:W-:Y:S02]  /*2c170*/  SHF.R.S32.HI R5, RZ, 0x1f, R6 ;  /* 0x0000001fff057819 */ /* 0x000fe40000011406 */
[----:B------:R-:W-:Y:S02]  /*2c180*/  IADD3 R78, P2, PT, R6, R2, RZ ;  /* 0x00000002064e7210 */ /* 0x000fe40007f5e0ff */
[----:B0-----:R-:W-:Y:S01]  /*2c190*/  ISETP.LT.AND P3, PT, R70, UR9, !P3 ;  /* 0x0000000946007c0c */ /* 0x001fe2000df61270 */
[----:B------:R-:W0:Y:S02]  /*2c1a0*/  LDCU UR9, c[0x0][0x39c] ;  /* 0x00007380ff0977ac */ /* 0x000e240008000800 */
[----:B------:R-:W-:Y:S01]  /*2c1b0*/  IMAD.X R79, R5, 0x1, R0, P2 ;  /* 0x00000001054f7824 */ /* 0x000fe200010e0600 */
[----:B------:R-:W-:Y:S01]  /*2c1c0*/  ISETP.LT.AND P2, PT, R69, UR10, !P0 ;  /* 0x0000000a45007c0c */ /* 0x000fe2000c741270 */
[----:B------:R-:W1:Y:S01]  /*2c1d0*/  LDCU UR10, c[0x0][0x398] ;  /* 0x00007300ff0a77ac */ /* 0x000e620008000800 */
[----:B---3--:R-:W-:-:S02]  /*2c1e0*/  ISETP.GE.AND P6, PT, R18, UR6, PT ;  /* 0x0000000612007c0c */ /* 0x008fc4000bfc6270 */
[----:B------:R-:W-:Y:S01]  /*2c1f0*/  SHF.R.S32.HI R18, RZ, 0x8, R12 ;  /* 0x00000008ff127819 */ /* 0x000fe2000001140c */
[----:B------:R-:W3:Y:S01]  /*2c200*/  LDCU UR6, c[0x0][0x398] ;  /* 0x00007300ff0677ac */ /* 0x000ee20008000800 */
[----:B----4-:R-:W-:-:S03]  /*2c210*/  ISETP.LT.AND P0, PT, R70, UR12, !P0 ;  /* 0x0000000c46007c0c */ /* 0x010fc6000c701270 */
[----:B------:R-:W-:Y:S01]  /*2c220*/  @P3 STG.E.U8 desc[UR24][R20.64], R18 ;  /* 0x0000001214003986 */ /* 0x000fe2000c101118 */
[----:B------:R-:W4:Y:S01]  /*2c230*/  LDCU UR12, c[0x0][0x398] ;  /* 0x00007300ff0c77ac */ /* 0x000f220008000800 */
[----:B------:R-:W-:-:S05]  /*2c240*/  VIADD R12, R68, 0x25 ;  /* 0x00000025440c7836 */ /* 0x000fca0000000000 */
[----:B------:R-:W-:Y:S01]  /*2c250*/  ISETP.GE.AND P3, PT, R12, UR4, PT ;  /* 0x000000040c007c0c */ /* 0x000fe2000bf66270 */
[----:B------:R-:W0:Y:S01]  /*2c260*/  LDCU UR4, c[0x0][0x39c] ;  /* 0x00007380ff0477ac */ /* 0x000e220008000800 */
[----:B--2---:R-:W-:-:S05]  /*2c270*/  F2FP.SATFINITE.E5M2.F32.PACK_AB_MERGE_C R11, R11, R19, RZ ;  /* 0x000000130b0b723e */ /* 0x004fca00048060ff */
[----:B------:R2:W-:Y:S01]  /*2c280*/  @P2 STG.E.U8 desc[UR24][R16.64], R11 ;  /* 0x0000000b10002986 */ /* 0x0005e2000c101118 */
[----:B-----5:R-:W-:Y:S01]  /*2c290*/  ISETP.LT.AND P2, PT, R69, UR14, !P5 ;  /* 0x0000000e45007c0c */ /* 0x020fe2000ef41270 */
[----:B------:R-:W5:Y:S01]  /*2c2a0*/  LDCU UR14, c[0x0][0x398] ;  /* 0x00007300ff0e77ac */ /* 0x000f620008000800 */
[----:B------:R-:W-:Y:S02]  /*2c2b0*/  F2FP.SATFINITE.E5M2.F32.PACK_AB_MERGE_C R10, R10, R13, RZ ;  /* 0x0000000d0a0a723e */ /* 0x000fe400048060ff */
[----:B--2---:R-:W-:-:S03]  /*2c2c0*/  PRMT R11, R11, 0x9910, RZ ;  /* 0x000099100b0b7816 */ /* 0x004fc600000000ff */
[----:B------:R2:W-:Y:S01]  /*2c2d0*/  @P0 STG.E.U8 desc[UR24][R14.64], R10 ;  /* 0x0000000a0e000986 */ /* 0x0005e2000c101118 */
[----:B------:R-:W-:Y:S02]  /*2c2e0*/  SHF.R.S32.HI R11, RZ, 0x8, R11 ;  /* 0x00000008ff0b7819 */ /* 0x000fe4000001140b */
[----:B---3--:R-:W-:Y:S02]  /*2c2f0*/  ISETP.LT.AND P5, PT, R70, UR6, !P5 ;  /* 0x0000000646007c0c */ /* 0x008fe4000efa1270 */
[----:B------:R-:W-:Y:S02]  /*2c300*/  F2FP.SATFINITE.E5M2.F32.PACK_AB_MERGE_C R4, R4, R7, RZ ;  /* 0x000000070404723e */ /* 0x000fe400048060ff */
[----:B--2---:R-:W-:Y:S01]  /*2c310*/  PRMT R10, R10, 0x9910, RZ ;  /* 0x000099100a0a7816 */ /* 0x004fe200000000ff */
[----:B------:R2:W-:Y:S01]  /*2c320*/  @P2 STG.E.U8 desc[UR24][R92.64], R11 ;  /* 0x0000000b5c002986 */ /* 0x0005e2000c101118 */
[----:B-1----:R-:W-:Y:S01]  /*2c330*/  ISETP.LT.AND P2, PT, R69, UR10, !P1 ;  /* 0x0000000a45007c0c */ /* 0x002fe2000cf41270 */
[----:B------:R-:W-:Y:S01]  /*2c340*/  VIADD R12, R68, 0x26 ;  /* 0x00000026440c7836 */ /* 0x000fe20000000000 */
[----:B----4-:R-:W-:Y:S01]  /*2c350*/  ISETP.LT.AND P1, PT, R70, UR12, !P1 ;  /* 0x0000000c46007c0c */ /* 0x010fe2000cf21270 */
[----:B------:R-:W1:Y:S01]  /*2c360*/  LDCU UR10, c[0x0][0x398] ;  /* 0x00007300ff0a77ac */ /* 0x000e620008000800 */
[----:B------:R-:W3:Y:S01]  /*2c370*/  LDCU UR6, c[0x0][0x39c] ;  /* 0x00007380ff0677ac */ /* 0x000ee20008000800 */
[----:B--2---:R-:W-:Y:S01]  /*2c380*/  IMAD.MOV.U32 R92, RZ, RZ, R10 ;  /* 0x000000ffff5c7224 */ /* 0x004fe200078e000a */
[----:B------:R-:W-:Y:S01]  /*2c390*/  F2FP.SATFINITE.E5M2.F32.PACK_AB_MERGE_C R93, R9, R8, RZ ;  /* 0x00000008095d723e */ /* 0x000fe200048060ff */
[----:B------:R-:W2:Y:S01]  /*2c3a0*/  LDL.LU R10, [R1+0x690] ;  /* 0x00069000010a7983 */ /* 0x000ea20000300800 */
[----:B0-----:R-:W-:Y:S01]  /*2c3b0*/  ISETP.GE.AND P0, PT, R12, UR9, PT ;  /* 0x000000090c007c0c */ /* 0x001fe2000bf06270 */
[----:B------:R-:W0:Y:S01]  /*2c3c0*/  LDCU UR9, c[0x0][0x398] ;  /* 0x00007300ff0977ac */ /* 0x000e220008000800 */
[----:B------:R-:W-:Y:S01]  /*2c3d0*/  SHF.R.S32.HI R92, RZ, 0x8, R92 ;  /* 0x00000008ff5c7819 */ /* 0x000fe2000001145c */
[----:B------:R-:W2:Y:S01]  /*2c3e0*/  LDL.LU R11, [R1+0x694] ;  /* 0x00069400010b7983 */ /* 0x000ea20000300800 */
[----:B------:R-:W4:Y:S03]  /*2c3f0*/  LDCU UR12, c[0x0][0x398] ;  /* 0x00007300ff0c77ac */ /* 0x000f260008000800 */
[----:B------:R-:W2:Y:S04]  /*2c400*/  LDL.LU R8, [R1+0x290] ;  /* 0x0002900001087983 */ /* 0x000ea80000300800 */
[----:B------:R-:W2:Y:S04]  /*2c410*/  LDL.LU R9, [R1+0x294] ;  /* 0x0002940001097983 */ /* 0x000ea80000300800 */
[----:B------:R0:W-:Y:S04]  /*2c420*/  @P5 STG.E.U8 desc[UR24][R90.64], R92 ;  /* 0x0000005c5a005986 */ /* 0x0001e8000c101118 */
[----:B------:R1:W-:Y:S01]  /*2c430*/  @P2 STG.E.U8 desc[UR24][R76.64], R93 ;  /* 0x0000005d4c002986 */ /* 0x0003e2000c101118 */
[----:B0-----:R-:W-:Y:S01]  /*2c440*/  PRMT R91, R93, 0x9910, RZ ;  /* 0x000099105d5b7816 */ /* 0x001fe200000000ff */
[----:B------:R-:W-:-:S04]  /*2c450*/  VIADD R90, R68, 0x27 ;  /* 0x00000027445a7836 */ /* 0x000fc80000000000 */
[----:B-1----:R-:W-:Y:S01]  /*2c460*/  IMAD.MOV.U32 R76, RZ, RZ, R91 ;  /* 0x000000ffff4c7224 */ /* 0x002fe200078e005b */
[----:B------:R0:W-:Y:S01]  /*2c470*/  @P1 STG.E.U8 desc[UR24][R74.64], R4 ;  /* 0x000000044a001986 */ /* 0x0001e2000c101118 */
[----:B------:R-:W-:Y:S01]  /*2c480*/  ISETP.GE.AND P2, PT, R90, UR4, PT ;  /* 0x000000045a007c0c */ /* 0x000fe2000bf46270 */
[----:B------:R-:W-:Y:S01]  /*2c490*/  VIADD R90, R6, UR60 ;  /* 0x0000003c065a7c36 */ /* 0x000fe20008000000 */
[----:B------:R-:W-:Y:S01]  /*2c4a0*/  PRMT R91, R4, 0x9910, RZ ;  /* 0x00009910045b7816 */ /* 0x000fe200000000ff */
[----:B------:R-:W1:Y:S01]  /*2c4b0*/  LDCU UR4, c[0x0][0x39c] ;  /* 0x00007380ff0477ac */ /* 0x000e620008000800 */
[----:B0-----:R-:W-:Y:S02]  /*2c4c0*/  SHF.R.S32.HI R74, RZ, 0x8, R76 ;  /* 0x00000008ff4a7819 */ /* 0x001fe4000001144c */
[----:B------:R-:W-:Y:S02]  /*2c4d0*/  IADD3 R76, P1, PT, R6, R3, RZ ;  /* 0x00000003064c7210 */ /* 0x000fe40007f3e0ff */
[----:B------:R-:W2:Y:S03]  /*2c4e0*/  LDL.LU R6, [R1+0x698] ;  /* 0x0006980001067983 */ /* 0x000ea60000300800 */
[----:B------:R-:W-:Y:S01]  /*2c4f0*/  IMAD.X R77, R5, 0x1, R71, P1 ;  /* 0x00000001054d7824 */ /* 0x000fe200008e0647 */
[----:B------:R-:W2:Y:S04]  /*2c500*/  LDL.LU R7, [R1+0x69c] ;  /* 0x00069c0001077983 */ /* 0x000ea80000300800 */
[----:B------:R-:W2:Y:S04]  /*2c510*/  LDL.LU R4, [R1+0x298] ;  /* 0x0002980001047983 */ /* 0x000ea80000300800 */
[----:B------:R-:W2:Y:S01]  /*2c520*/  LDL.LU R5, [R1+0x29c] ;  /* 0x00029c0001057983 */ /* 0x000ea20000300800 */
[----:B-----5:R-:W-:Y:S01]  /*2c530*/  ISETP.LT.AND P5, PT, R69, UR14, !P4 ;  /* 0x0000000e45007c0c */ /* 0x020fe2000e7a1270 */
[----:B------:R-:W0:Y:S01]  /*2c540*/  LDCU UR14, c[0x0][0x398] ;  /* 0x00007300ff0e77ac */ /* 0x000e220008000800 */
[----:B------:R-:W-:-:S02]  /*2c550*/  ISETP.LT.AND P4, PT, R70, UR9, !P4 ;  /* 0x0000000946007c0c */ /* 0x000fc4000e781270 */
[----:B------:R-:W-:Y:S01]  /*2c560*/  SHF.R.S32.HI R91, RZ, 0x8, R91 ;  /* 0x00000008ff5b7819 */ /* 0x000fe2000001145b */
[----:B------:R-:W5:Y:S08]  /*2c570*/  LDCU UR9, c[0x0][0x398] ;  /* 0x00007300ff0977ac */ /* 0x000f700008000800 */
[----:B------:R0:W-:Y:S02]  /*2c580*/  @P5 STG.E.U8 desc[UR24][R86.64], R74 ;  /* 0x0000004a56005986 */ /* 0x0001e4000c101118 */
[----:B0-----:R-:W-:-:S02]  /*2c590*/  SHF.R.S32.HI R86, RZ, 0x1f, R90 ;  /* 0x0000001fff567819 */ /* 0x001fc4000001145a */
[----:B------:R-:W-:Y:S01]  /*2c5a0*/  IADD3 R74, P1, PT, R90, R2, RZ ;  /* 0x000000025a4a7210 */ /* 0x000fe20007f3e0ff */
[----:B------:R-:W-:-:S04]  /*2c5b0*/  VIADD R87, R68, 0x28 ;  /* 0x0000002844577836 */ /* 0x000fc80000000000 */
[----:B------:R-:W-:Y:S01]  /*2c5c0*/  IMAD.X R75, R86, 0x1, R0, P1 ;  /* 0x00000001564b7824 */ /* 0x000fe200008e0600 */
[----:B------:R-:W-:Y:S01]  /*2c5d0*/  ISETP.LT.AND P1, PT, R69, UR10, !P6 ;  /* 0x0000000a45007c0c */ /* 0x000fe2000f721270 */
[----:B------:R-:W-:Y:S01]  /*2c5e0*/  @P4 STG.E.U8 desc[UR24][R88.64], R91 ;  /* 0x0000005b58004986 */ /* 0x000fe2000c101118 */
[----:B----4-:R-:W-:Y:S01]  /*2c5f0*/  ISETP.LT.AND P6, PT, R70, UR12, !P6 ;  /* 0x0000000c46007c0c */ /* 0x010fe2000f7c1270 */
[----:B------:R-:W0:Y:S01]  /*2c600*/  LDCU UR10, c[0x0][0x398] ;  /* 0x00007300ff0a77ac */ /* 0x000e220008000800 */
[----:B-1----:R-:W-:Y:S01]  /*2c610*/  ISETP.GE.AND P5, PT, R87, UR4, PT ;  /* 0x0000000457007c0c */ /* 0x002fe2000bfa6270 */
[----:B------:R-:W-:Y:S01]  /*2c620*/  VIADD R87, R68, 0x29 ;  /* 0x0000002944577836 */ /* 0x000fe20000000000 */
[----:B------:R-:W1:Y:S04]  /*2c630*/  LDCU UR4, c[0x0][0x39c] ;  /* 0x00007380ff0477ac */ /* 0x000e680008000800 */
[----:B---3--:R-:W-:Y:S01]  /*2c640*/  ISETP.GE.AND P4, PT, R87, UR6, PT ;  /* 0x0000000657007c0c */ /* 0x008fe2000bf86270 */
[----:B------:R-:W3:Y:S01]  /*2c650*/  LDCU UR6, c[0x0][0x398] ;  /* 0x00007300ff0677ac */ /* 0x000ee20008000800 */
[----:B------:R-:W4:Y:S01]  /*2c660*/  LDCU UR12, c[0x0][0x398] ;  /* 0x00007300ff0c77ac */ /* 0x000f220008000800 */
[----:B--2---:R-:W-:-:S05]  /*2c670*/  F2FP.SATFINITE.E5M2.F32.PACK_AB_MERGE_C R92, R11, R10, RZ ;  /* 0x0000000a0b5c723e */ /* 0x004fca00048060ff */
[----:B------:R2:W-:Y:S01]  /*2c680*/  @P1 STG.E.U8 desc[UR24][R84.64], R92 ;  /* 0x0000005c54001986 */ /* 0x0005e2000c101118 */
[----:B------:R-:W-:Y:S02]  /*2c690*/  F2FP.SATFINITE.E5M2.F32.PACK_AB_MERGE_C R87, R9, R8, RZ ;  /* 0x000000080957723e */ /* 0x000fe400048060ff */
[----:B------:R-:W-:Y:S01]  /*2c6a0*/  ISETP.LT.AND P1, PT, R69, UR14, !P3 ;  /* 0x0000000e45007c0c */ /* 0x000fe2000df21270 */
[----:B------:R-:W0:Y:S02]  /*2c6b0*/  LDCU UR14, c[0x0][0x398] ;  /* 0x00007300ff0e77ac */ /* 0x000e240008000800 */
[----:B------:R1:W-:Y:S01]  /*2c6c0*/  @P6 STG.E.U8 desc[UR24][R82.64], R87 ;  /* 0x0000005752006986 */ /* 0x0003e2000c101118 */
[----:B--2---:R-:W-:-:S05]  /*2c6d0*/  PRMT R92, R92, 0x9910, RZ ;  /* 0x000099105c5c7816 */ /* 0x004fca00000000ff */
[----:B-1----:R-:W-:-:S05]  /*2c6e0*/  IMAD.MOV.U32 R83, RZ, RZ, R92 ;  /* 0x000000ffff537224 */ /* 0x002fca00078e005c */
[----:B------:R-:W-:-:S05]  /*2c6f0*/  SHF.R.S32.HI R83, RZ, 0x8, R83 ;  /* 0x00000008ff537819 */ /* 0x000fca0000011453 */
[----:B------:R1:W-:Y:S02]  /*2c700*/  @P1 STG.E.U8 desc[UR24][R80.64], R83 ;  /* 0x0000005350001986 */ /* 0x0003e4000c101118 */
[----:B-1----:R-:W-:Y:S02]  /*2c710*/  F2FP.SATFINITE.E5M2.F32.PACK_AB_MERGE_C R81, R7, R6, RZ ;  /* 0x000000060751723e */ /* 0x002fe400048060ff */
[----:B------:R-:W2:Y:S04]  /*2c720*/  LDL.LU R6, [R1+0x6a0] ;  /* 0x0006a00001067983 */ /* 0x000ea80000300800 */
[----:B------:R-:W2:Y:S01]  /*2c730*/  LDL.LU R7, [R1+0x6a4] ;  /* 0x0006a40001077983 */ /* 0x000ea20000300800 */
[----:B------:R-:W-:-:S03]  /*2c740*/  F2FP.SATFINITE.E5M2.F32.PACK_AB_MERGE_C R80, R5, R4, RZ ;  /* 0x000000040550723e */ /* 0x000fc600048060ff */
[----:B------:R-:W4:Y:S04]  /*2c750*/  LDL.LU R4, [R1+0x2a0] ;  /* 0x0002a00001047983 */ /* 0x000f280000300800 */
[----:B------:R-:W4:Y:S01]  /*2c760*/  LDL.LU R5, [R1+0x2a4] ;  /* 0x0002a40001057983 */ /* 0x000f220000300800 */
[----:B------:R-:W-:Y:S01]  /*2c770*/  ISETP.LT.AND P3, PT, R70, UR16, !P3 ;  /* 0x0000001046007c0c */ /* 0x000fe2000df61270 */
[----:B------:R-:W-:Y:S01]  /*2c780*/  VIADD R82, R68, 0x2a ;  /* 0x0000002a44527836 */ /* 0x000fe20000000000 */
[----:B------:R-:W-:Y:S01]  /*2c790*/  PRMT R84, R87, 0x9910, RZ ;  /* 0x0000991057547816 */ /* 0x000fe200000000ff */
[----:B------:R-:W1:Y:S01]  /*2c7a0*/  LDCU UR16, c[0x0][0x398] ;  /* 0x00007300ff1077ac */ /* 0x000e620008000800 */
[----:B-----5:R-:W-:Y:S02]  /*2c7b0*/  ISETP.LT.AND P6, PT, R69, UR9, !P0 ;  /* 0x0000000945007c0c */ /* 0x020fe4000c7c1270 */
[----:B------:R-:W-:Y:S01]  /*2c7c0*/  ISETP.GE.AND P1, PT, R82, UR4, PT ;  /* 0x0000000452007c0c */ /* 0x000fe2000bf26270 */
[----:B------:R-:W5:Y:S01]  /*2c7d0*/  LDCU UR4, c[0x0][0x39c] ;  /* 0x00007380ff0477ac */ /* 0x000f620008000800 */
[----:B------:R-:W-:Y:S01]  /*2c7e0*/  SHF.R.S32.HI R82, RZ, 0x8, R84 ;  /* 0x00000008ff527819 */ /* 0x000fe20000011454 */
[----:B------:R-:W1:Y:S04]  /*2c7f0*/  LDCU UR9, c[0x0][0x398] ;  /* 0x00007300ff0977ac */ /* 0x000e680008000800 */
[----:B------:R3:W-:Y:S04]  /*2c800*/  @P3 STG.E.U8 desc[UR24][R72.64], R82 ;  /* 0x0000005248003986 */ /* 0x0007e8000c101118 */
[----:B------:R1:W-:Y:S01]  /*2c810*/  @P6 STG.E.U8 desc[UR24][R78.64], R81 ;  /* 0x000000514e006986 */ /* 0x0003e2000c101118 */
[----:B0-----:R-:W-:Y:S01]  /*2c820*/  ISETP.LT.AND P6, PT, R70, UR10, !P0 ;  /* 0x0000000a46007c0c */ /* 0x001fe2000c7c1270 */
[----:B------:R-:W0:Y:S01]  /*2c830*/  LDCU UR10, c[0x0][0x398] ;  /* 0x00007300ff0a77ac */ /* 0x000e220008000800 */
[----:B---3--:R-:W-:-:S05]  /*2c840*/  IADD3 R72, P3, PT, R90, R3, RZ ;  /* 0x000000035a487210 */ /* 0x008fca0007f7e0ff */
[----:B------:R-:W-:Y:S01]  /*2c850*/  IMAD.X R73, R86, 0x1, R71, P3 ;  /* 0x0000000156497824 */ /* 0x000fe200018e0647 */
[----:B------:R-:W-:Y:S01]  /*2c860*/  ISETP.LT.AND P3, PT, R69, UR6, !P2 ;  /* 0x0000000645007c0c */ /* 0x000fe2000d761270 */
[----:B-1----:R-:W-:Y:S01]  /*2c870*/  VIADD R78, R68, 0x2b ;  /* 0x0000002b444e7836 */ /* 0x002fe20000000000 */
[----:B------:R-:W-:-:S03]  /*2c880*/  PRMT R81, R81, 0x9910, RZ ;  /* 0x0000991051517816 */ /* 0x000fc600000000ff */
[----:B------:R1:W-:Y:S01]  /*2c890*/  @P6 STG.E.U8 desc[UR24][R76.64], R80 ;  /* 0x000000504c006986 */ /* 0x0003e2000c101118 */
[----:B------:R-:W-:Y:S01]  /*2c8a0*/  PRMT R79, R80, 0x9910, RZ ;  /* 0x00009910504f7816 */ /* 0x000fe200000000ff */
[----:B------:R-:W3:Y:S01]  /*2c8b0*/  LDCU UR6, c[0x0][0x39c] ;  /* 0x00007380ff0677ac */ /* 0x000ee20008000800 */
[----:B-----5:R-:W-:Y:S02]  /*2c8c0*/  ISETP.GE.AND P0, PT, R78, UR4, PT ;  /* 0x000000044e007c0c */ /* 0x020fe4000bf06270 */
[----:B------:R-:W-:Y:S01]  /*2c8d0*/  SHF.R.S32.HI R78, RZ, 0x8, R81 ;  /* 0x00000008ff4e7819 */ /* 0x000fe20000011451 */
[----:B------:R-:W5:Y:S04]  /*2c8e0*/  LDCU UR4, c[0x0][0x39c] ;  /* 0x00007380ff0477ac */ /* 0x000f680008000800 */
[----:B------:R2:W-:Y:S01]  /*2c8f0*/  @P3 STG.E.U8 desc[UR24][R74.64], R78 ;  /* 0x0000004e4a003986 */ /* 0x0005e2000c101118 */
[----:B-1----:R-:W-:-:S02]  /*2c900*/  SHF.R.S32.HI R76, RZ, 0x8, R79 ;  /* 0x00000008ff4c7819 */ /* 0x002fc4000001144f */
[----:B--2---:R-:W-:Y:S02]  /*2c910*/  F2FP.SATFINITE.E5M2.F32.PACK_AB_MERGE_C R78, R7, R6, RZ ;  /* 0x00000006074e723e */ /* 0x004fe400048060ff */
[----:B------:R-:W2:Y:S04]  /*2c920*/  LDL.LU R6, [R1+0x6a8] ;  /* 0x0006a80001067983 */ /* 0x000ea80000300800 */
[----:B------:R-:W2:Y:S01]  /*2c930*/  LDL.LU R7, [R1+0x6ac] ;  /* 0x0006ac0001077983 */ /* 0x000ea20000300800 */
[----:B----4-:R-:W-:-:S03]  /*2c940*/  F2FP.SATFINITE.E5M2.F32.PACK_AB_MERGE_C R79, R5, R4, RZ ;  /* 0x00000004054f723e */ /* 0x010fc600048060ff */
[----:B------:R-:W4:Y:S04]  /*2c950*/  LDL.LU R4, [R1+0x2a8] ;  /* 0x0002a80001047983 */ /* 0x000f280000300800 */
[----:B------:R-:W4:Y:S01]  /*2c960*/  LDL.LU R5, [R1+0x2ac] ;  /* 0x0002ac0001057983 */ /* 0x000f220000300800 */
[----:B------:R-:W-:Y:S01]  /*2c970*/  ISETP.LT.AND P2, PT, R70, UR12, !P2 ;  /* 0x0000000c46007c0c */ /* 0x000fe2000d741270 */
[----:B------:R-:W1:-:S12]  /*2c980*/  LDCU UR12, c[0x0][0x398] ;  /* 0x00007300ff0c77ac */ /* 0x000e580008000800 */
[----:B------:R1:W-:Y:S01]  /*2c990*/  @P2 STG.E.U8 desc[UR24][R72.64], R76 ;  /* 0x0000004c48002986 */ /* 0x0003e2000c101118 */
[----:B------:R-:W-:Y:S01]  /*2c9a0*/  ISETP.LT.AND P2, PT, R69, UR9, !P5 ;  /* 0x0000000945007c0c */ /* 0x000fe2000ef41270 */
[----:B------:R-:W-:Y:S01]  /*2c9b0*/  VIADD R77, R68, 0x2d ;  /* 0x0000002d444d7836 */ /* 0x000fe20000000000 */
[----:B0-----:R-:W-:Y:S01]  /*2c9c0*/  ISETP.LT.AND P5, PT, R70, UR10, !P5 ;  /* 0x0000000a46007c0c */ /* 0x001fe2000efa1270 */
[----:B------:R-:W0:Y:S01]  /*2c9d0*/  LDCU UR9, c[0x0][0x398] ;  /* 0x00007300ff0977ac */ /* 0x000e220008000800 */
[----:B------:R-:W0:Y:S01]  /*2c9e0*/  LDCU UR10, c[0x0][0x398] ;  /* 0x00007300ff0a77ac */ /* 0x000e220008000800 */
[----:B-1----:R-:W-:Y:S02]  /*2c9f0*/  VIADD R76, R90, UR60 ;  /* 0x0000003c5a4c7c36 */ /* 0x002fe40008000000 */
[----:B------:R-:W-:-:S03]  /*2ca00*/  VIADD R72, R68, 0x2c ;  /* 0x0000002c44487836 */ /* 0x000fc60000000000 */
[----:B------:R-:W-:Y:S02]  /*2ca10*/  SHF.R.S32.HI R73, RZ, 0x1f, R76 ;  /* 0x0000001fff497819 */ /* 0x000fe4000001144c */
[----:B------:R-:W-:Y:S02]  /*2ca20*/  IADD3 R74, P6, PT, R76, R2, RZ ;  /* 0x000000024c4a7210 */ /* 0x000fe40007fde0ff */
[----:B-----5:R-:W-:Y:S01]  /*2ca30*/  ISETP.GE.AND P3, PT, R72, UR4, PT ;  /* 0x0000000448007c0c */ /* 0x020fe2000bf66270 */
[----:B------:R-:W1:Y:S02]  /*2ca40*/  LDCU UR4, c[0x0][0x398] ;  /* 0x00007300ff0477ac */ /* 0x000e640008000800 */
[----:B------:R-:W-:Y:S01]  /*2ca50*/  IMAD.X R75, R73, 0x1, R0, P6 ;  /* 0x00000001494b7824 */ /* 0x000fe200030e0600 */
[C---:B------:R-:W-:Y:S01]  /*2ca60*/  IADD3 R72, P6, PT, R76.reuse, R3, RZ ;  /* 0x000000034c487210 */ /* 0x040fe20007fde0ff */
[----:B------:R-:W-:-:S04]  /*2ca70*/  VIADD R76, R76, UR60 ;  /* 0x0000003c4c4c7c36 */ /* 0x000fc80008000000 */
[----:B------:R-:W-:Y:S01]  /*2ca80*/  IMAD.X R73, R73, 0x1, R71, P6 ;  /* 0x0000000149497824 */ /* 0x000fe200030e0647 */
[----:B------:R5:W-:Y:S04]  /*2ca90*/  @P2 STG.E.U8 desc[UR24][R74.64], R78 ;  /* 0x0000004e4a002986 */ /* 0x000be8000c101118 */
[----:B------:R0:W-:Y:S01]  /*2caa0*/  @P5 STG.E.U8 desc[UR24][R72.64], R79 ;  /* 0x0000004f48005986 */ /* 0x0001e2000c101118 */
[----:B------:R-:W-:Y:S01]  /*2cab0*/  ISETP.LT.AND P5, PT, R69, UR12, !P4 ;  /* 0x0000000c45007c0c */ /* 0x000fe2000e7a1270 */
[----:B------:R-:W1:Y:S01]  /*2cac0*/  LDCU UR12, c[0x0][0x398] ;  /* 0x00007300ff0c77ac */ /* 0x000e620008000800 */
[----:B-----5:R-:W-:Y:S02]  /*2cad0*/  IADD3 R74, P6, PT, R76, R2, RZ ;  /* 0x000000024c4a7210 */ /* 0x020fe40007fde0ff */
[----:B------:R-:W-:-:S02]  /*2cae0*/  PRMT R78, R78, 0x9910, RZ ;  /* 0x000099104e4e7816 */ /* 0x000fc400000000ff */
[----:B0-----:R-:W-:Y:S02]  /*2caf0*/  SHF.R.S32.HI R73, RZ, 0x1f, R76 ;  /* 0x0000001fff497819 */ /* 0x001fe4000001144c */
[----:B------:R-:W-:-:S03]  /*2cb00*/  SHF.R.S32.HI R78, RZ, 0x8, R78 ;  /* 0x00000008ff4e7819 */ /* 0x000fc6000001144e */
[----:B------:R-:W-:Y:S01]  /*2cb10*/  IMAD.X R75, R73, 0x1, R0, P6 ;  /* 0x00000001494b7824 */ /* 0x000fe200030e0600 */
[----:B---3--:R-:W-:Y:S01]  /*2cb20*/  ISETP.GE.AND P2, PT, R77, UR6, PT ;  /* 0x000000064d007c0c */ /* 0x008fe2000bf46270 */
[----:B------:R-:W0:Y:S01]  /*2cb30*/  LDCU UR6, c[0x0][0x398] ;  /* 0x00007300ff0677ac */ /* 0x000e220008000800 */
[----:B------:R-:W-:Y:S02]  /*2cb40*/  PRMT R77, R79, 0x9910, RZ ;  /* 0x000099104f4d7816 */ /* 0x000fe400000000ff */
[----:B------:R4:W-:Y:S01]  /*2cb50*/  @P5 STG.E.U8 desc[UR24][R74.64], R78 ;  /* 0x0000004e4a005986 */ /* 0x0009e2000c101118 */
[----:B--2---:R-:W-:-:S03]  /*2cb60*/  F2FP.SATFINITE.E5M2.F32.PACK_AB_MERGE_C R79, R7, R6, RZ ;  /* 0x00000006074f723e */ /* 0x004fc600048060ff */
[----:B------:R-:W2:Y:S04]  /*2cb70*/  LDL.LU R6, [R1+0x6b0] ;  /* 0x0006b00001067983 */ /* 0x000ea80000300800 */
[----:B------:R-:W2:Y:S01]  /*2cb80*/  LDL.LU R7, [R1+0x6b4] ;  /* 0x0006b40001077983 */ /* 0x000ea20000300800 */
[----:B----4-:R-:W-:-:S03]  /*2cb90*/  F2FP.SATFINITE.E5M2.F32.PACK_AB_MERGE_C R78, R5, R4, RZ ;  /* 0x00000004054e723e */ /* 0x010fc600048060ff */
[----:B------:R-:W3:Y:S04]  /*2cba0*/  LDL.LU R4, [R1+0x2b0] ;  /* 0x0002b00001047983 */ /* 0x000ee80000300800 */
[----:B------:R-:W3:Y:S01]  /*2cbb0*/  LDL.LU R5, [R1+0x2b4] ;  /* 0x0002b40001057983 */ /* 0x000ee20000300800 */
[----:B-1----:R-:W-:Y:S01]  /*2cbc0*/  ISETP.LT.AND P4, PT, R70, UR4, !P4 ;  /* 0x0000000446007c0c */ /* 0x002fe2000e781270 */
[----:B------:R-:W1:Y:S01]  /*2cbd0*/  LDCU UR4, c[0x0][0x39c] ;  /* 0x00007380ff0477ac */ /* 0x000e620008000800 */
[----:B------:R-:W-:Y:S02]  /*2cbe0*/  IADD3 R72, P6, PT, R76, R3, RZ ;  /* 0x000000034c487210 */ /* 0x000fe40007fde0ff */
[----:B------:R-:W-:-:S03]  /*2cbf0*/  SHF.R.S32.HI R77, RZ, 0x8, R77 ;  /* 0x00000008ff4d7819 */ /* 0x000fc6000001144d */
[----:B------:R-:W-:Y:S02]  /*2cc00*/  IMAD.X R73, R73, 0x1, R71, P6 ;  /* 0x0000000149497824 */ /* 0x000fe400030e0647 */
[----:B------:R-:W-:Y:S01]  /*2cc10*/  VIADD R76, R76, UR60 ;  /* 0x0000003c4c4c7c36 */ /* 0x000fe20008000000 */
[----:B0-----:R-:W-:Y:S01]  /*2cc20*/  ISETP.LT.AND P5, PT, R69, UR6, !P1 ;  /* 0x0000000645007c0c */ /* 0x001fe2000cfa1270 */
[----:B------:R-:W0:Y:S02]  /*2cc30*/  LDCU UR6, c[0x0][0x39c] ;  /* 0x00007380ff0677ac */ /* 0x000e240008000800 */
[----:B------:R4:W-:Y:S01]  /*2cc40*/  @P4 STG.E.U8 desc[UR24][R72.64], R77 ;  /* 0x0000004d48004986 */ /* 0x0009e2000c101118 */
[----:B------:R-:W-:Y:S01]  /*2cc50*/  ISETP.LT.AND P4, PT, R70, UR9, !P1 ;  /* 0x0000000946007c0c */ /* 0x000fe2000cf81270 */
[----:B------:R-:W5:Y:S01]  /*2cc60*/  LDCU UR9, c[0x0][0x398] ;  /* 0x00007300ff0977ac */ /* 0x000f620008000800 */
[----:B------:R-:W-:Y:S02]  /*2cc70*/  IADD3 R74, P1, PT, R76, R2, RZ ;  /* 0x000000024c4a7210 */ /* 0x000fe40007f3e0ff */
[----:B----4-:R-:W-:-:S02]  /*2cc80*/  SHF.R.S32.HI R73, RZ, 0x1f, R76 ;  /* 0x0000001fff497819 */ /* 0x010fc4000001144c */
[----:B------:R-:W-:Y:S01]  /*2cc90*/  IADD3 R72, P6, PT, R76, R3, RZ ;  /* 0x000000034c487210 */ /* 0x000fe20007fde0ff */
[----:B------:R-:W-:Y:S02]  /*2cca0*/  VIADD R77, R68, 0x2e ;  /* 0x0000002e444d7836 */ /* 0x000fe40000000000 */
[C---:B------:R-:W-:Y:S02]  /*2ccb0*/  IMAD.X R75, R73.reuse, 0x1, R0, P1 ;  /* 0x00000001494b7824 */ /* 0x040fe400008e0600 */
[----:B------:R-:W-:Y:S01]  /*2ccc0*/  IMAD.X R73, R73, 0x1, R71, P6 ;  /* 0x0000000149497824 */ /* 0x000fe200030e0647 */
[----:B-1----:R-:W-:Y:S01]  /*2ccd0*/  ISETP.GE.AND P1, PT, R77, UR4, PT ;  /* 0x000000044d007c0c */ /* 0x002fe2000bf26270 */
[----:B------:R-:W1:Y:S01]  /*2cce0*/  LDCU UR4, c[0x0][0x39c] ;  /* 0x00007380ff0477ac */ /* 0x000e620008000800 */
[----:B------:R-:W-:Y:S01]  /*2ccf0*/  @P5 STG.E.U8 desc[UR24][R74.64], R79 ;  /* 0x0000004f4a005986 */ /* 0x000fe2000c101118 */
[----:B------:R-:W-:-:S03]  /*2cd00*/  VIADD R76, R76, UR60 ;  /* 0x0000003c4c4c7c36 */ /* 0x000fc60008000000 */
[----:B------:R4:W-:Y:S01]  /*2cd10*/  @P4 STG.E.U8 desc[UR24][R72.64], R78 ;  /* 0x0000004e48004986 */ /* 0x0009e2000c101118 */
[----:B------:R-:W-:Y:S01]  /*2cd20*/  ISETP.LT.AND P5, PT, R69, UR10, !P0 ;  /* 0x0000000a45007c0c */ /* 0x000fe2000c7a1270 */
[----:B------:R-:W-:Y:S01]  /*2cd30*/  VIADD R77, R68, 0x2f ;  /* 0x0000002f444d7836 */ /* 0x000fe20000000000 */
[----:B------:R-:W-:Y:S01]  /*2cd40*/  ISETP.LT.AND P4, PT, R70, UR12, !P0 ;  /* 0x0000000c46007c0c */ /* 0x000fe2000c781270 */
[----:B------:R-:W0:Y:S01]  /*2cd50*/  LDCU UR10, c[0x0][0x398] ;  /* 0x00007300ff0a77ac */ /* 0x000e220008000800 */
[----:B----4-:R-:W-:Y:S01]  /*2cd60*/  PRMT R72, R79, 0x9910, RZ ;  /* 0x000099104f487816 */ /* 0x010fe200000000ff */
[----:B------:R-:W4:Y:S01]  /*2cd70*/  LDCU UR12, c[0x0][0x398] ;  /* 0x00007300ff0c77ac */ /* 0x000f220008000800 */
[----:B------:R-:W-:Y:S02]  /*2cd80*/  PRMT R79, R78, 0x9910, RZ ;  /* 0x000099104e4f7816 */ /* 0x000fe400000000ff */
[----:B------:R-:W-:Y:S01]  /*2cd90*/  SHF.R.S32.HI R73, RZ, 0x1f, R76 ;  /* 0x0000001fff497819 */ /* 0x000fe2000001144c */
[----:B------:R-:W-:Y:S01]  /*2cda0*/  IMAD.MOV.U32 R78, RZ, RZ, R72 ;  /* 0x000000ffff4e7224 */ /* 0x000fe200078e0048 */
[----:B------:R-:W-:-:S04]  /*2cdb0*/  IADD3 R74, P0, PT, R76, R2, RZ ;  /* 0x000000024c4a7210 */ /* 0x000fc80007f1e0ff */
[----:B------:R-:W-:Y:S01]  /*2cdc0*/  SHF.R.S32.HI R78, RZ, 0x8, R78 ;  /* 0x00000008ff4e7819 */ /* 0x000fe2000001144e */
[----:B------:R-:W-:Y:S01]  /*2cdd0*/  IMAD.X R75, R73, 0x1, R0, P0 ;  /* 0x00000001494b7824 */ /* 0x000fe200000e0600 */
[----:B-1----:R-:W-:Y:S01]  /*2cde0*/  ISETP.GE.AND P0, PT, R77, UR4, PT ;  /* 0x000000044d007c0c */ /* 0x002fe2000bf06270 */
[----:B------:R-:W1:Y:S01]  /*2cdf0*/  LDCU UR4, c[0x0][0x39c] ;  /* 0x00007380ff0477ac */ /* 0x000e620008000800 */
[----:B------:R-:W-:Y:S02]  /*2ce00*/  SHF.R.S32.HI R77, RZ, 0x8, R79 ;  /* 0x00000008ff4d7819 */ /* 0x000fe4000001144f */
[----:B------:R2:W-:Y:S02]  /*2ce10*/  @P5 STG.E.U8 desc[UR24][R74.64], R78 ;  /* 0x0000004e4a005986 */ /* 0x0005e4000c101118 */
[----:B--2---:R-:W-:Y:S02]  /*2ce20*/  F2FP.SATFINITE.E5M2.F32.PACK_AB_MERGE_C R78, R7, R6, RZ ;  /* 0x00000006074e723e */ /* 0x004fe400048060ff */
[----:B------:R-:W2:Y:S04]  /*2ce30*/  LDL.LU R6, [R1+0x6b8] ;  /* 0x0006b80001067983 */ /* 0x000ea80000300800 */
[----:B------:R-:W2:Y:S01]  /*2ce40*/  LDL.LU R7, [R1+0x6bc] ;  /* 0x0006bc0001077983 */ /* 0x000ea20000300800 */
[----:B---3--:R-:W-:-:S03]  /*2ce50*/  F2FP.SATFINITE.E5M2.F32.PACK_AB_MERGE_C R79, R5, R4, RZ ;  /* 0x00000004054f723e */ /* 0x008fc600048060ff */
[----:B------:R-:W3:Y:S04]  /*2ce60*/  LDL.LU R4, [R1+0x2b8] ;  /* 0x0002b80001047983 */ /* 0x000ee80000300800 */
[----:B------:R-:W3:Y:S01]  /*2ce70*/  LDL.LU R5, [R1+0x2bc] ;  /* 0x0002bc0001057983 */ /* 0x000ee20000300800 */
[C---:B------:R-:W-:Y:S01]  /*2ce80*/  IADD3 R72, P6, PT, R76.reuse, R3, RZ ;  /* 0x000000034c487210 */ /* 0x040fe20007fde0ff */
[----:B------:R-:W-:-:S04]  /*2ce90*/  VIADD R76, R76, UR60 ;  /* 0x0000003c4c4c7c36 */ /* 0x000fc80008000000 */
[----:B------:R-:W-:Y:S01]  /*2cea0*/  IMAD.X R73, R73, 0x1, R71, P6 ;  /* 0x0000000149497824 */ /* 0x000fe200030e0647 */
[----:B------:R-:W-:-:S04]  /*2ceb0*/  IADD3 R74, P6, PT, R76, R2, RZ ;  /* 0x000000024c4a7210 */ /* 0x000fc80007fde0ff */
[----:B------:R0:W-:Y:S01]  /*2cec0*/  @P4 STG.E.U8 desc[UR24][R72.64], R77 ;  /* 0x0000004d48004986 */ /* 0x0001e2000c101118 */
[----:B-----5:R-:W-:Y:S01]  /*2ced0*/  ISETP.LT.AND P4, PT, R69, UR9, !P3 ;  /* 0x0000000945007c0c */ /* 0x020fe2000df81270 */
[----:B------:R-:W5:Y:S01]  /*2cee0*/  LDCU UR9, c[0x0][0x398] ;  /* 0x00007300ff0977ac */ /* 0x000f620008000800 */
[----:B------:R-:W-:Y:S01]  /*2cef0*/  ISETP.LT.AND P3, PT, R70, UR14, !P3 ;  /* 0x0000000e46007c0c */ /* 0x000fe2000df61270 */
[----:B------:R-:W1:Y:S01]  /*2cf00*/  LDCU UR14, c[0x0][0x398] ;  /* 0x00007300ff0e77ac */ /* 0x000e620008000800 */
[----:B0-----:R-:W-:Y:S01]  /*2cf10*/  VIADD R72, R68, 0x30 ;  /* 0x0000003044487836 */ /* 0x001fe20000000000 */
[----:B------:R-:W-:-:S04]  /*2cf20*/  SHF.R.S32.HI R73, RZ, 0x1f, R76 ;  /* 0x0000001fff497819 */ /* 0x000fc8000001144c */
[----:B------:R-:W-:Y:S01]  /*2cf30*/  ISETP.GE.AND P5, PT, R72, UR6, PT ;  /* 0x0000000648007c0c */ /* 0x000fe2000bfa6270 */
[C---:B------:R-:W-:Y:S01]  /*2cf40*/  IMAD.X R75, R73.reuse, 0x1, R0, P6 ;  /* 0x00000001494b7824 */ /* 0x040fe200030e0600 */
[C---:B------:R-:W-:Y:S01]  /*2cf50*/  IADD3 R72, P6, PT, R76.reuse, R3, RZ ;  /* 0x000000034c487210 */ /* 0x040fe20007fde0ff */
[----:B------:R-:W-:Y:S01]  /*2cf60*/  VIADD R76, R76, UR60 ;  /* 0x0000003c4c4c7c36 */ /* 0x000fe20008000000 */
[----:B------:R-:W0:Y:S03]  /*2cf70*/  LDCU UR6, c[0x0][0x398] ;  /* 0x00007300ff0677ac */ /* 0x000e260008000800 */
[----:B------:R-:W-:Y:S01]  /*2cf80*/  IMAD.X R73, R73, 0x1, R71, P6 ;  /* 0x0000000149497824 */ /* 0x000fe200030e0647 */
[----:B------:R1:W-:Y:S04]  /*2cf90*/  @P4 STG.E.U8 desc[UR24][R74.64], R78 ;  /* 0x0000004e4a004986 */ /* 0x0003e8000c101118 */
[----:B------:R0:W-:Y:S01]  /*2cfa0*/  @P3 STG.E.U8 desc[UR24][R72.64], R79 ;  /* 0x0000004f48003986 */ /* 0x0001e2000c101118 */
[----:B------:R-:W-:Y:S01]  /*2cfb0*/  ISETP.LT.AND P3, PT, R69, UR10, !P2 ;  /* 0x0000000a45007c0c */ /* 0x000fe2000d761270 */
[----:B------:R-:W-:Y:S01]  /*2cfc0*/  VIADD R77, R68, 0x31 ;  /* 0x00000031444d7836 */ /* 0x000fe20000000000 */
[----:B------:R-:W2:Y:S01]  /*2cfd0*/  LDCU UR10, c[0x0][0x398] ;  /* 0x00007300ff0a77ac */ /* 0x000ea20008000800 */
[----:B-1----:R-:W-:-:S02]  /*2cfe0*/  IADD3 R74, P6, PT, R76, R2, RZ ;  /* 0x000000024c4a7210 */ /* 0x002fc40007fde0ff */
[----:B------:R-:W-:Y:S02]  /*2cff0*/  PRMT R78, R78, 0x9910, RZ ;  /* 0x000099104e4e7816 */ /* 0x000fe400000000ff */
[----:B0-----:R-:W-:Y:S02]  /*2d000*/  SHF.R.S32.HI R73, RZ, 0x1f, R76 ;  /* 0x0000001fff497819 */ /* 0x001fe4000001144c */
[----:B------:R-:W-:-:S03]  /*2d010*/  SHF.R.S32.HI R78, RZ, 0x8, R78 ;  /* 0x00000008ff4e7819 */ /* 0x000fc6000001144e */
[----:B------:R-:W-:Y:S01]  /*2d020*/  IMAD.X R75, R73, 0x1, R0, P6 ;  /* 0x00000001494b7824 */ /* 0x000fe200030e0600 */
[----:B------:R-:W-:Y:S01]  /*2d030*/  ISETP.GE.AND P4, PT, R77, UR4, PT ;  /* 0x000000044d007c0c */ /* 0x000fe2000bf86270 */
[----:B------:R-:W0:Y:S01]  /*2d040*/  LDCU UR4, c[0x0][0x39c] ;  /* 0x00007380ff0477ac */ /* 0x000e220008000800 */
[----:B------:R-:W-:Y:S02]  /*2d050*/  PRMT R77, R79, 0x9910, RZ ;  /* 0x000099104f4d7816 */ /* 0x000fe400000000ff */
[----:B------:R3:W-:Y:S01]  /*2d060*/  @P3 STG.E.U8 desc[UR24][R74.64], R78 ;  /* 0x0000004e4a003986 */ /* 0x0007e2000c101118 */
[----:B--2---:R-:W-:-:S03]  /*2d070*/  F2FP.SATFINITE.E5M2.F32.PACK_AB_MERGE_C R79, R7, R6, RZ ;  /* 0x00000006074f723e */ /* 0x004fc600048060ff */
[----:B------:R-:W2:Y:S04]  /*2d080*/  LDL.LU R6, [R1+0x6c0] ;  /* 0x0006c00001067983 */ /* 0x000ea80000300800 */
[----:B------:R-:W2:Y:S01]  /*2d090*/  LDL.LU R7, [R1+0x6c4] ;  /* 0x0006c40001077983 */ /* 0x000ea20000300800 */
[----:B---3--:R-:W-:-:S03]  /*2d0a0*/  F2FP.SATFINITE.E5M2.F32.PACK_AB_MERGE_C R78, R5, R4, RZ ;  /* 0x00000004054e723e */ /* 0x008fc600048060ff */
[----:B------:R-:W3:Y:S04]  /*2d0b0*/  LDL.LU R4, [R1+0x2c0] ;  /* 0x0002c00001047983 */ /* 0x000ee80000300800 */
[----:B------:R-:W3:Y:S01]  /*2d0c0*/  LDL.LU R5, [R1+0x2c4] ;  /* 0x0002c40001057983 */ /* 0x000ee20000300800 */
[----:B------:R-:W-:Y:S01]  /*2d0d0*/  ISETP.LT.AND P2, PT, R70, UR6, !P2 ;  /* 0x0000000646007c0c */ /* 0x000fe2000d741270 */
[----:B------:R-:W1:Y:S01]  /*2d0e0*/  LDCU UR6, c[0x0][0x39c] ;  /* 0x00007380ff0677ac */ /* 0x000e620008000800 */
[----:B------:R-:W-:Y:S02]  /*2d0f0*/  IADD3 R72, P6, PT, R76, R3, RZ ;  /* 0x000000034c487210 */ /* 0x000fe40007fde0ff */
[----:B------:R-:W-:-:S03]  /*2d100*/  SHF.R.S32.HI R77, RZ, 0x8, R77 ;  /* 0x00000008ff4d7819 */ /* 0x000fc6000001144d */
[----:B------:R-:W-:Y:S02]  /*2d110*/  IMAD.X R73, R73, 0x1, R71, P6 ;  /* 0x0000000149497824 */ /* 0x000fe400030e0647 */
[----:B------:R-:W-:Y:S01]  /*2d120*/  VIADD R76, R76, UR60 ;  /* 0x0000003c4c4c7c36 */ /* 0x000fe20008000000 */
[----:B-----5:R-:W-:Y:S01]  /*2d130*/  ISETP.LT.AND P3, PT, R69, UR9, !P1 ;  /* 0x0000000945007c0c */ /* 0x020fe2000cf61270 */
[----:B------:R-:W5:Y:S02]  /*2d140*/  LDCU UR9, c[0x0][0x398] ;  /* 0x00007300ff0977ac */ /* 0x000f640008000800 */
[----:B------:R0:W-:Y:S01]  /*2d150*/  @P2 STG.E.U8 desc[UR24][R72.64], R77 ;  /* 0x0000004d48002986 */ /* 0x0001e2000c101118 */
[----:B----4-:R-:W-:Y:S01]  /*2d160*/  ISETP.LT.AND P2, PT, R70, UR12, !P1 ;  /* 0x0000000c46007c0c */ /* 0x010fe2000cf41270 */
[----:B------:R-:W4:Y:S01]  /*2d170*/  LDCU UR12, c[0x0][0x398] ;  /* 0x00007300ff0c77ac */ /* 0x000f220008000800 */
[----:B------:R-:W-:Y:S02]  /*2d180*/  IADD3 R74, P1, PT, R76, R2, RZ ;  /* 0x000000024c4a7210 */ /* 0x000fe40007f3e0ff */
[----:B0-----:R-:W-:-:S02]  /*2d190*/  SHF.R.S32.HI R73, RZ, 0x1f, R76 ;  /* 0x0000001fff497819 */ /* 0x001fc4000001144c */
[----:B------:R-:W-:Y:S01]  /*2d1a0*/  IADD3 R72, P6, PT, R76, R3, RZ ;  /* 0x000000034c487210 */ /* 0x000fe20007fde0ff */
[----:B------:R-:W-:Y:S02]  /*2d1b0*/  VIADD R77, R68, 0x32 ;  /* 0x00000032444d7836 */ /* 0x000fe40000000000 */
[C---:B------:R-:W-:Y:S02]  /*2d1c0*/  IMAD.X R75, R73.reuse, 0x1, R0, P1 ;  /* 0x00000001494b7824 */ /* 0x040fe400008e0600 */
[----:B------:R-:W-:Y:S01]  /*2d1d0*/  IMAD.X R73, R73, 0x1, R71, P6 ;  /* 0x0000000149497824 */ /* 0x000fe200030e0647 */
[----:B------:R-:W-:Y:S01]  /*2d1e0*/  ISETP.GE.AND P1, PT, R77, UR4, PT ;  /* 0x000000044d007c0c */ /* 0x000fe2000bf26270 */
[----:B------:R-:W0:Y:S01]  /*2d1f0*/  LDCU UR4, c[0x0][0x39c] ;  /* 0x00007380ff0477ac */ /* 0x000e220008000800 */
[----:B------:R-:W-:Y:S01]  /*2d200*/  @P3 STG.E.U8 desc[UR24][R74.64], R79 ;  /* 0x0000004f4a003986 */ /* 0x000fe2000c101118 */
[----:B------:R-:W-:-:S03]  /*2d210*/  VIADD R76, R76, UR60 ;  /* 0x0000003c4c4c7c36 */ /* 0x000fc60008000000 */
[----:B------:R1:W-:Y:S01]  /*2d220*/  @P2 STG.E.U8 desc[UR24][R72.64], R78 ;  /* 0x0000004e48002986 */ /* 0x0003e2000c101118 */
[----:B------:R-:W-:Y:S01]  /*2d230*/  ISETP.LT.AND P3, PT, R69, UR10, !P0 ;  /* 0x0000000a45007c0c */ /* 0x000fe2000c761270 */
[----:B------:R-:W-:Y:S01]  /*2d240*/  VIADD R77, R68, 0x33 ;  /* 0x00000033444d7836 */ /* 0x000fe20000000000 */
[----:B------:R-:W-:Y:S01]  /*2d250*/  ISETP.LT.AND P2, PT, R70, UR14, !P0 ;  /* 0x0000000e46007c0c */ /* 0x000fe2000c741270 */
[----:B------:R-:W0:Y:S01]  /*2d260*/  LDCU UR10, c[0x0][0x398] ;  /* 0x00007300ff0a77ac */ /* 0x000e220008000800 */
[----:B-1----:R-:W-:Y:S01]  /*2d270*/  PRMT R72, R79, 0x9910, RZ ;  /* 0x000099104f487816 */ /* 0x002fe200000000ff */
[----:B------:R-:W1:Y:S01]  /*2d280*/  LDCU UR14, c[0x0][0x398] ;  /* 0x00007300ff0e77ac */ /* 0x000e620008000800 */
[----:B------:R-:W-:Y:S02]  /*2d290*/  PRMT R79, R78, 0x9910, RZ ;  /* 0x000099104e4f7816 */ /* 0x000fe400000000ff */
[----:B------:R-:W-:Y:S01]  /*2d2a0*/  SHF.R.S32.HI R73, RZ, 0x1f, R76 ;  /* 0x0000001fff497819 */ /* 0x000fe2000001144c */
[----:B------:R-:W-:Y:S01]  /*2d2b0*/  IMAD.MOV.U32 R78, RZ, RZ, R72 ;  /* 0x000000ffff4e7224 */ /* 0x000fe200078e0048 */
[----:B------:R-:W-:-:S04]  /*2d2c0*/  IADD3 R74, P0, PT, R76, R2, RZ ;  /* 0x000000024c4a7210 */ /* 0x000fc80007f1e0ff */
[----:B------:R-:W-:Y:S01]  /*2d2d0*/  SHF.R.S32.HI R78, RZ, 0x8, R78 ;  /* 0x00000008ff4e7819 */ /* 0x000fe2000001144e */
[----:B------:R-:W-:Y:S01]  /*2d2e0*/  IMAD.X R75, R73, 0x1, R0, P0 ;  /* 0x00000001494b7824 */ /* 0x000fe200000e0600 */
[----:B0-----:R-:W-:Y:S01]  /*2d2f0*/  ISETP.GE.AND P0, PT, R77, UR4, PT ;  /* 0x000000044d007c0c */ /* 0x001fe2000bf06270 */
[----:B------:R-:W0:Y:S01]  /*2d300*/  LDCU UR4, c[0x0][0x39c] ;  /* 0x00007380ff0477ac */ /* 0x000e220008000800 */
        /* <DEDUP_REMOVED lines=15> */
[----:B----4-:R-:W-:Y:S01]  /*2d400*/  ISETP.LT.AND P5, PT, R70, UR12, !P5 ;  /* 0x0000000c46007c0c */ /* 0x010fe2000efa1270 */
[----:B------:R-:W4:Y:S01]  /*2d410*/  LDCU UR12, c[0x0][0x398] ;  /* 0x00007300ff0c77ac */ /* 0x000f220008000800 */
        /* <DEDUP_REMOVED lines=114> */
[----:B------:R-:W-:-:S04]  /*2db40*/  VIADD R76, R76, UR60 ;  /* 0x0000003c4c4c7c36 */ /* 0x000fc80008000000 */
[----:B------:R0:W-:Y:S01]  /*2db50*/  @P2 STG.E.U8 desc[UR24][R72.64], R77 ;  /* 0x0000004d48002986 */ /* 0x0001e2000c101118 */
[----:B-----5:R-:W-:Y:S01]  /*2db60*/  ISETP.LT.AND P2, PT, R69, UR9, !P1 ;  /* 0x0000000945007c0c */ /* 0x020fe2000cf41270 */
[----:B------:R-:W5:Y:S01]  /*2db70*/  LDCU UR9, c[0x0][0x398] ;  /* 0x00007300ff0977ac */ /* 0x000f620008000800 */
[----:B----4-:R-:W-:Y:S02]  /*2db80*/  ISETP.LT.AND P1, PT, R70, UR12, !P1 ;  /* 0x0000000c46007c0c */ /* 0x010fe4000cf21270 */
[C---:B------:R-:W-:Y:S01]  /*2db90*/  IADD3 R74, P3, PT, R76.reuse, R2, RZ ;  /* 0x000000024c4a7210 */ /* 0x040fe20007f7e0ff */
[----:B------:R-:W4:Y:S01]  /*2dba0*/  LDCU UR12, c[0x0][0x398] ;  /* 0x00007300ff0c77ac */ /* 0x000f220008000800 */
[----:B0-----:R-:W-:Y:S02]  /*2dbb0*/  SHF.R.S32.HI R73, RZ, 0x1f, R76 ;  /* 0x0000001fff497819 */ /* 0x001fe4000001144c */
[----:B------:R-:W-:Y:S01]  /*2dbc0*/  IADD3 R72, P6, PT, R76, R3, RZ ;  /* 0x000000034c487210 */ /* 0x000fe20007fde0ff */
[----:B------:R-:W-:-:S02]  /*2dbd0*/  VIADD R77, R68, 0x3a ;  /* 0x0000003a444d7836 */ /* 0x000fc40000000000 */
        /* <DEDUP_REMOVED lines=27> */
[----:B------:R-:W-:Y:S01]  /*2dd90*/  ISETP.LT.AND P0, PT, R70, UR14, !P0 ;  /* 0x0000000e46007c0c */ /* 0x000fe2000c701270 */
[----:B------:R-:W0:Y:S01]  /*2dda0*/  LDCU UR14, c[0x0][0x398] ;  /* 0x00007300ff0e77ac */ /* 0x000e220008000800 */
[C---:B------:R-:W-:Y:S01]  /*2ddb0*/  IADD3 R72, P6, PT, R76.reuse, R3, RZ ;  /* 0x000000034c487210 */ /* 0x040fe20007fde0ff */
[----:B------:R-:W-:-:S04]  /*2ddc0*/  VIADD R76, R76, UR60 ;  /* 0x0000003c4c4c7c36 */ /* 0x000fc80008000000 */
[----:B------:R-:W-:Y:S01]  /*2ddd0*/  IMAD.X R73, R73, 0x1, R71, P6 ;  /* 0x0000000149497824 */ /* 0x000fe200030e0647 */
[----:B------:R-:W-:Y:S02]  /*2dde0*/  IADD3 R74, P6, PT, R76, R2, RZ ;  /* 0x000000024c4a7210 */ /* 0x000fe40007fde0ff */
[----:B-----5:R-:W-:Y:S01]  /*2ddf0*/  ISETP.LT.AND P1, PT, R69, UR9, !P5 ;  /* 0x0000000945007c0c */ /* 0x020fe2000ef21270 */
[----:B------:R-:W5:Y:S02]  /*2de00*/  LDCU UR9, c[0x0][0x398] ;  /* 0x00007300ff0977ac */ /* 0x000f640008000800 */
[----:B------:R0:W-:Y:S01]  /*2de10*/  @P0 STG.E.U8 desc[UR24][R72.64], R77 ;  /* 0x0000004d48000986 */ /* 0x0001e2000c101118 */
        /* <DEDUP_REMOVED lines=12> */
[----:B-1----:R-:W-:Y:S01]  /*2dee0*/  ISETP.LT.AND P5, PT, R69, UR10, !P4 ;  /* 0x0000000a45007c0c */ /* 0x002fe2000e7a1270 */
[----:B------:R-:W-:Y:S01]  /*2def0*/  VIADD R77, R68, 0x3d ;  /* 0x0000003d444d7836 */ /* 0x000fe20000000000 */
[----:B------:R-:W1:Y:S01]  /*2df00*/  LDCU UR10, c[0x0][0x398] ;  /* 0x00007300ff0a77ac */ /* 0x000e620008000800 */
[----:B----4-:R-:W-:-:S02]  /*2df10*/  IADD3 R74, P6, PT, R76, R2, RZ ;  /* 0x000000024c4a7210 */ /* 0x010fc40007fde0ff */
        /* <DEDUP_REMOVED lines=15> */
[----:B------:R-:W4:Y:S01]  /*2e010*/  LDCU UR6, c[0x0][0x39c] ;  /* 0x00007380ff0677ac */ /* 0x000f220008000800 */
[C---:B------:R-:W-:Y:S01]  /*2e020*/  IADD3 R72, P6, PT, R76.reuse, R3, RZ ;  /* 0x000000034c487210 */ /* 0x040fe20007fde0ff */
[----:B------:R-:W-:Y:S01]  /*2e030*/  VIADD R76, R76, UR60 ;  /* 0x0000003c4c4c7c36 */ /* 0x000fe20008000000 */
[----:B------:R-:W-:-:S03]  /*2e040*/  SHF.R.S32.HI R77, RZ, 0x8, R77 ;  /* 0x00000008ff4d7819 */ /* 0x000fc6000001144d */
[----:B------:R-:W-:Y:S01]  /*2e050*/  IMAD.X R73, R73, 0x1, R71, P6 ;  /* 0x0000000149497824 */ /* 0x000fe200030e0647 */
[----:B-----5:R-:W-:Y:S01]  /*2e060*/  ISETP.LT.AND P5, PT, R69, UR9, !P3 ;  /* 0x0000000945007c0c */ /* 0x020fe2000dfa1270 */
[----:B------:R-:W5:Y:S01]  /*2e070*/  LDCU UR9, c[0x0][0x398] ;  /* 0x00007300ff0977ac */ /* 0x000f620008000800 */
[----:B------:R-:W-:-:S03]  /*2e080*/  ISETP.LT.AND P3, PT, R70, UR12, !P3 ;  /* 0x0000000c46007c0c */ /* 0x000fc6000df61270 */
[----:B------:R0:W-:Y:S01]  /*2e090*/  @P4 STG.E.U8 desc[UR24][R72.64], R77 ;  /* 0x0000004d48004986 */ /* 0x0001e2000c101118 */
[----:B------:R-:W-:Y:S01]  /*2e0a0*/  IADD3 R74, P4, PT, R76, R2, RZ ;  /* 0x000000024c4a7210 */ /* 0x000fe20007f9e0ff */
[----:B------:R-:W1:Y:S01]  /*2e0b0*/  LDCU UR12, c[0x0][0x398] ;  /* 0x00007300ff0c77ac */ /* 0x000e620008000800 */
[----:B0-----:R-:W-:Y:S01]  /*2e0c0*/  SHF.R.S32.HI R73, RZ, 0x1f, R76 ;  /* 0x0000001fff497819 */ /* 0x001fe2000001144c */
[----:B------:R-:W-:Y:S01]  /*2e0d0*/  VIADD R77, R68, 0x3e ;  /* 0x0000003e444d7836 */ /* 0x000fe20000000000 */
[----:B------:R-:W-:-:S03]  /*2e0e0*/  IADD3 R72, P6, PT, R76, R3, RZ ;  /* 0x000000034c487210 */ /* 0x000fc60007fde0ff */
[----:B------:R-:W-:Y:S01]  /*2e0f0*/  IMAD.X R75, R73, 0x1, R0, P4 ;  /* 0x00000001494b7824 */ /* 0x000fe200020e0600 */
[----:B------:R-:W-:Y:S01]  /*2e100*/  ISETP.GE.AND P4, PT, R77, UR4, PT ;  /* 0x000000044d007c0c */ /* 0x000fe2000bf86270 */
[----:B------:R-:W-:Y:S01]  /*2e110*/  IMAD.X R73, R73, 0x1, R71, P6 ;  /* 0x0000000149497824 */ /* 0x000fe200030e0647 */
[----:B------:R-:W0:Y:S01]  /*2e120*/  LDCU UR4, c[0x0][0x39c] ;  /* 0x00007380ff0477ac */ /* 0x000e220008000800 */
[----:B------:R-:W-:Y:S01]  /*2e130*/  VIADD R76, R76, UR60 ;  /* 0x0000003c4c4c7c36 */ /* 0x000fe20008000000 */
[----:B------:R4:W-:Y:S01]  /*2e140*/  @P5 STG.E.U8 desc[UR24][R74.64], R79 ;  /* 0x0000004f4a005986 */ /* 0x0009e2000c101118 */
[----:B-1----:R-:W-:Y:S01]  /*2e150*/  ISETP.LT.AND P5, PT, R69, UR10, !P2 ;  /* 0x0000000a45007c0c */ /* 0x002fe2000d7a1270 */
[----:B------:R-:W-:Y:S01]  /*2e160*/  VIADD R77, R68, 0x3f ;  /* 0x0000003f444d7836 */ /* 0x000fe20000000000 */
[----:B------:R-:W-:Y:S01]  /*2e170*/  ISETP.LT.AND P2, PT, R70, UR14, !P2 ;  /* 0x0000000e46007c0c */ /* 0x000fe2000d741270 */
[----:B------:R1:W-:Y:S01]  /*2e180*/  @P3 STG.E.U8 desc[UR24][R72.64], R78 ;  /* 0x0000004e48003986 */ /* 0x0003e2000c101118 */
[----:B------:R-:W0:Y:S01]  /*2e190*/  LDCU UR10, c[0x0][0x398] ;  /* 0x00007300ff0a77ac */ /* 0x000e220008000800 */
[----:B------:R-:W0:Y:S01]  /*2e1a0*/  LDCU UR14, c[0x0][0x398] ;  /* 0x00007300ff0e77ac */ /* 0x000e220008000800 */
[----:B----4-:R-:W-:-:S02]  /*2e1b0*/  IADD3 R74, P3, PT, R76, R2, RZ ;  /* 0x000000024c4a7210 */ /* 0x010fc40007f7e0ff */
[----:B------:R-:W-:Y:S02]  /*2e1c0*/  PRMT R79, R79, 0x9910, RZ ;  /* 0x000099104f4f7816 */ /* 0x000fe400000000ff */
[----:B-1----:R-:W-:Y:S02]  /*2e1d0*/  SHF.R.S32.HI R73, RZ, 0x1f, R76 ;  /* 0x0000001fff497819 */ /* 0x002fe4000001144c */
[----:B------:R-:W-:Y:S02]  /*2e1e0*/  IADD3 R72, P6, PT, R76, R3, RZ ;  /* 0x000000034c487210 */ /* 0x000fe40007fde0ff */
[----:B------:R-:W-:Y:S01]  /*2e1f0*/  PRMT R78, R78, 0x9910, RZ ;  /* 0x000099104e4e7816 */ /* 0x000fe200000000ff */
[C---:B------:R-:W-:Y:S01]  /*2e200*/  IMAD.X R75, R73.reuse, 0x1, R0, P3 ;  /* 0x00000001494b7824 */ /* 0x040fe200018e0600 */
[----:B------:R-:W-:Y:S01]  /*2e210*/  SHF.R.S32.HI R79, RZ, 0x8, R79 ;  /* 0x00000008ff4f7819 */ /* 0x000fe2000001144f */
[----:B------:R-:W-:Y:S01]  /*2e220*/  IMAD.X R73, R73, 0x1, R71, P6 ;  /* 0x0000000149497824 */ /* 0x000fe200030e0647 */
[----:B------:R-:W-:Y:S01]  /*2e230*/  SHF.R.S32.HI R78, RZ, 0x8, R78 ;  /* 0x00000008ff4e7819 */ /* 0x000fe2000001144e */
[----:B------:R-:W-:-:S02]  /*2e240*/  VIADD R76, R76, UR60 ;  /* 0x0000003c4c4c7c36 */ /* 0x000fc40008000000 */
[----:B------:R1:W-:Y:S01]  /*2e250*/  @P5 STG.E.U8 desc[UR24][R74.64], R79 ;  /* 0x0000004f4a005986 */ /* 0x0003e2000c101118 */
[----:B-----5:R-:W-:Y:S01]  /*2e260*/  ISETP.LT.AND P5, PT, R69, UR9, !P0 ;  /* 0x0000000945007c0c */ /* 0x020fe2000c7a1270 */
[----:B------:R-:W4:Y:S02]  /*2e270*/  LDCU UR9, c[0x0][0x398] ;  /* 0x00007300ff0977ac */ /* 0x000f240008000800 */
[----:B------:R5:W-:Y:S01]  /*2e280*/  @P2 STG.E.U8 desc[UR24][R72.64], R78 ;  /* 0x0000004e48002986 */ /* 0x000be2000c101118 */
[----:B------:R-:W-:Y:S01]  /*2e290*/  ISETP.LT.AND P2, PT, R70, UR12, !P0 ;  /* 0x0000000c46007c0c */ /* 0x000fe2000c741270 */
[----:B------:R-:W2:Y:S01]  /*2e2a0*/  LDCU UR12, c[0x0][0x398] ;  /* 0x00007300ff0c77ac */ /* 0x000ea20008000800 */
[----:B0-----:R-:W-:Y:S01]  /*2e2b0*/  ISETP.GE.AND P3, PT, R77, UR4, PT ;  /* 0x000000044d007c0c */ /* 0x001fe2000bf66270 */
[----:B------:R-:W-:Y:S01]  /*2e2c0*/  VIADD R77, R68, 0x40 ;  /* 0x00000040444d7836 */ /* 0x000fe20000000000 */
[----:B------:R-:W0:Y:S01]  /*2e2d0*/  LDCU UR4, c[0x0][0x39c] ;  /* 0x00007380ff0477ac */ /* 0x000e220008000800 */
[----:B-1----:R-:W-:-:S02]  /*2e2e0*/  IADD3 R74, P0, PT, R76, R2, RZ ;  /* 0x000000024c4a7210 */ /* 0x002fc40007f1e0ff */
[----:B-----5:R-:W-:-:S05]  /*2e2f0*/  SHF.R.S32.HI R73, RZ, 0x1f, R76 ;  /* 0x0000001fff497819 */ /* 0x020fca000001144c */
[----:B------:R-:W-:Y:S01]  /*2e300*/  IMAD.X R75, R73, 0x1, R0, P0 ;  /* 0x00000001494b7824 */ /* 0x000fe200000e0600 */
[----:B------:R-:W-:Y:S01]  /*2e310*/  ISETP.GE.AND P0, PT, R77, UR6, PT ;  /* 0x000000064d007c0c */ /* 0x000fe2000bf06270 */
[----:B------:R-:W1:Y:S01]  /*2e320*/  LDCU UR6, c[0x0][0x39c] ;  /* 0x00007380ff0677ac */ /* 0x000e620008000800 */
[----:B--2---:R-:W-:Y:S02]  /*2e330*/  F2FP.SATFINITE.E5M2.F32.PACK_AB_MERGE_C R77, R7, R6, RZ ;  /* 0x00000006074d723e */ /* 0x004fe400048060ff */
[----:B------:R-:W2:Y:S04]  /*2e340*/  LDL.LU R6, [R1+0x6f8] ;  /* 0x0006f80001067983 */ /* 0x000ea80000300800 */
[----:B------:R-:W2:Y:S01]  /*2e350*/  LDL.LU R7, [R1+0x6fc] ;  /* 0x0006fc0001077983 */ /* 0x000ea20000300800 */
[----:B---3--:R-:W-:-:S03]  /*2e360*/  F2FP.SATFINITE.E5M2.F32.PACK_AB_MERGE_C R78, R5, R4, RZ ;  /* 0x00000004054e723e */ /* 0x008fc600048060ff */
[----:B------:R-:W3:Y:S04]  /*2e370*/  LDL.LU R4, [R1+0x2f8] ;  /* 0x0002f80001047983 */ /* 0x000ee80000300800 */
[----:B------:R-:W3:Y:S04]  /*2e380*/  LDL.LU R5, [R1+0x2fc] ;  /* 0x0002fc0001057983 */ /* 0x000ee80000300800 */
[----:B------:R-:W5:Y:S04]  /*2e390*/  LDL.LU R12, [R1+0x500] ;  /* 0x00050000010c7983 */ /* 0x000f680000300800 */
[----:B------:R-:W5:Y:S04]  /*2e3a0*/  LDL.LU R13, [R1+0x504] ;  /* 0x00050400010d7983 */ /* 0x000f680000300800 */
[----:B------:R-:W5:Y:S04]  /*2e3b0*/  LDL.LU R10, [R1+0x100] ;  /* 0x00010000010a7983 */ /* 0x000f680000300800 */
[----:B------:R-:W5:Y:S01]  /*2e3c0*/  LDL.LU R11, [R1+0x104] ;  /* 0x00010400010b7983 */ /* 0x000f620000300800 */
[----:B------:R-:W-:-:S03]  /*2e3d0*/  IADD3 R72, P6, PT, R76, R3, RZ ;  /* 0x000000034c487210 */ /* 0x000fc60007fde0ff */
[----:B------:R0:W-:Y:S02]  /*2e3e0*/  @P5 STG.E.U8 desc[UR24][R74.64], R77 ;  /* 0x0000004d4a005986 */ /* 0x0001e4000c101118 */
[----:B------:R-:W-:Y:S01]  /*2e3f0*/  IMAD.X R73, R73, 0x1, R71, P6 ;  /* 0x0000000149497824 */ /* 0x000fe200030e0647 */
[----:B------:R-:W-:Y:S01]  /*2e400*/  ISETP.LT.AND P5, PT, R69, UR10, !P1 ;  /* 0x0000000a45007c0c */ /* 0x000fe2000cfa1270 */
[----:B------:R-:W1:Y:S01]  /*2e410*/  LDCU UR10, c[0x0][0x398] ;  /* 0x00007300ff0a77ac */ /* 0x000e620008000800 */
[----:B------:R-:W5:Y:S04]  /*2e420*/  LDL.LU R8, [R1+0x588] ;  /* 0x0005880001087983 */ /* 0x000f680000300800 */
[----:B------:R4:W-:Y:S01]  /*2e430*/  @P2 STG.E.U8 desc[UR24][R72.64], R78 ;  /* 0x0000004e48002986 */ /* 0x0009e2000c101118 */
[----:B0-----:R-:W-:Y:S01]  /*2e440*/  VIADD R74, R76, UR60 ;  /* 0x0000003c4c4a7c36 */ /* 0x001fe20008000000 */
[----:B------:R-:W-:-:S02]  /*2e450*/  PRMT R76, R77, 0x9910, RZ ;  /* 0x000099104d4c7816 */ /* 0x000fc400000000ff */
[----:B------:R-:W5:Y:S02]  /*2e460*/  LDL.LU R9, [R1+0x58c] ;  /* 0x00058c0001097983 */ /* 0x000f640000300800 */
[----:B------:R-:W-:Y:S01]  /*2e470*/  SHF.R.S32.HI R75, RZ, 0x1f, R74 ;  /* 0x0000001fff4b7819 */ /* 0x000fe2000001144a */
[----:B----4-:R-:W-:Y:S01]  /*2e480*/  VIADD R73, R68, 0x41 ;  /* 0x0000004144497836 */ /* 0x010fe20000000000 */
[----:B------:R-:W-:Y:S02]  /*2e490*/  IADD3 R72, P6, PT, R74, R2, RZ ;  /* 0x000000024a487210 */ /* 0x000fe40007fde0ff */
[----:B------:R-:W-:Y:S02]  /*2e4a0*/  SHF.R.S32.HI R76, RZ, 0x8, R76 ;  /* 0x00000008ff4c7819 */ /* 0x000fe4000001144c */
[----:B------:R-:W-:Y:S01]  /*2e4b0*/  ISETP.GE.AND P2, PT, R73, UR4, PT ;  /* 0x0000000449007c0c */ /* 0x000fe2000bf46270 */
[----:B------:R-:W-:Y:S01]  /*2e4c0*/  IMAD.X R73, R75, 0x1, R0, P6 ;  /* 0x000000014b497824 */ /* 0x000fe200030e0600 */
[----:B------:R-:W-:Y:S01]  /*2e4d0*/  ISETP.LT.AND P1, PT, R70, UR9, !P1 ;  /* 0x0000000946007c0c */ /* 0x000fe2000cf21270 */
[----:B------:R-:W0:Y:S03]  /*2e4e0*/  LDCU UR9, c[0x0][0x398] ;  /* 0x00007300ff0977ac */ /* 0x000e260008000800 */
[----:B------:R4:W-:Y:S01]  /*2e4f0*/  @P5 STG.E.U8 desc[UR24][R72.64], R76 ;  /* 0x0000004c48005986 */ /* 0x0009e2000c101118 */
[----:B------:R-:W-:Y:S01]  /*2e500*/  PRMT R77, R78, 0x9910, RZ ;  /* 0x000099104e4d7816 */ /* 0x000fe200000000ff */
[----:B------:R-:W0:Y:S01]  /*2e510*/  LDCU UR4, c[0x0][0x39c] ;  /* 0x00007380ff0477ac */ /* 0x000e220008000800 */
[----:B----4-:R-:W-:Y:S01]  /*2e520*/  IADD3 R72, P5, PT, R74, R3, RZ ;  /* 0x000000034a487210 */ /* 0x010fe20007fbe0ff */
[----:B------:R-:W-:-:S04]  /*2e530*/  VIADD R76, R68, 0x42 ;  /* 0x00000042444c7836 */ /* 0x000fc80000000000 */
[----:B------:R-:W-:Y:S01]  /*2e540*/  IMAD.X R73, R75, 0x1, R71, P5 ;  /* 0x000000014b497824 */ /* 0x000fe200028e0647 */
[----:B------:R-:W-:Y:S02]  /*2e550*/  SHF.R.S32.HI R75, RZ, 0x8, R77 ;  /* 0x00000008ff4b7819 */ /* 0x000fe4000001144d */
[----:B-1----:R-:W-:Y:S01]  /*2e560*/  ISETP.GE.AND P5, PT, R76, UR6, PT ;  /* 0x000000064c007c0c */ /* 0x002fe2000bfa6270 */
[----:B------:R-:W-:Y:S01]  /*2e570*/  VIADD R76, R74, UR60 ;  /* 0x0000003c4a4c7c36 */ /* 0x000fe20008000000 */
[----:B------:R-:W1:Y:S01]  /*2e580*/  LDCU UR6, c[0x0][0x398] ;  /* 0x00007300ff0677ac */ /* 0x000e620008000800 */
[----:B------:R4:W-:Y:S01]  /*2e590*/  @P1 STG.E.U8 desc[UR24][R72.64], R75 ;  /* 0x0000004b48001986 */ /* 0x0009e2000c101118 */
[----:B------:R-:W-:Y:S02]  /*2e5a0*/  ISETP.LT.AND P1, PT, R69, UR12, !P4 ;  /* 0x0000000c45007c0c */ /* 0x000fe4000e721270 */
[----:B------:R-:W-:Y:S01]  /*2e5b0*/  IADD3 R74, P6, PT, R76, R2, RZ ;  /* 0x000000024c4a7210 */ /* 0x000fe20007fde0ff */
[----:B------:R-:W-:Y:S01]  /*2e5c0*/  VIADD R77, R68, 0x43 ;  /* 0x00000043444d7836 */ /* 0x000fe20000000000 */
[----:B------:R-:W-:Y:S01]  /*2e5d0*/  ISETP.LT.AND P4, PT, R70, UR10, !P4 ;  /* 0x0000000a46007c0c */ /* 0x000fe2000e781270 */
[----:B------:R-:W0:Y:S01]  /*2e5e0*/  LDCU UR10, c[0x0][0x398] ;  /* 0x00007300ff0a77ac */ /* 0x000e220008000800 */
[----:B------:R-:W0:Y:S01]  /*2e5f0*/  LDCU UR12, c[0x0][0x398] ;  /* 0x00007300ff0c77ac */ /* 0x000e220008000800 */
[----:B----4-:R-:W-:-:S05]  /*2e600*/  SHF.R.S32.HI R73, RZ, 0x1f, R76 ;  /* 0x0000001fff497819 */ /* 0x010fca000001144c */
[----:B------:R-:W-:Y:S01]  /*2e610*/  IMAD.X R75, R73, 0x1, R0, P6 ;  /* 0x00000001494b7824 */ /* 0x000fe200030e0600 */
[C---:B------:R-:W-:Y:S01]  /*2e620*/  IADD3 R72, P6, PT, R76.reuse, R3, RZ ;  /* 0x000000034c487210 */ /* 0x040fe20007fde0ff */
[----:B------:R-:W-:-:S04]  /*2e630*/  VIADD R76, R76, UR60 ;  /* 0x0000003c4c4c7c36 */ /* 0x000fc80008000000 */
[----:B------:R-:W-:Y:S01]  /*2e640*/  IMAD.X R73, R73, 0x1, R71, P6 ;  /* 0x0000000149497824 */ /* 0x000fe200030e0647 */
[----:B--2---:R-:W-:Y:S02]  /*2e650*/  F2FP.SATFINITE.E5M2.F32.PACK_AB_MERGE_C R78, R7, R6, RZ ;  /* 0x00000006074e723e */ /* 0x004fe400048060ff */
[----:B------:R-:W2:Y:S01]  /*2e660*/  LDL.LU R6, [R1+0x598] ;  /* 0x0005980001067983 */ /* 0x000ea20000300800 */
[----:B---3--:R-:W-:-:S03]  /*2e670*/  F2FP.SATFINITE.E5M2.F32.PACK_AB_MERGE_C R79, R5, R4, RZ ;  /* 0x00000004054f723e */ /* 0x008fc600048060ff */
[----:B------:R3:W-:Y:S04]  /*2e680*/  @P1 STG.E.U8 desc[UR24][R74.64], R78 ;  /* 0x0000004e4a001986 */ /* 0x0007e8000c101118 */
[----:B------:R4:W-:Y:S01]  /*2e690*/  @P4 STG.E.U8 desc[UR24][R72.64], R79 ;  /* 0x0000004f48004986 */ /* 0x0009e2000c101118 */
[----:B------:R-:W-:Y:S01]  /*2e6a0*/  ISETP.LT.AND P4, PT, R69, UR14, !P3 ;  /* 0x0000000e45007c0c */ /* 0x000fe2000df81270 */
[----:B------:R-:W1:Y:S01]  /*2e6b0*/  LDCU UR14, c[0x0][0x398] ;  /* 0x00007300ff0e77ac */ /* 0x000e620008000800 */
[----:B0-----:R-:W-:Y:S01]  /*2e6c0*/  ISETP.LT.AND P3, PT, R70, UR9, !P3 ;  /* 0x0000000946007c0c */ /* 0x001fe2000df61270 */
[----:B------:R-:W2:Y:S01]  /*2e6d0*/  LDL.LU R7, [R1+0x59c] ;  /* 0x00059c0001077983 */ /* 0x000ea20000300800 */
[----:B---3--:R-:W-:-:S03]  /*2e6e0*/  IADD3 R74, P6, PT, R76, R2, RZ ;  /* 0x000000024c4a7210 */ /* 0x008fc60007fde0ff */
[----:B------:R-:W3:Y:S01]  /*2e6f0*/  LDL.LU R4, [R1+0x190] ;  /* 0x0001900001047983 */ /* 0x000ee20000300800 */
[----:B------:R-:W-:Y:S01]  /*2e700*/  ISETP.GE.AND P1, PT, R77, UR4, PT ;  /* 0x000000044d007c0c */ /* 0x000fe2000bf26270 */
[----:B------:R-:W0:Y:S01]  /*2e710*/  LDCU UR4, c[0x0][0x39c] ;  /* 0x00007380ff0477ac */ /* 0x000e220008000800 */
[----:B----4-:R-:W-:Y:S01]  /*2e720*/  SHF.R.S32.HI R73, RZ, 0x1f, R76 ;  /* 0x0000001fff497819 */ /* 0x010fe2000001144c */
[----:B------:R-:W3:Y:S01]  /*2e730*/  LDL.LU R5, [R1+0x194] ;  /* 0x0001940001057983 */ /* 0x000ee20000300800 */
[----:B------:R-:W-:Y:S01]  /*2e740*/  PRMT R78, R78, 0x9910, RZ ;  /* 0x000099104e4e7816 */ /* 0x000fe200000000ff */
[----:B------:R-:W4:Y:S02]  /*2e750*/  LDCU UR9, c[0x0][0x398] ;  /* 0x00007300ff0977ac */ /* 0x000f240008000800 */
[----:B------:R-:W-:Y:S01]  /*2e760*/  IMAD.X R75, R73, 0x1, R0, P6 ;  /* 0x00000001494b7824 */ /* 0x000fe200030e0600 */
[----:B------:R-:W-:Y:S02]  /*2e770*/  IADD3 R72, P6, PT, R76, R3, RZ ;  /* 0x000000034c487210 */ /* 0x000fe40007fde0ff */
[----:B------:R-:W-:-:S02]  /*2e780*/  PRMT R77, R79, 0x9910, RZ ;  /* 0x000099104f4d7816 */ /* 0x000fc400000000ff */
[----:B------:R-:W-:Y:S01]  /*2e790*/  SHF.R.S32.HI R78, RZ, 0x8, R78 ;  /* 0x00000008ff4e7819 */ /* 0x000fe2000001144e */
[----:B------:R-:W-:Y:S01]  /*2e7a0*/  IMAD.X R73, R73, 0x1, R71, P6 ;  /* 0x0000000149497824 */ /* 0x000fe200030e0647 */
[----:B------:R-:W-:Y:S01]  /*2e7b0*/  SHF.R.S32.HI R77, RZ, 0x8, R77 ;  /* 0x00000008ff4d7819 */ /* 0x000fe2000001144d */
[----:B------:R-:W-:Y:S02]  /*2e7c0*/  VIADD R76, R76, UR60 ;  /* 0x0000003c4c4c7c36 */ /* 0x000fe40008000000 */
[----:B------:R0:W-:Y:S01]  /*2e7d0*/  @P4 STG.E.U8 desc[UR24][R74.64], R78 ;  /* 0x0000004e4a004986 */ /* 0x0001e2000c101118 */
[----:B------:R-:W-:Y:S01]  /*2e7e0*/  ISETP.LT.AND P4, PT, R69, UR16, !P0 ;  /* 0x0000001045007c0c */ /* 0x000fe2000c781270 */
[----:B------:R-:W2:Y:S02]  /*2e7f0*/  LDCU UR16, c[0x0][0x398] ;  /* 0x00007300ff1077ac */ /* 0x000ea40008000800 */
[----:B------:R4:W-:Y:S01]  /*2e800*/  @P3 STG.E.U8 desc[UR24][R72.64], R77 ;  /* 0x0000004d48003986 */ /* 0x0009e2000c101118 */
[----:B-1----:R-:W-:Y:S01]  /*2e810*/  ISETP.LT.AND P3, PT, R70, UR6, !P0 ;  /* 0x0000000646007c0c */ /* 0x002fe2000c761270 */
[----:B------:R-:W1:Y:S01]  /*2e820*/  LDCU UR6, c[0x0][0x39c] ;  /* 0x00007380ff0677ac */ /* 0x000e620008000800 */
[----:B0-----:R-:W-:-:S02]  /*2e830*/  IADD3 R74, P0, PT, R76, R2, RZ ;  /* 0x000000024c4a7210 */ /* 0x001fc40007f1e0ff */
[----:B----4-:R-:W-:Y:S01]  /*2e840*/  SHF.R.S32.HI R73, RZ, 0x1f, R76 ;  /* 0x0000001fff497819 */ /* 0x010fe2000001144c */
[----:B------:R-:W-:-:S04]  /*2e850*/  VIADD R77, R68, 0x44 ;  /* 0x00000044444d7836 */ /* 0x000fc80000000000 */
[----:B------:R-:W-:Y:S01]  /*2e860*/  IMAD.X R75, R73, 0x1, R0, P0 ;  /* 0x00000001494b7824 */ /* 0x000fe200000e0600 */
[----:B------:R-:W-:Y:S01]  /*2e870*/  ISETP.GE.AND P0, PT, R77, UR4, PT ;  /* 0x000000044d007c0c */ /* 0x000fe2000bf06270 */
[----:B------:R-:W0:Y:S01]  /*2e880*/  LDCU UR4, c[0x0][0x39c] ;  /* 0x00007380ff0477ac */ /* 0x000e220008000800 */
[----:B-----5:R-:W-:Y:S02]  /*2e890*/  F2FP.SATFINITE.E5M2.F32.PACK_AB_MERGE_C R77, R13, R12, RZ ;  /* 0x0000000c0d4d723e */ /* 0x020fe400048060ff */
[----:B------:R-:W4:Y:S01]  /*2e8a0*/  LDL.LU R12, [R1+0x508] ;  /* 0x00050800010c7983 */ /* 0x000f220000300800 */
[----:B------:R-:W-:-:S03]  /*2e8b0*/  F2FP.SATFINITE.E5M2.F32.PACK_AB_MERGE_C R78, R11, R10, RZ ;  /* 0x0000000a0b4e723e */ /* 0x000fc600048060ff */
[----:B------:R-:W4:Y:S04]  /*2e8c0*/  LDL.LU R13, [R1+0x50c] ;  /* 0x00050c00010d7983 */ /* 0x000f280000300800 */
[----:B------:R-:W5:Y:S04]  /*2e8d0*/  LDL.LU R10, [R1+0x108] ;  /* 0x00010800010a7983 */ /* 0x000f680000300800 */
[----:B------:R-:W5:Y:S01]  /*2e8e0*/  LDL.LU R11, [R1+0x10c] ;  /* 0x00010c00010b7983 */ /* 0x000f620000300800 */
[----:B------:R-:W-:-:S03]  /*2e8f0*/  IADD3 R72, P6, PT, R76, R3, RZ ;  /* 0x000000034c487210 */ /* 0x000fc60007fde0ff */
[----:B------:R0:W-:Y:S02]  /*2e900*/  @P4 STG.E.U8 desc[UR24][R74.64], R77 ;  /* 0x0000004d4a004986 */ /* 0x0001e4000c101118 */
[----:B------:R-:W-:-:S05]  /*2e910*/  IMAD.X R73, R73, 0x1, R71, P6 ;  /* 0x0000000149497824 */ /* 0x000fca00030e0647 */
[----:B------:R1:W-:Y:S01]  /*2e920*/  @P3 STG.E.U8 desc[UR24][R72.64], R78 ;  /* 0x0000004e48003986 */ /* 0x0003e2000c101118 */
[----:B0-----:R-:W-:Y:S01]  /*2e930*/  VIADD R74, R76, UR60 ;  /* 0x0000003c4c4a7c36 */ /* 0x001fe20008000000 */
[----:B------:R-:W-:Y:S02]  /*2e940*/  PRMT R76, R77, 0x9910, RZ ;  /* 0x000099104d4c7816 */ /* 0x000fe400000000ff */
[----:B------:R-:W-:Y:S02]  /*2e950*/  PRMT R77, R78, 0x9910, RZ ;  /* 0x000099104e4d7816 */ /* 0x000fe400000000ff */
[----:B------:R-:W-:Y:S01]  /*2e960*/  ISETP.LT.AND P4, PT, R69, UR10, !P2 ;  /* 0x0000000a45007c0c */ /* 0x000fe2000d781270 */
[----:B------:R-:W0:Y:S01]  /*2e970*/  LDCU UR10, c[0x0][0x398] ;  /* 0x00007300ff0a77ac */ /* 0x000e220008000800 */
[----:B-1----:R-:W-:Y:S01]  /*2e980*/  VIADD R73, R68, 0x45 ;  /* 0x0000004544497836 */ /* 0x002fe20000000000 */
[----:B------:R-:W-:Y:S02]  /*2e990*/  SHF.R.S32.HI R75, RZ, 0x1f, R74 ;  /* 0x0000001fff4b7819 */ /* 0x000fe4000001144a */
[----:B------:R-:W-:-:S02]  /*2e9a0*/  IADD3 R72, P6, PT, R74, R2, RZ ;  /* 0x000000024a487210 */ /* 0x000fc40007fde0ff */
[----:B------:R-:W-:Y:S01]  /*2e9b0*/  ISETP.GE.AND P3, PT, R73, UR4, PT ;  /* 0x0000000449007c0c */ /* 0x000fe2000bf66270 */
[----:B------:R-:W1:Y:S01]  /*2e9c0*/  LDCU UR4, c[0x0][0x39c] ;  /* 0x00007380ff0477ac */ /* 0x000e620008000800 */
[----:B------:R-:W-:Y:S01]  /*2e9d0*/  SHF.R.S32.HI R76, RZ, 0x8, R76 ;  /* 0x00000008ff4c7819 */ /* 0x000fe2000001144c */
[----:B------:R-:W-:Y:S01]  /*2e9e0*/  IMAD.X R73, R75, 0x1, R0, P6 ;  /* 0x000000014b497824 */ /* 0x000fe200030e0600 */
[----:B------:R-:W-:Y:S01]  /*2e9f0*/  ISETP.LT.AND P2, PT, R70, UR12, !P2 ;  /* 0x0000000c46007c0c */ /* 0x000fe2000d741270 */
[----:B------:R-:W0:Y:S03]  /*2ea00*/  LDCU UR12, c[0x0][0x398] ;  /* 0x00007300ff0c77ac */ /* 0x000e260008000800 */
[----:B------:R0:W-:Y:S01]  /*2ea10*/  @P4 STG.E.U8 desc[UR24][R72.64], R76 ;  /* 0x0000004c48004986 */ /* 0x0001e2000c101118 */
[----:B----4-:R-:W-:-:S03]  /*2ea20*/  F2FP.SATFINITE.E5M2.F32.PACK_AB_MERGE_C R78, R13, R12, RZ ;  /* 0x0000000c0d4e723e */ /* 0x010fc600048060ff */
[----:B------:R-:W4:Y:S04]  /*2ea30*/  LDL.LU R12, [R1+0x510] ;  /* 0x00051000010c7983 */ /* 0x000f280000300800 */
[----:B------:R-:W4:Y:S01]  /*2ea40*/  LDL.LU R13, [R1+0x514] ;  /* 0x00051400010d7983 */ /* 0x000f220000300800 */
[----:B-----5:R-:W-:-:S03]  /*2ea50*/  F2FP.SATFINITE.E5M2.F32.PACK_AB_MERGE_C R79, R11, R10, RZ ;  /* 0x0000000a0b4f723e */ /* 0x020fc600048060ff */
[----:B------:R-:W5:Y:S04]  /*2ea60*/  LDL.LU R10, [R1+0x110] ;  /* 0x00011000010a7983 */ /* 0x000f680000300800 */
[----:B------:R-:W5:Y:S01]  /*2ea70*/  LDL.LU R11, [R1+0x114] ;  /* 0x00011400010b7983 */ /* 0x000f620000300800 */
[----:B0-----:R-:W-:Y:S01]  /*2ea80*/  IADD3 R72, P4, PT, R74, R3, RZ ;  /* 0x000000034a487210 */ /* 0x001fe20007f9e0ff */
[----:B------:R-:W-:-:S04]  /*2ea90*/  VIADD R76, R68, 0x46 ;  /* 0x00000046444c7836 */ /* 0x000fc80000000000 */
[----:B------:R-:W-:Y:S01]  /*2eaa0*/  IMAD.X R73, R75, 0x1, R71, P4 ;  /* 0x000000014b497824 */ /* 0x000fe200020e0647 */
[----:B------:R-:W-:Y:S02]  /*2eab0*/  SHF.R.S32.HI R75, RZ, 0x8, R77 ;  /* 0x00000008ff4b7819 */ /* 0x000fe4000001144d */
[----:B------:R-:W-:Y:S01]  /*2eac0*/  ISETP.GE.AND P4, PT, R76, UR6, PT ;  /* 0x000000064c007c0c */ /* 0x000fe2000bf86270 */
[----:B------:R-:W-:Y:S01]  /*2ead0*/  VIADD R76, R74, UR60 ;  /* 0x0000003c4a4c7c36 */ /* 0x000fe20008000000 */
[----:B------:R-:W0:Y:S01]  /*2eae0*/  LDCU UR6, c[0x0][0x39c] ;  /* 0x00007380ff0677ac */ /* 0x000e220008000800 */
[----:B------:R1:W-:Y:S01]  /*2eaf0*/  @P2 STG.E.U8 desc[UR24][R72.64], R75 ;  /* 0x0000004b48002986 */ /* 0x0003e2000c101118 */
[----:B------:R-:W-:Y:S02]  /*2eb00*/  ISETP.LT.AND P2, PT, R69, UR18, !P5 ;  /* 0x0000001245007c0c */ /* 0x000fe4000ef41270 */
[----:B------:R-:W-:Y:S01]  /*2eb10*/  IADD3 R74, P6, PT, R76, R2, RZ ;  /* 0x000000024c4a7210 */ /* 0x000fe20007fde0ff */
[----:B------:R-:W-:Y:S01]  /*2eb20*/  VIADD R77, R68, 0x47 ;  /* 0x00000047444d7836 */ /* 0x000fe20000000000 */
[----:B------:R-:W-:Y:S01]  /*2eb30*/  ISETP.LT.AND P5, PT, R70, UR20, !P5 ;  /* 0x0000001446007c0c */ /* 0x000fe2000efa1270 */
[----:B------:R-:W0:Y:S01]  /*2eb40*/  LDCU UR18, c[0x0][0x398] ;  /* 0x00007300ff1277ac */ /* 0x000e220008000800 */
[----:B------:R-:W0:Y:S01]  /*2eb50*/  LDCU UR20, c[0x0][0x398] ;  /* 0x00007300ff1477ac */ /* 0x000e220008000800 */
[----:B-1----:R-:W-:-:S05]  /*2eb60*/  SHF.R.S32.HI R73, RZ, 0x1f, R76 ;  /* 0x0000001fff497819 */ /* 0x002fca000001144c */
[----:B------:R-:W-:Y:S01]  /*2eb70*/  IMAD.X R75, R73, 0x1, R0, P6 ;  /* 0x00000001494b7824 */ /* 0x000fe200030e0600 */
[C---:B------:R-:W-:Y:S01]  /*2eb80*/  IADD3 R72, P6, PT, R76.reuse, R3, RZ ;  /* 0x000000034c487210 */ /* 0x040fe20007fde0ff */
[----:B------:R-:W-:-:S04]  /*2eb90*/  VIADD R76, R76, UR60 ;  /* 0x0000003c4c4c7c36 */ /* 0x000fc80008000000 */
[----:B------:R-:W-:Y:S01]  /*2eba0*/  IMAD.X R73, R73, 0x1, R71, P6 ;  /* 0x0000000149497824 */ /* 0x000fe200030e0647 */
[----:B------:R1:W-:Y:S04]  /*2ebb0*/  @P2 STG.E.U8 desc[UR24][R74.64], R78 ;  /* 0x0000004e4a002986 */ /* 0x0003e8000c101118 */
[----:B------:R0:W-:Y:S01]  /*2ebc0*/  @P5 STG.E.U8 desc[UR24][R72.64], R79 ;  /* 0x0000004f48005986 */ /* 0x0001e2000c101118 */
[----:B------:R-:W-:Y:S01]  /*2ebd0*/  ISETP.LT.AND P5, PT, R69, UR9, !P1 ;  /* 0x0000000945007c0c */ /* 0x000fe2000cfa1270 */
[----:B------:R-:W2:Y:S01]  /*2ebe0*/  LDCU UR9, c[0x0][0x39c] ;  /* 0x00007380ff0977ac */ /* 0x000ea20008000800 */
[----:B------:R-:W-:Y:S02]  /*2ebf0*/  ISETP.LT.AND P1, PT, R70, UR14, !P1 ;  /* 0x0000000e46007c0c */ /* 0x000fe4000cf21270 */
[----:B-1----:R-:W-:Y:S01]  /*2ec00*/  IADD3 R74, P6, PT, R76, R2, RZ ;  /* 0x000000024c4a7210 */ /* 0x002fe20007fde0ff */
[----:B------:R-:W1:Y:S01]  /*2ec10*/  LDCU UR14, c[0x0][0x398] ;  /* 0x00007300ff0e77ac */ /* 0x000e620008000800 */
[----:B0-----:R-:W-:-:S02]  /*2ec20*/  SHF.R.S32.HI R73, RZ, 0x1f, R76 ;  /* 0x0000001fff497819 */ /* 0x001fc4000001144c */
[----:B------:R-:W-:Y:S01]  /*2ec30*/  ISETP.GE.AND P2, PT, R77, UR4, PT ;  /* 0x000000044d007c0c */ /* 0x000fe2000bf46270 */
[----:B------:R-:W0:Y:S01]  /*2ec40*/  LDCU UR4, c[0x0][0x39c] ;  /* 0x00007380ff0477ac */ /* 0x000e220008000800 */
[----:B------:R-:W-:Y:S01]  /*2ec50*/  PRMT R78, R78, 0x9910, RZ ;  /* 0x000099104e4e7816 */ /* 0x000fe200000000ff */
[----:B------:R-:W-:Y:S01]  /*2ec60*/  IMAD.X R75, R73, 0x1, R0, P6 ;  /* 0x00000001494b7824 */ /* 0x000fe200030e0600 */
[C---:B------:R-:W-:Y:S02]  /*2ec70*/  IADD3 R72, P6, PT, R76.reuse, R3, RZ ;  /* 0x000000034c487210 */ /* 0x040fe40007fde0ff */
[----:B------:R-:W-:Y:S02]  /*2ec80*/  PRMT R77, R79, 0x9910, RZ ;  /* 0x000099104f4d7816 */ /* 0x000fe400000000ff */
[----:B------:R-:W-:Y:S01]  /*2ec90*/  SHF.R.S32.HI R78, RZ, 0x8, R78 ;  /* 0x00000008ff4e7819 */ /* 0x000fe2000001144e */
[----:B------:R-:W-:Y:S01]  /*2eca0*/  IMAD.X R73, R73, 0x1, R71, P6 ;  /* 0x0000000149497824 */ /* 0x000fe200030e0647 */
[----:B------:R-:W-:Y:S01]  /*2ecb0*/  SHF.R.S32.HI R77, RZ, 0x8, R77 ;  /* 0x00000008ff4d7819 */ /* 0x000fe2000001144d */
[----:B------:R-:W-:-:S02]  /*2ecc0*/  VIADD R76, R76, UR60 ;  /* 0x0000003c4c4c7c36 */ /* 0x000fc40008000000 */
[----:B------:R0:W-:Y:S01]  /*2ecd0*/  @P5 STG.E.U8 desc[UR24][R74.64], R78 ;  /* 0x0000004e4a005986 */ /* 0x0001e2000c101118 */
[----:B--2---:R-:W-:Y:S01]  /*2ece0*/  ISETP.LT.AND P5, PT, R69, UR16, !P0 ;  /* 0x0000001045007c0c */ /* 0x004fe2000c7a1270 */
[----:B------:R-:W2:Y:S02]  /*2ecf0*/  LDCU UR16, c[0x0][0x398] ;  /* 0x00007300ff1077ac */ /* 0x000ea40008000800 */
[----:B------:R1:W-:Y:S01]  /*2ed00*/  @P1 STG.E.U8 desc[UR24][R72.64], R77 ;  /* 0x0000004d48001986 */ /* 0x0003e2000c101118 */
[----:B------:R-:W-:Y:S01]  /*2ed10*/  ISETP.LT.AND P1, PT, R70, UR22, !P0 ;  /* 0x0000001646007c0c */ /* 0x000fe2000c721270 */
[----:B------:R-:W2:Y:S01]  /*2ed20*/  LDCU UR22, c[0x0][0x398] ;  /* 0x00007300ff1677ac */ /* 0x000ea20008000800 */
[----:B0-----:R-:W-:Y:S02]  /*2ed30*/  IADD3 R74, P0, PT, R76, R2, RZ ;  /* 0x000000024c4a7210 */ /* 0x001fe40007f1e0ff */
[----:B-1----:R-:W-:Y:S01]  /*2ed40*/  SHF.R.S32.HI R73, RZ, 0x1f, R76 ;  /* 0x0000001fff497819 */ /* 0x002fe2000001144c */
[----:B------:R-:W-:-:S04]  /*2ed50*/  VIADD R77, R68, 0x48 ;  /* 0x00000048444d7836 */ /* 0x000fc80000000000 */
[----:B------:R-:W-:Y:S01]  /*2ed60*/  IMAD.X R75, R73, 0x1, R0, P0 ;  /* 0x00000001494b7824 */ /* 0x000fe200000e0600 */
[----:B------:R-:W-:Y:S01]  /*2ed70*/  ISETP.GE.AND P0, PT, R77, UR6, PT ;  /* 0x000000064d007c0c */ /* 0x000fe2000bf06270 */
[----:B------:R-:W0:Y:S01]  /*2ed80*/  LDCU UR6, c[0x0][0x39c] ;  /* 0x00007380ff0677ac */ /* 0x000e220008000800 */
[----:B----4-:R-:W-:Y:S02]  /*2ed90*/  F2FP.SATFINITE.E5M2.F32.PACK_AB_MERGE_C R77, R13, R12, RZ ;  /* 0x0000000c0d4d723e */ /* 0x010fe400048060ff */
[----:B------:R-:W4:Y:S04]  /*2eda0*/  LDL.LU R12, [R1+0x518] ;  /* 0x00051800010c7983 */ /* 0x000f280000300800 */
[----:B------:R-:W4:Y:S01]  /*2edb0*/  LDL.LU R13, [R1+0x51c] ;  /* 0x00051c00010d7983 */ /* 0x000f220000300800 */
[----:B-----5:R-:W-:-:S03]  /*2edc0*/  F2FP.SATFINITE.E5M2.F32.PACK_AB_MERGE_C R78, R11, R10, RZ ;  /* 0x0000000a0b4e723e */ /* 0x020fc600048060ff */
[----:B------:R-:W5:Y:S04]  /*2edd0*/  LDL.LU R10, [R1+0x118] ;  /* 0x00011800010a7983 */ /* 0x000f680000300800 */
[----:B------:R-:W5:Y:S01]  /*2ede0*/  LDL.LU R11, [R1+0x11c] ;  /* 0x00011c00010b7983 */ /* 0x000f620000300800 */
[----:B------:R-:W-:-:S03]  /*2edf0*/  IADD3 R72, P6, PT, R76, R3, RZ ;  /* 0x000000034c487210 */ /* 0x000fc60007fde0ff */
[----:B------:R1:W-:Y:S02]  /*2ee00*/  @P5 STG.E.U8 desc[UR24][R74.64], R77 ;  /* 0x0000004d4a005986 */ /* 0x0003e4000c101118 */
[----:B------:R-:W-:-:S05]  /*2ee10*/  IMAD.X R73, R73, 0x1, R71, P6 ;  /* 0x0000000149497824 */ /* 0x000fca00030e0647 */
[----:B------:R0:W-:Y:S01]  /*2ee20*/  @P1 STG.E.U8 desc[UR24][R72.64], R78 ;  /* 0x0000004e48001986 */ /* 0x0001e2000c101118 */
[----:B-1----:R-:W-:Y:S01]  /*2ee30*/  VIADD R74, R76, UR60 ;  /* 0x0000003c4c4a7c36 */ /* 0x002fe20008000000 */
[----:B------:R-:W-:Y:S02]  /*2ee40*/  PRMT R76, R77, 0x9910, RZ ;  /* 0x000099104d4c7816 */ /* 0x000fe400000000ff */
[----:B------:R-:W-:Y:S02]  /*2ee50*/  PRMT R77, R78, 0x9910, RZ ;  /* 0x000099104e4d7816 */ /* 0x000fe400000000ff */
[----:B------:R-:W-:Y:S01]  /*2ee60*/  ISETP.LT.AND P5, PT, R69, UR10, !P3 ;  /* 0x0000000a45007c0c */ /* 0x000fe2000dfa1270 */
[----:B------:R-:W1:Y:S01]  /*2ee70*/  LDCU UR10, c[0x0][0x39c] ;  /* 0x00007380ff0a77ac */ /* 0x000e620008000800 */
[----:B0-----:R-:W-:Y:S01]  /*2ee80*/  VIADD R73, R68, 0x49 ;  /* 0x0000004944497836 */ /* 0x001fe20000000000 */
[----:B------:R-:W-:Y:S02]  /*2ee90*/  SHF.R.S32.HI R75, RZ, 0x1f, R74 ;  /* 0x0000001fff4b7819 */ /* 0x000fe4000001144a */
[----:B------:R-:W-:-:S02]  /*2eea0*/  IADD3 R72, P6, PT, R74, R2, RZ ;  /* 0x000000024a487210 */ /* 0x000fc40007fde0ff */
[----:B------:R-:W-:Y:S01]  /*2eeb0*/  ISETP.GE.AND P1, PT, R73, UR4, PT ;  /* 0x0000000449007c0c */ /* 0x000fe2000bf26270 */
[----:B------:R-:W0:Y:S01]  /*2eec0*/  LDCU UR4, c[0x0][0x39c] ;  /* 0x00007380ff0477ac */ /* 0x000e220008000800 */
        /* <DEDUP_REMOVED lines=49> */
[----:B------:R-:W-:Y:S01]  /*2f1e0*/  ISETP.LT.AND P4, PT, R69, UR30, !P0 ;  /* 0x0000001e45007c0c */ /* 0x000fe2000c781270 */
[----:B------:R-:W1:Y:S02]  /*2f1f0*/  LDCU UR30, c[0x0][0x398] ;  /* 0x00007300ff1e77ac */ /* 0x000e640008000800 */
[----:B------:R2:W-:Y:S01]  /*2f200*/  @P2 STG.E.U8 desc[UR24][R72.64], R77 ;  /* 0x0000004d48002986 */ /* 0x0005e2000c101118 */
[----:B------:R-:W-:Y:S01]  /*2f210*/  ISETP.LT.AND P2, PT, R70, UR31, !P0 ;  /* 0x0000001f46007c0c */ /* 0x000fe2000c741270 */
[----:B------:R-:W1:Y:S01]  /*2f220*/  LDCU UR31, c[0x0][0x398] ;  /* 0x00007300ff1f77ac */ /* 0x000e620008000800 */
[----:B0-----:R-:W-:Y:S02]  /*2f230*/  IADD3 R74, P0, PT, R76, R2, RZ ;  /* 0x000000024c4a7210 */ /* 0x001fe40007f1e0ff */
[----:B--2---:R-:W-:Y:S01]  /*2f240*/  SHF.R.S32.HI R73, RZ, 0x1f, R76 ;  /* 0x0000001fff497819 */ /* 0x004fe2000001144c */
[----:B------:R-:W-:-:S04]  /*2f250*/  VIADD R77, R68, 0x4c ;  /* 0x0000004c444d7836 */ /* 0x000fc80000000000 */
[----:B------:R-:W-:Y:S01]  /*2f260*/  IMAD.X R75, R73, 0x1, R0, P0 ;  /* 0x00000001494b7824 */ /* 0x000fe200000e0600 */
[----:B------:R-:W-:Y:S01]  /*2f270*/  ISETP.GE.AND P0, PT, R77, UR4, PT ;  /* 0x000000044d007c0c */ /* 0x000fe2000bf06270 */
[----:B------:R-:W0:Y:S01]  /*2f280*/  LDCU UR4, c[0x0][0x39c] ;  /* 0x00007380ff0477ac */ /* 0x000e220008000800 */
[----:B----4-:R-:W-:Y:S02]  /*2f290*/  F2FP.SATFINITE.E5M2.F32.PACK_AB_MERGE_C R77, R13, R12, RZ ;  /* 0x0000000c0d4d723e */ /* 0x010fe400048060ff */
[----:B------:R-:W2:Y:S04]  /*2f2a0*/  LDL.LU R12, [R1+0x528] ;  /* 0x00052800010c7983 */ /* 0x000ea80000300800 */
[----:B------:R-:W2:Y:S01]  /*2f2b0*/  LDL.LU R13, [R1+0x52c] ;  /* 0x00052c00010d7983 */ /* 0x000ea20000300800 */
[----:B-----5:R-:W-:-:S03]  /*2f2c0*/  F2FP.SATFINITE.E5M2.F32.PACK_AB_MERGE_C R78, R11, R10, RZ ;  /* 0x0000000a0b4e723e */ /* 0x020fc600048060ff */
[----:B------:R-:W4:Y:S04]  /*2f2d0*/  LDL.LU R10, [R1+0x128] ;  /* 0x00012800010a7983 */ /* 0x000f280000300800 */
[----:B------:R-:W4:Y:S01]  /*2f2e0*/  LDL.LU R11, [R1+0x12c] ;  /* 0x00012c00010b7983 */ /* 0x000f220000300800 */
[----:B------:R-:W-:-:S03]  /*2f2f0*/  IADD3 R72, P6, PT, R76, R3, RZ ;  /* 0x000000034c487210 */ /* 0x000fc60007fde0ff */
[----:B------:R5:W-:Y:S02]  /*2f300*/  @P4 STG.E.U8 desc[UR24][R74.64], R77 ;  /* 0x0000004d4a004986 */ /* 0x000be4000c101118 */
[----:B------:R-:W-:-:S05]  /*2f310*/  IMAD.X R73, R73, 0x1, R71, P6 ;  /* 0x0000000149497824 */ /* 0x000fca00030e0647 */
[----:B------:R0:W-:Y:S01]  /*2f320*/  @P2 STG.E.U8 desc[UR24][R72.64], R78 ;  /* 0x0000004e48002986 */ /* 0x0001e2000c101118 */
[----:B-----5:R-:W-:Y:S01]  /*2f330*/  VIADD R74, R76, UR60 ;  /* 0x0000003c4c4a7c36 */ /* 0x020fe20008000000 */
[----:B------:R-:W-:Y:S02]  /*2f340*/  PRMT R76, R77, 0x9910, RZ ;  /* 0x000099104d4c7816 */ /* 0x000fe400000000ff */
[----:B------:R-:W-:Y:S02]  /*2f350*/  PRMT R77, R78, 0x9910, RZ ;  /* 0x000099104e4d7816 */ /* 0x000fe400000000ff */
[----:B------:R-:W-:Y:S01]  /*2f360*/  ISETP.LT.AND P4, PT, R69, UR14, !P1 ;  /* 0x0000000e45007c0c */ /* 0x000fe2000cf81270 */
[----:B------:R-:W5:Y:S01]  /*2f370*/  LDCU UR14, c[0x0][0x398] ;  /* 0x00007300ff0e77ac */ /* 0x000f620008000800 */
        /* <DEDUP_REMOVED lines=10> */
[----:B--2---:R-:W-:-:S03]  /*2f420*/  F2FP.SATFINITE.E5M2.F32.PACK_AB_MERGE_C R78, R13, R12, RZ ;  /* 0x0000000c0d4e723e */ /* 0x004fc600048060ff */
[----:B------:R-:W2:Y:S04]  /*2f430*/  LDL.LU R12, [R1+0x530] ;  /* 0x00053000010c7983 */ /* 0x000ea80000300800 */
[----:B------:R-:W2:Y:S01]  /*2f440*/  LDL.LU R13, [R1+0x534] ;  /* 0x00053400010d7983 */ /* 0x000ea20000300800 */
[----:B----4-:R-:W-:-:S03]  /*2f450*/  F2FP.SATFINITE.E5M2.F32.PACK_AB_MERGE_C R79, R11, R10, RZ ;  /* 0x0000000a0b4f723e */ /* 0x010fc600048060ff */
[----:B------:R-:W4:Y:S04]  /*2f460*/  LDL.LU R10, [R1+0x130] ;  /* 0x00013000010a7983 */ /* 0x000f280000300800 */
[----:B------:R-:W4:Y:S01]  /*2f470*/  LDL.LU R11, [R1+0x134] ;  /* 0x00013400010b7983 */ /* 0x000f220000300800 */
        /* <DEDUP_REMOVED lines=44> */
[----:B---3--:R-:W-:Y:S01]  /*2f740*/  SHF.R.S32.HI R73, RZ, 0x1f, R76 ;  /* 0x0000001fff497819 */ /* 0x008fe2000001144c */
[----:B------:R-:W-:-:S04]  /*2f750*/  VIADD R77, R68, 0x50 ;  /* 0x00000050444d7836 */ /* 0x000fc80000000000 */
[----:B------:R-:W-:Y:S01]  /*2f760*/  IMAD.X R75, R73, 0x1, R0, P0 ;  /* 0x00000001494b7824 */ /* 0x000fe200000e0600 */
[----:B------:R-:W-:Y:S01]  /*2f770*/  ISETP.GE.AND P0, PT, R77, UR4, PT ;  /* 0x000000044d007c0c */ /* 0x000fe2000bf06270 */
[----:B------:R-:W0:Y:S01]  /*2f780*/  LDCU UR4, c[0x0][0x398] ;  /* 0x00007300ff0477ac */ /* 0x000e220008000800 */
[----:B--2---:R-:W-:Y:S02]  /*2f790*/  F2FP.SATFINITE.E5M2.F32.PACK_AB_MERGE_C R77, R13, R12, RZ ;  /* 0x0000000c0d4d723e */ /* 0x004fe400048060ff */
[----:B------:R-:W2:Y:S04]  /*2f7a0*/  LDL.LU R12, [R1+0x538] ;  /* 0x00053800010c7983 */ /* 0x000ea80000300800 */
[----:B------:R-:W2:Y:S01]  /*2f7b0*/  LDL.LU R13, [R1+0x53c] ;  /* 0x00053c00010d7983 */ /* 0x000ea20000300800 */
[----:B----4-:R-:W-:-:S03]  /*2f7c0*/  F2FP.SATFINITE.E5M2.F32.PACK_AB_MERGE_C R78, R11, R10, RZ ;  /* 0x0000000a0b4e723e */ /* 0x010fc600048060ff */
[----:B------:R-:W3:Y:S04]  /*2f7d0*/  LDL.LU R10, [R1+0x138] ;  /* 0x00013800010a7983 */ /* 0x000ee80000300800 */
[----:B------:R-:W3:Y:S01]  /*2f7e0*/  LDL.LU R11, [R1+0x13c] ;  /* 0x00013c00010b7983 */ /* 0x000ee20000300800 */
[----:B------:R-:W-:-:S03]  /*2f7f0*/  IADD3 R72, P6, PT, R76, R3, RZ ;  /* 0x000000034c487210 */ /* 0x000fc60007fde0ff */
[----:B------:R4:W-:Y:S02]  /*2f800*/  @P5 STG.E.U8 desc[UR24][R74.64], R77 ;  /* 0x0000004d4a005986 */ /* 0x0009e4000c101118 */
[----:B------:R-:W-:-:S05]  /*2f810*/  IMAD.X R73, R73, 0x1, R71, P6 ;  /* 0x0000000149497824 */ /* 0x000fca00030e0647 */
[----:B------:R0:W-:Y:S01]  /*2f820*/  @P3 STG.E.U8 desc[UR24][R72.64], R78 ;  /* 0x0000004e48003986 */ /* 0x0001e2000c101118 */
[----:B----4-:R-:W-:Y:S01]  /*2f830*/  VIADD R74, R76, UR60 ;  /* 0x0000003c4c4a7c36 */ /* 0x010fe20008000000 */
[----:B------:R-:W-:Y:S02]  /*2f840*/  PRMT R76, R77, 0x9910, RZ ;  /* 0x000099104d4c7816 */ /* 0x000fe400000000ff */
[----:B------:R-:W-:Y:S02]  /*2f850*/  PRMT R77, R78, 0x9910, RZ ;  /* 0x000099104e4d7816 */ /* 0x000fe400000000ff */
[----:B------:R-:W-:Y:S01]  /*2f860*/  ISETP.LT.AND P5, PT, R69, UR36, !P2 ;  /* 0x0000002445007c0c */ /* 0x000fe2000d7a1270 */
[----:B------:R-:W4:Y:S01]  /*2f870*/  LDCU UR36, c[0x0][0x39c] ;  /* 0x00007380ff2477ac */ /* 0x000f220008000800 */
        /* <DEDUP_REMOVED lines=13> */
[----:B---3--:R-:W-:-:S03]  /*2f950*/  F2FP.SATFINITE.E5M2.F32.PACK_AB_MERGE_C R79, R11, R10, RZ ;  /* 0x0000000a0b4f723e */ /* 0x008fc600048060ff */
[----:B------:R-:W3:Y:S04]  /*2f960*/  LDL.LU R10, [R1+0x140] ;  /* 0x00014000010a7983 */ /* 0x000ee80000300800 */
[----:B------:R-:W3:Y:S01]  /*2f970*/  LDL.LU R11, [R1+0x144] ;  /* 0x00014400010b7983 */ /* 0x000ee20000300800 */
        /* <DEDUP_REMOVED lines=44> */
[----:B----4-:R-:W-:Y:S01]  /*2fc40*/  SHF.R.S32.HI R73, RZ, 0x1f, R76 ;  /* 0x0000001fff497819 */ /* 0x010fe2000001144c */
[----:B------:R-:W-:-:S04]  /*2fc50*/  VIADD R77, R68, 0x54 ;  /* 0x00000054444d7836 */ /* 0x000fc80000000000 */
[----:B------:R-:W-:Y:S01]  /*2fc60*/  IMAD.X R75, R73, 0x1, R0, P0 ;  /* 0x00000001494b7824 */ /* 0x000fe200000e0600 */
[----:B------:R-:W-:Y:S01]  /*2fc70*/  ISETP.GE.AND P0, PT, R77, UR10, PT ;  /* 0x0000000a4d007c0c */ /* 0x000fe2000bf06270 */
[----:B------:R-:W0:Y:S01]  /*2fc80*/  LDCU UR10, c[0x0][0x398] ;  /* 0x00007300ff0a77ac */ /* 0x000e220008000800 */
[----:B--2---:R-:W-:Y:S02]  /*2fc90*/  F2FP.SATFINITE.E5M2.F32.PACK_AB_MERGE_C R77, R13, R12, RZ ;  /* 0x0000000c0d4d723e */ /* 0x004fe400048060ff */
[----:B------:R-:W2:Y:S04]  /*2fca0*/  LDL.LU R12, [R1+0x548] ;  /* 0x00054800010c7983 */ /* 0x000ea80000300800 */
[----:B------:R-:W2:Y:S01]  /*2fcb0*/  LDL.LU R13, [R1+0x54c] ;  /* 0x00054c00010d7983 */ /* 0x000ea20000300800 */
[----:B---3--:R-:W-:-:S03]  /*2fcc0*/  F2FP.SATFINITE.E5M2.F32.PACK_AB_MERGE_C R78, R11, R10, RZ ;  /* 0x0000000a0b4e723e */ /* 0x008fc600048060ff */
        /* <DEDUP_REMOVED lines=169> */
[----:B-----5:R-:W-:Y:S01]  /*30760*/  ISETP.LT.AND P3, PT, R69, UR14, !P2 ;  /* 0x0000000e45007c0c */ /* 0x020fe2000d761270 */
        /* <DEDUP_REMOVED lines=9> */
[----:B------:R-:W5:Y:S03]  /*30800*/  LDCU UR9, c[0x0][0x39c] ;  /* 0x00007380ff0977ac */ /* 0x000f660008000800 */
        /* <DEDUP_REMOVED lines=44> */
[----:B------:R0:W-:Y:S04]  /*30ad0*/  @P5 STG.E.U8 desc[UR24][R74.64], R78 ;  /* 0x0000004e4a005986 */ /* 0x0001e8000c101118 */
[----:B------:R1:W-:Y:S01]  /*30ae0*/  @P1 STG.E.U8 desc[UR24][R72.64], R77 ;  /* 0x0000004d48001986 */ /* 0x0003e2000c101118 */
[----:B0-----:R-:W-:Y:S02]  /*30af0*/  IADD3 R74, P1, PT, R76, R2, RZ ;  /* 0x000000024c4a7210 */ /* 0x001fe40007f3e0ff */
[----:B-1----:R-:W-:Y:S01]  /*30b00*/  SHF.R.S32.HI R73, RZ, 0x1f, R76 ;  /* 0x0000001fff497819 */ /* 0x002fe2000001144c */
        /* <DEDUP_REMOVED lines=10> */
[----:B------:R-:W-:Y:S01]  /*30bb0*/  ISETP.LT.AND P5, PT, R69, UR16, !P0 ;  /* 0x0000001045007c0c */ /* 0x000fe2000c7a1270 */
[----:B------:R-:W1:Y:S01]  /*30bc0*/  LDCU UR16, c[0x0][0x39c] ;  /* 0x00007380ff1077ac */ /* 0x000e620008000800 */
[----:B------:R-:W-:Y:S02]  /*30bd0*/  ISETP.LT.AND P0, PT, R70, UR18, !P0 ;  /* 0x0000001246007c0c */ /* 0x000fe4000c701270 */
[C---:B------:R-:W-:Y:S01]  /*30be0*/  IADD3 R72, P6, PT, R76.reuse, R3, RZ ;  /* 0x000000034c487210 */ /* 0x040fe20007fde0ff */
[----:B------:R-:W0:Y:S04]  /*30bf0*/  LDCU UR18, c[0x0][0x39c] ;  /* 0x00007380ff1277ac */ /* 0x000e280008000800 */
[----:B------:R-:W-:Y:S01]  /*30c00*/  IMAD.X R73, R73, 0x1, R71, P6 ;  /* 0x0000000149497824 */ /* 0x000fe200030e0647 */
[----:B------:R-:W-:Y:S01]  /*30c10*/  ISETP.LT.AND P6, PT, R69, UR26, !P4 ;  /* 0x0000001a45007c0c */ /* 0x000fe2000e7c1270 */
[----:B------:R-:W0:Y:S02]  /*30c20*/  LDCU UR26, c[0x0][0x39c] ;  /* 0x00007380ff1a77ac */ /* 0x000e240008000800 */
[----:B------:R1:W-:Y:S04]  /*30c30*/  @P5 STG.E.U8 desc[UR24][R74.64], R77 ;  /* 0x0000004d4a005986 */ /* 0x0003e8000c101118 */
[----:B------:R0:W-:Y:S01]  /*30c40*/  @P0 STG.E.U8 desc[UR24][R72.64], R78 ;  /* 0x0000004e48000986 */ /* 0x0001e2000c101118 */
[----:B-1----:R-:W-:Y:S01]  /*30c50*/  VIADD R74, R76, UR60 ;  /* 0x0000003c4c4a7c36 */ /* 0x002fe20008000000 */
[----:B------:R-:W-:Y:S01]  /*30c60*/  PRMT R76, R77, 0x9910, RZ ;  /* 0x000099104d4c7816 */ /* 0x000fe200000000ff */
[----:B0-----:R-:W-:-:S03]  /*30c70*/  VIADD R73, R68, 0xfc ;  /* 0x000000fc44497836 */ /* 0x001fc60000000000 */
[----:B------:R-:W-:Y:S02]  /*30c80*/  SHF.R.S32.HI R75, RZ, 0x1f, R74 ;  /* 0x0000001fff4b7819 */ /* 0x000fe4000001144a */
[C---:B------:R-:W-:Y:S02]  /*30c90*/  IADD3 R72, P5, PT, R74.reuse, R2, RZ ;  /* 0x000000024a487210 */ /* 0x040fe40007fbe0ff */
[----:B------:R-:W-:Y:S01]  /*30ca0*/  ISETP.GE.AND P0, PT, R73, UR27, PT ;  /* 0x0000001b49007c0c */ /* 0x000fe2000bf06270 */
[----:B------:R-:W-:Y:S01]  /*30cb0*/  VIADD R80, R74, UR60 ;  /* 0x0000003c4a507c36 */ /* 0x000fe20008000000 */
[----:B------:R-:W-:Y:S01]  /*30cc0*/  SHF.R.S32.HI R76, RZ, 0x8, R76 ;  /* 0x00000008ff4c7819 */ /* 0x000fe2000001144c */
[----:B------:R-:W-:Y:S01]  /*30cd0*/  IMAD.X R73, R75, 0x1, R0, P5 ;  /* 0x000000014b497824 */ /* 0x000fe200028e0600 */
[----:B------:R-:W-:Y:S01]  /*30ce0*/  ISETP.LT.AND P5, PT, R70, UR28, !P4 ;  /* 0x0000001c46007c0c */ /* 0x000fe2000e7a1270 */
[----:B------:R-:W0:Y:S03]  /*30cf0*/  LDCU UR27, c[0x0][0x39c] ;  /* 0x00007380ff1b77ac */ /* 0x000e260008000800 */
[----:B------:R1:W-:Y:S01]  /*30d00*/  @P6 STG.E.U8 desc[UR24][R72.64], R76 ;  /* 0x0000004c48006986 */ /* 0x0003e2000c101118 */
[----:B------:R-:W-:Y:S01]  /*30d10*/  PRMT R77, R78, 0x9910, RZ ;  /* 0x000099104e4d7816 */ /* 0x000fe200000000ff */
[----:B------:R-:W0:Y:S01]  /*30d20*/  LDCU UR28, c[0x0][0x39c] ;  /* 0x00007380ff1c77ac */ /* 0x000e220008000800 */
[----:B-1----:R-:W-:-:S02]  /*30d30*/  IADD3 R72, P4, PT, R74, R3, RZ ;  /* 0x000000034a487210 */ /* 0x002fc40007f9e0ff */
[----:B--2---:R-:W-:Y:S02]  /*30d40*/  F2FP.SATFINITE.E5M2.F32.PACK_AB_MERGE_C R84, R13, R12, RZ ;  /* 0x0000000c0d54723e */ /* 0x004fe400048060ff */
[----:B------:R-:W2:Y:S04]  /*30d50*/  LDL.LU R12, [R1+0x580] ;  /* 0x00058000010c7983 */ /* 0x000ea80000300800 */
[----:B------:R-:W2:Y:S01]  /*30d60*/  LDL.LU R13, [R1+0x584] ;  /* 0x00058400010d7983 */ /* 0x000ea20000300800 */
[----:B---3--:R-:W-:-:S03]  /*30d70*/  F2FP.SATFINITE.E5M2.F32.PACK_AB_MERGE_C R90, R11, R10, RZ ;  /* 0x0000000a0b5a723e */ /* 0x008fc600048060ff */
[----:B------:R-:W3:Y:S04]  /*30d80*/  LDL.LU R10, [R1+0x180] ;  /* 0x00018000010a7983 */ /* 0x000ee80000300800 */
[----:B------:R-:W3:Y:S01]  /*30d90*/  LDL.LU R11, [R1+0x184] ;  /* 0x00018400010b7983 */ /* 0x000ee20000300800 */
[----:B------:R-:W-:Y:S01]  /*30da0*/  IMAD.X R73, R75, 0x1, R71, P4 ;  /* 0x000000014b497824 */ /* 0x000fe200020e0647 */
[----:B------:R-:W-:Y:S02]  /*30db0*/  SHF.R.S32.HI R75, RZ, 0x8, R77 ;  /* 0x00000008ff4b7819 */ /* 0x000fe4000001144d */
[----:B------:R-:W-:-:S03]  /*30dc0*/  IADD3 R74, P6, PT, R80, R2, RZ ;  /* 0x00000002504a7210 */ /* 0x000fc60007fde0ff */
[----:B------:R1:W-:Y:S01]  /*30dd0*/  @P5 STG.E.U8 desc[UR24][R72.64], R75 ;  /* 0x0000004b48005986 */ /* 0x0003e2000c101118 */
[----:B------:R-:W-:Y:S01]  /*30de0*/  ISETP.LT.AND P5, PT, R69, UR30, !P3 ;  /* 0x0000001e45007c0c */ /* 0x000fe2000dfa1270 */
[----:B------:R-:W-:Y:S01]  /*30df0*/  VIADD R76, R68, 0x5f ;  /* 0x0000005f444c7836 */ /* 0x000fe20000000000 */
[----:B------:R-:W-:Y:S01]  /*30e00*/  ISETP.LT.AND P3, PT, R70, UR31, !P3 ;  /* 0x0000001f46007c0c */ /* 0x000fe2000df61270 */
[----:B------:R-:W0:Y:S01]  /*30e10*/  LDCU UR30, c[0x0][0x39c] ;  /* 0x00007380ff1e77ac */ /* 0x000e220008000800 */
[----:B-1----:R-:W-:Y:S01]  /*30e20*/  SHF.R.S32.HI R73, RZ, 0x1f, R80 ;  /* 0x0000001fff497819 */ /* 0x002fe20000011450 */
[----:B------:R-:W1:Y:S04]  /*30e30*/  LDCU UR31, c[0x0][0x39c] ;  /* 0x00007380ff1f77ac */ /* 0x000e680008000800 */
[----:B------:R-:W-:Y:S01]  /*30e40*/  IMAD.X R75, R73, 0x1, R0, P6 ;  /* 0x00000001494b7824 */ /* 0x000fe200030e0600 */
[----:B------:R-:W-:-:S02]  /*30e50*/  IADD3 R72, P6, PT, R80, R3, RZ ;  /* 0x0000000350487210 */ /* 0x000fc40007fde0ff */
[----:B------:R-:W-:Y:S01]  /*30e60*/  ISETP.GE.AND P4, PT, R76, UR33, PT ;  /* 0x000000214c007c0c */ /* 0x000fe2000bf86270 */
[----:B------:R-:W-:Y:S01]  /*30e70*/  VIADD R76, R68, 0x60 ;  /* 0x00000060444c7836 */ /* 0x000fe20000000000 */
[----:B------:R0:W-:Y:S01]  /*30e80*/  @P5 STG.E.U8 desc[UR24][R74.64], R84 ;  /* 0x000000544a005986 */ /* 0x0001e2000c101118 */
[----:B------:R-:W-:Y:S01]  /*30e90*/  IMAD.X R73, R73, 0x1, R71, P6 ;  /* 0x0000000149497824 */ /* 0x000fe200030e0647 */
[----:B------:R-:W-:Y:S01]  /*30ea0*/  PRMT R89, R84, 0x9910, RZ ;  /* 0x0000991054597816 */ /* 0x000fe200000000ff */
[----:B------:R-:W-:Y:S01]  /*30eb0*/  VIADD R80, R80, UR60 ;  /* 0x0000003c50507c36 */ /* 0x000fe20008000000 */
[----:B------:R-:W-:Y:S01]  /*30ec0*/  ISETP.GE.AND P5, PT, R76, UR32, PT ;  /* 0x000000204c007c0c */ /* 0x000fe2000bfa6270 */
[----:B------:R-:W1:Y:S01]  /*30ed0*/  LDCU UR32, c[0x0][0x39c] ;  /* 0x00007380ff2077ac */ /* 0x000e620008000800 */
[----:B------:R4:W-:Y:S01]  /*30ee0*/  @P3 STG.E.U8 desc[UR24][R72.64], R90 ;  /* 0x0000005a48003986 */ /* 0x0009e2000c101118 */
[C---:B------:R-:W-:Y:S01]  /*30ef0*/  VIADD R76, R80.reuse, UR60 ;  /* 0x0000003c504c7c36 */ /* 0x040fe20008000000 */
[----:B------:R-:W-:Y:S01]  /*30f00*/  IADD3 R82, P3, PT, R80, R2, RZ ;  /* 0x0000000250527210 */ /* 0x000fe20007f7e0ff */
[----:B------:R-:W1:Y:S03]  /*30f10*/  LDCU UR33, c[0x0][0x39c] ;  /* 0x00007380ff2177ac */ /* 0x000e660008000800 */
[----:B0-----:R-:W-:-:S02]  /*30f20*/  SHF.R.S32.HI R74, RZ, 0x1f, R76 ;  /* 0x0000001fff4a7819 */ /* 0x001fc4000001144c */
[----:B----4-:R-:W-:Y:S02]  /*30f30*/  SHF.R.S32.HI R73, RZ, 0x1f, R80 ;  /* 0x0000001fff497819 */ /* 0x010fe40000011450 */
[-C--:B------:R-:W-:Y:S01]  /*30f40*/  IADD3 R80, P6, PT, R80, R3.reuse, RZ ;  /* 0x0000000350507210 */ /* 0x080fe20007fde0ff */
[C---:B------:R-:W-:Y:S02]  /*30f50*/  VIADD R72, R76.reuse, UR60 ;  /* 0x0000003c4c487c36 */ /* 0x040fe40008000000 */
[C---:B------:R-:W-:Y:S01]  /*30f60*/  IMAD.X R83, R73.reuse, 0x1, R0, P3 ;  /* 0x0000000149537824 */ /* 0x040fe200018e0600 */
[C---:B------:R-:W-:Y:S01]  /*30f70*/  IADD3 R78, P3, PT, R76.reuse, R2, RZ ;  /* 0x000000024c4e7210 */ /* 0x040fe20007f7e0ff */
[----:B------:R-:W-:Y:S01]  /*30f80*/  IMAD.X R81, R73, 0x1, R71, P6 ;  /* 0x0000000149517824 */ /* 0x000fe200030e0647 */
[----:B------:R-:W-:Y:S02]  /*30f90*/  IADD3 R76, P6, PT, R76, R3, RZ ;  /* 0x000000034c4c7210 */ /* 0x000fe40007fde0ff */
[----:B------:R-:W-:Y:S01]  /*30fa0*/  SHF.R.S32.HI R73, RZ, 0x1f, R72 ;  /* 0x0000001fff497819 */ /* 0x000fe20000011448 */
[----:B------:R-:W-:-:S02]  /*30fb0*/  IMAD.X R79, R74, 0x1, R0, P3 ;  /* 0x000000014a4f7824 */ /* 0x000fc400018e0600 */
[----:B------:R-:W-:Y:S01]  /*30fc0*/  IMAD.X R77, R74, 0x1, R71, P6 ;  /* 0x000000014a4d7824 */ /* 0x000fe200030e0647 */
[C---:B------:R-:W-:Y:S01]  /*30fd0*/  IADD3 R74, P6, PT, R72.reuse, R2, RZ ;  /* 0x00000002484a7210 */ /* 0x040fe20007fde0ff */
[C---:B------:R-:W-:Y:S01]  /*30fe0*/  VIADD R84, R72.reuse, UR60 ;  /* 0x0000003c48547c36 */ /* 0x040fe20008000000 */
[----:B------:R-:W-:Y:S01]  /*30ff0*/  ISETP.LT.AND P3, PT, R69, UR38, !P4 ;  /* 0x0000002645007c0c */ /* 0x000fe2000e761270 */
[----:B------:R-:W0:Y:S02]  /*31000*/  LDCU UR38, c[0x0][0x398] ;  /* 0x00007300ff2677ac */ /* 0x000e240008000800 */
[----:B------:R-:W-:Y:S01]  /*31010*/  IMAD.X R75, R73, 0x1, R0, P6 ;  /* 0x00000001494b7824 */ /* 0x000fe200030e0600 */
[----:B------:R-:W-:Y:S02]  /*31020*/  IADD3 R72, P6, PT, R72, R3, RZ ;  /* 0x0000000348487210 */ /* 0x000fe40007fde0ff */
[----:B------:R-:W-:-:S03]  /*31030*/  SHF.R.S32.HI R85, RZ, 0x1f, R84 ;  /* 0x0000001fff557819 */ /* 0x000fc60000011454 */
[----:B------:R-:W-:Y:S01]  /*31040*/  IMAD.X R73, R73, 0x1, R71, P6 ;  /* 0x0000000149497824 */ /* 0x000fe200030e0647 */
[C---:B------:R-:W-:Y:S01]  /*31050*/  IADD3 R86, P6, PT, R84.reuse, R2, RZ ;  /* 0x0000000254567210 */ /* 0x040fe20007fde0ff */
[----:B------:R-:W-:Y:S01]  /*31060*/  VIADD R88, R84, UR60 ;  /* 0x0000003c54587c36 */ /* 0x000fe20008000000 */
[----:B------:R-:W-:Y:S01]  /*31070*/  ISETP.LT.AND P4, PT, R70, UR40, !P4 ;  /* 0x0000002846007c0c */ /* 0x000fe2000e781270 */
[----:B------:R-:W4:Y:S02]  /*31080*/  LDCU UR40, c[0x0][0x398] ;  /* 0x00007300ff2877ac */ /* 0x000f240008000800 */
[C---:B------:R-:W-:Y:S01]  /*31090*/  IMAD.X R87, R85.reuse, 0x1, R0, P6 ;  /* 0x0000000155577824 */ /* 0x040fe200030e0600 */
[----:B------:R-:W-:Y:S02]  /*310a0*/  IADD3 R84, P6, PT, R84, R3, RZ ;  /* 0x0000000354547210 */ /* 0x000fe40007fde0ff */
[----:B------:R-:W-:Y:S02]  /*310b0*/  PRMT R91, R90, 0x9910, RZ ;  /* 0x000099105a5b7816 */ /* 0x000fe400000000ff */
[----:B------:R-:W-:Y:S01]  /*310c0*/  SHF.R.S32.HI R89, RZ, 0x8, R89 ;  /* 0x00000008ff597819 */ /* 0x000fe20000011459 */
[----:B------:R-:W-:Y:S01]  /*310d0*/  IMAD.X R85, R85, 0x1, R71, P6 ;  /* 0x0000000155557824 */ /* 0x000fe200030e0647 */
[----:B0-----:R-:W-:Y:S01]  /*310e0*/  ISETP.LT.AND P6, PT, R69, UR38, !P5 ;  /* 0x0000002645007c0c */ /* 0x001fe2000efc1270 */
[----:B------:R-:W-:Y:S01]  /*310f0*/  VIADD R90, R68, 0x61 ;  /* 0x00000061445a7836 */ /* 0x000fe20000000000 */
[----:B------:R-:W-:Y:S01]  /*31100*/  SHF.R.S32.HI R91, RZ, 0x8, R91 ;  /* 0x00000008ff5b7819 */ /* 0x000fe2000001145b */
[----:B------:R0:W-:Y:S01]  /*31110*/  @P3 STG.E.U8 desc[UR24][R82.64], R89 ;  /* 0x0000005952003986 */ /* 0x0001e2000c101118 */
[----:B------:R-:W-:Y:S01]  /*31120*/  ISETP.LT.AND P5, PT, R70, UR41, !P5 ;  /* 0x0000002946007c0c */ /* 0x000fe2000efa1270 */
[----:B------:R-:W1:Y:S02]  /*31130*/  LDCU UR38, c[0x0][0x398] ;  /* 0x00007300ff2677ac */ /* 0x000e640008000800 */
[----:B------:R3:W-:Y:S01]  /*31140*/  @P4 STG.E.U8 desc[UR24][R80.64], R91 ;  /* 0x0000005b50004986 */ /* 0x0007e2000c101118 */
[----:B------:R-:W1:Y:S01]  /*31150*/  LDCU UR41, c[0x0][0x398] ;  /* 0x00007300ff2977ac */ /* 0x000e620008000800 */
[----:B0-----:R-:W-:-:S02]  /*31160*/  SHF.R.S32.HI R89, RZ, 0x1f, R88 ;  /* 0x0000001fff597819 */ /* 0x001fc40000011458 */
[----:B------:R-:W-:-:S05]  /*31170*/  IADD3 R82, P3, PT, R88, R2, RZ ;  /* 0x0000000258527210 */ /* 0x000fca0007f7e0ff */
[----:B------:R-:W-:Y:S01]  /*31180*/  IMAD.X R83, R89, 0x1, R0, P3 ;  /* 0x0000000159537824 */ /* 0x000fe200018e0600 */
[----:B------:R-:W-:Y:S02]  /*31190*/  ISETP.GE.AND P3, PT, R90, UR34, PT ;  /* 0x000000225a007c0c */ /* 0x000fe4000bf66270 */
[----:B--2---:R-:W-:Y:S02]  /*311a0*/  F2FP.SATFINITE.E5M2.F32.PACK_AB_MERGE_C R92, R13, R12, RZ ;  /* 0x0000000c0d5c723e */ /* 0x004fe400048060ff */
[----:B---3--:R-:W-:Y:S01]  /*311b0*/  F2FP.SATFINITE.E5M2.F32.PACK_AB_MERGE_C R80, R11, R10, RZ ;  /* 0x0000000a0b50723e */ /* 0x008fe200048060ff */
[----:B------:R-:W-:Y:S01]  /*311c0*/  VIADD R90, R68, 0x62 ;  /* 0x00000062445a7836 */ /* 0x000fe20000000000 */
[----:B------:R-:W2:Y:S01]  /*311d0*/  LDL.LU R10, [R1+0x188] ;  /* 0x00018800010a7983 */ /* 0x000ea20000300800 */
[----:B------:R-:W0:Y:S03]  /*311e0*/  LDCU UR34, c[0x0][0x39c] ;  /* 0x00007380ff2277ac */ /* 0x000e260008000800 */
[----:B------:R-:W2:Y:S04]  /*311f0*/  LDL.LU R11, [R1+0x18c] ;  /* 0x00018c00010b7983 */ /* 0x000ea80000300800 */
[----:B------:R3:W-:Y:S01]  /*31200*/  @P6 STG.E.U8 desc[UR24][R78.64], R92 ;  /* 0x0000005c4e006986 */ /* 0x0007e2000c101118 */
[----:B------:R-:W-:Y:S01]  /*31210*/  ISETP.LT.AND P6, PT, R69, UR43, !P3 ;  /* 0x0000002b45007c0c */ /* 0x000fe2000dfc1270 */
[----:B------:R-:W0:Y:S02]  /*31220*/  LDCU UR43, c[0x0][0x398] ;  /* 0x00007300ff2b77ac */ /* 0x000e240008000800 */
[----:B------:R1:W-:Y:S01]  /*31230*/  @P5 STG.E.U8 desc[UR24][R76.64], R80 ;  /* 0x000000504c005986 */ /* 0x0003e2000c101118 */
[----:B---3--:R-:W-:-:S05]  /*31240*/  PRMT R92, R92, 0x9910, RZ ;  /* 0x000099105c5c7816 */ /* 0x008fca00000000ff */
[----:B-1----:R-:W-:-:S05]  /*31250*/  IMAD.MOV.U32 R77, RZ, RZ, R92 ;  /* 0x000000ffff4d7224 */ /* 0x002fca00078e005c */
[----:B------:R-:W-:-:S05]  /*31260*/  SHF.R.S32.HI R77, RZ, 0x8, R77 ;  /* 0x00000008ff4d7819 */ /* 0x000fca000001144d */
[----:B------:R1:W-:Y:S02]  /*31270*/  @P6 STG.E.U8 desc[UR24][R74.64], R77 ;  /* 0x0000004d4a006986 */ /* 0x0003e4000c101118 */
[----:B-1----:R-:W-:Y:S02]  /*31280*/  F2FP.SATFINITE.E5M2.F32.PACK_AB_MERGE_C R74, R9, R8, RZ ;  /* 0x00000008094a723e */ /* 0x002fe400048060ff */
[----:B------:R-:W3:Y:S04]  /*31290*/  LDL.LU R8, [R1+0x590] ;  /* 0x0005900001087983 */ /* 0x000ee80000300800 */
[----:B------:R-:W3:Y:S01]  /*312a0*/  LDL.LU R9, [R1+0x594] ;  /* 0x0005940001097983 */ /* 0x000ee20000300800 */
[----:B------:R-:W-:Y:S02]  /*312b0*/  ISETP.GE.AND P4, PT, R90, UR35, PT ;  /* 0x000000235a007c0c */ /* 0x000fe4000bf86270 */
[----:B------:R-:W-:Y:S01]  /*312c0*/  ISETP.LT.AND P3, PT, R70, UR38, !P3 ;  /* 0x0000002646007c0c */ /* 0x000fe2000df61270 */
[----:B------:R-:W1:Y:S01]  /*312d0*/  LDCU UR38, c[0x0][0x398] ;  /* 0x00007300ff2677ac */ /* 0x000e620008000800 */
[----:B----4-:R-:W-:-:S02]  /*312e0*/  ISETP.LT.AND P5, PT, R69, UR40, !P4 ;  /* 0x0000002845007c0c */ /* 0x010fc4000e7a1270 */
[----:B------:R-:W-:Y:S01]  /*312f0*/  PRMT R78, R80, 0x9910, RZ ;  /* 0x00009910504e7816 */ /* 0x000fe200000000ff */
[----:B------:R-:W-:Y:S01]  /*31300*/  VIADD R76, R68, 0x63 ;  /* 0x00000063444c7836 */ /* 0x000fe20000000000 */
[----:B------:R-:W4:Y:S02]  /*31310*/  LDCU UR40, c[0x0][0x398] ;  /* 0x00007300ff2877ac */ /* 0x000f240008000800 */
[----:B------:R-:W-:Y:S02]  /*31320*/  SHF.R.S32.HI R75, RZ, 0x8, R78 ;  /* 0x00000008ff4b7819 */ /* 0x000fe4000001144e */
[----:B------:R-:W-:Y:S01]  /*31330*/  ISETP.GE.AND P6, PT, R76, UR36, PT ;  /* 0x000000244c007c0c */ /* 0x000fe2000bfc6270 */
[----:B------:R-:W-:Y:S01]  /*31340*/  VIADD R79, R68, 0x65 ;  /* 0x00000065444f7836 */ /* 0x000fe20000000000 */
[----:B------:R-:W-:Y:S01]  /*31350*/  ISETP.LT.AND P4, PT, R70, UR41, !P4 ;  /* 0x0000002946007c0c */ /* 0x000fe2000e781270 */
[----:B------:R0:W-:Y:S01]  /*31360*/  @P3 STG.E.U8 desc[UR24][R72.64], R75 ;  /* 0x0000004b48003986 */ /* 0x0001e2000c101118 */
[C---:B------:R-:W-:Y:S01]  /*31370*/  IADD3 R76, P3, PT, R88.reuse, R3, RZ ;  /* 0x00000003584c7210 */ /* 0x040fe20007f7e0ff */
[----:B------:R-:W2:Y:S02]  /*31380*/  LDCU UR41, c[0x0][0x398] ;  /* 0x00007300ff2977ac */ /* 0x000ea40008000800 */
[----:B------:R4:W-:Y:S01]  /*31390*/  @P5 STG.E.U8 desc[UR24][R86.64], R74 ;  /* 0x0000004a56005986 */ /* 0x0009e2000c101118 */
[----:B-1----:R-:W-:Y:S01]  /*313a0*/  ISETP.LT.AND P5, PT, R69, UR38, !P6 ;  /* 0x0000002645007c0c */ /* 0x002fe2000f7a1270 */
[----:B------:R-:W-:Y:S01]  /*313b0*/  IMAD.X R77, R89, 0x1, R71, P3 ;  /* 0x00000001594d7824 */ /* 0x000fe200018e0647 */
[----:B------:R-:W-:Y:S01]  /*313c0*/  F2FP.SATFINITE.E5M2.F32.PACK_AB_MERGE_C R92, R5, R4, RZ ;  /* 0x00000004055c723e */ /* 0x000fe200048060ff */
[----:B------:R-:W-:Y:S01]  /*313d0*/  VIADD R78, R88, UR60 ;  /* 0x0000003c584e7c36 */ /* 0x000fe20008000000 */
[----:B------:R-:W-:Y:S01]  /*313e0*/  F2FP.SATFINITE.E5M2.F32.PACK_AB_MERGE_C R90, R7, R6, RZ ;  /* 0x00000006075a723e */ /* 0x000fe200048060ff */
[----:B------:R-:W1:Y:S01]  /*313f0*/  LDCU UR35, c[0x0][0x39c] ;  /* 0x00007380ff2377ac */ /* 0x000e620008000800 */
[----:B0-----:R-:W-:Y:S01]  /*31400*/  VIADD R72, R68, 0x64 ;  /* 0x0000006444487836 */ /* 0x001fe20000000000 */
[----:B------:R-:W0:Y:S01]  /*31410*/  LDCU UR36, c[0x0][0x39c] ;  /* 0x00007380ff2477ac */ /* 0x000e220008000800 */
[----:B----4-:R-:W-:-:S03]  /*31420*/  PRMT R74, R74, 0x9910, RZ ;  /* 0x000099104a4a7816 */ /* 0x010fc600000000ff */
[----:B------:R-:W-:Y:S01]  /*31430*/  ISETP.GE.AND P3, PT, R72, UR37, PT ;  /* 0x0000002548007c0c */ /* 0x000fe2000bf66270 */
[----:B------:R-:W4:Y:S01]  /*31440*/  LDCU UR37, c[0x0][0x39c] ;  /* 0x00007380ff2577ac */ /* 0x000f220008000800 */
[----:B------:R-:W-:Y:S01]  /*31450*/  IMAD.MOV.U32 R72, RZ, RZ, R74 ;  /* 0x000000ffff487224 */ /* 0x000fe200078e004a */
[----:B------:R-:W0:Y:S04]  /*31460*/  LDCU UR38, c[0x0][0x39c] ;  /* 0x00007380ff2677ac */ /* 0x000e280008000800 */
[----:B------:R-:W-:Y:S02]  /*31470*/  SHF.R.S32.HI R72, RZ, 0x8, R72 ;  /* 0x00000008ff487819 */ /* 0x000fe40000011448 */
[----:B------:R-:W-:Y:S02]  /*31480*/  SHF.R.S32.HI R73, RZ, 0x1f, R78 ;  /* 0x0000001fff497819 */ /* 0x000fe4000001144e */
[----:B--2---:R-:W-:-:S05]  /*31490*/  F2FP.SATFINITE.E5M2.F32.PACK_AB_MERGE_C R80, R11, R10, RZ ;  /* 0x0000000a0b50723e */ /* 0x004fca00048060ff */
[----:B------:R2:W-:Y:S01]  /*314a0*/  @P4 STG.E.U8 desc[UR24][R84.64], R80 ;  /* 0x0000005054004986 */ /* 0x0005e2000c101118 */
[----:B------:R-:W-:-:S03]  /*314b0*/  IADD3 R74, P4, PT, R78, R2, RZ ;  /* 0x000000024e4a7210 */ /* 0x000fc60007f9e0ff */
[----:B------:R0:W-:Y:S02]  /*314c0*/  @P5 STG.E.U8 desc[UR24][R82.64], R72 ;  /* 0x0000004852005986 */ /* 0x0001e4000c101118 */
[----:B------:R-:W-:Y:S01]  /*314d0*/  IMAD.X R75, R73, 0x1, R0, P4 ;  /* 0x00000001494b7824 */ /* 0x000fe200020e0600 */
[----:B------:R-:W-:Y:S01]  /*314e0*/  ISETP.LT.AND P4, PT, R70, UR40, !P6 ;  /* 0x0000002846007c0c */ /* 0x000fe2000f781270 */
[----:B------:R-:W1:Y:S01]  /*314f0*/  LDCU UR40, c[0x0][0x39c] ;  /* 0x00007380ff2877ac */ /* 0x000e620008000800 */
[----:B--2---:R-:W-:Y:S02]  /*31500*/  PRMT R80, R80, 0x9910, RZ ;  /* 0x0000991050507816 */ /* 0x004fe400000000ff */
[----:B0-----:R-:W-:Y:S02]  /*31510*/  IADD3 R72, P5, PT, R78, R3, RZ ;  /* 0x000000034e487210 */ /* 0x001fe40007fbe0ff */
[----:B------:R-:W-:-:S03]  /*31520*/  ISETP.GE.AND P6, PT, R79, UR39, PT ;  /* 0x000000274f007c0c */ /* 0x000fc6000bfc6270 */
[----:B------:R-:W-:Y:S01]  /*31530*/  IMAD.X R73, R73, 0x1, R71, P5 ;  /* 0x0000000149497824 */ /* 0x000fe200028e0647 */
[----:B------:R-:W-:Y:S01]  /*31540*/  ISETP.LT.AND P5, PT, R69, UR41, !P3 ;  /* 0x0000002945007c0c */ /* 0x000fe2000dfa1270 */
[----:B------:R-:W-:Y:S01]  /*31550*/  IMAD.MOV.U32 R79, RZ, RZ, R80 ;  /* 0x000000ffff4f7224 */ /* 0x000fe200078e0050 */
[----:B------:R-:W-:Y:S01]  /*31560*/  ISETP.LT.AND P3, PT, R70, UR43, !P3 ;  /* 0x0000002b46007c0c */ /* 0x000fe2000df61270 */
[----:B------:R-:W0:Y:S03]  /*31570*/  LDCU UR43, c[0x0][0x398] ;  /* 0x00007300ff2b77ac */ /* 0x000e260008000800 */
[----:B------:R-:W-:Y:S01]  /*31580*/  SHF.R.S32.HI R79, RZ, 0x8, R79 ;  /* 0x00000008ff4f7819 */ /* 0x000fe2000001144f */
[----:B------:R-:W2:Y:S04]  /*31590*/  LDCU UR39, c[0x0][0x39c] ;  /* 0x00007380ff2777ac */ /* 0x000ea80008000800 */
[----:B------:R-:W-:Y:S01]  /*315a0*/  @P4 STG.E.U8 desc[UR24][R76.64], R79 ;  /* 0x0000004f4c004986 */ /* 0x000fe2000c101118 */
[----:B------:R-:W0:Y:S01]  /*315b0*/  LDCU UR41, c[0x0][0x39c] ;  /* 0x00007380ff2977ac */ /* 0x000e220008000800 */
[----:B---3--:R-:W-:-:S05]  /*315c0*/  F2FP.SATFINITE.E5M2.F32.PACK_AB_MERGE_C R87, R9, R8, RZ ;  /* 0x000000080957723e */ /* 0x008fca00048060ff */
[----:B------:R3:W-:Y:S04]  /*315d0*/  @P5 STG.E.U8 desc[UR24][R74.64], R87 ;  /* 0x000000574a005986 */ /* 0x0007e8000c101118 */
[----:B------:R0:W-:Y:S01]  /*315e0*/  @P3 STG.E.U8 desc[UR24][R72.64], R92 ;  /* 0x0000005c48003986 */ /* 0x0001e2000c101118 */
[----:B---3--:R-:W-:-:S04]  /*315f0*/  VIADD R74, R78, UR60 ;  /* 0x0000003c4e4a7c36 */ /* 0x008fc80008000000 */
[C---:B0-----:R-:W-:Y:S01]  /*31600*/  VIADD R72, R74.reuse, UR60 ;  /* 0x0000003c4a487c36 */ /* 0x041fe20008000000 */
[----:B------:R-:W-:Y:S02]  /*31610*/  SHF.R.S32.HI R75, RZ, 0x1f, R74 ;  /* 0x0000001fff4b7819 */ /* 0x000fe4000001144a */
[CC--:B------:R-:W-:Y:S02]  /*31620*/  IADD3 R64, P4, PT, R74.reuse, R3.reuse, RZ ;  /* 0x000000034a407210 */ /* 0x0c0fe40007f9e0ff */
[-C--:B------:R-:W-:Y:S01]  /*31630*/  IADD3 R88, P3, PT, R74, R2.reuse, RZ ;  /* 0x000000024a587210 */ /* 0x080fe20007f7e0ff */
[C---:B------:R-:W-:Y:S01]  /*31640*/  VIADD R73, R72.reuse, UR60 ;  /* 0x0000003c48497c36 */ /* 0x040fe20008000000 */
[----:B------:R-:W-:Y:S01]  /*31650*/  SHF.R.S32.HI R76, RZ, 0x1f, R72 ;  /* 0x0000001fff4c7819 */ /* 0x000fe20000011448 */
[C---:B------:R-:W-:Y:S01]  /*31660*/  IMAD.X R65, R75.reuse, 0x1, R71, P4 ;  /* 0x000000014b417824 */ /* 0x040fe200020e0647 */
[CC--:B------:R-:W-:Y:S01]  /*31670*/  IADD3 R82, P4, PT, R72.reuse, R3.reuse, RZ ;  /* 0x0000000348527210 */ /* 0x0c0fe20007f9e0ff */
[--C-:B------:R-:W-:Y:S01]  /*31680*/  IMAD.X R89, R75, 0x1, R0.reuse, P3 ;  /* 0x000000014b597824 */ /* 0x100fe200018e0600 */
[-C--:B------:R-:W-:Y:S01]  /*31690*/  IADD3 R66, P3, PT, R72, R2.reuse, RZ ;  /* 0x0000000248427210 */ /* 0x080fe20007f7e0ff */
[C---:B------:R-:W-:Y:S01]  /*316a0*/  VIADD R72, R73.reuse, UR60 ;  /* 0x0000003c49487c36 */ /* 0x040fe20008000000 */
[----:B------:R-:W-:Y:S01]  /*316b0*/  SHF.R.S32.HI R74, RZ, 0x1f, R73 ;  /* 0x0000001fff4a7819 */ /* 0x000fe20000011449 */
[C-C-:B------:R-:W-:Y:S01]  /*316c0*/  IMAD.X R83, R76.reuse, 0x1, R71.reuse, P4 ;  /* 0x000000014c537824 */ /* 0x140fe200020e0647 */
[CC--:B------:R-:W-:Y:S01]  /*316d0*/  IADD3 R60, P4, PT, R73.reuse, R3.reuse, RZ ;  /* 0x00000003493c7210 */ /* 0x0c0fe20007f9e0ff */
[----:B------:R-:W-:Y:S01]  /*316e0*/  IMAD.X R67, R76, 0x1, R0, P3 ;  /* 0x000000014c437824 */ /* 0x000fe200018e0600 */
[-C--:B------:R-:W-:Y:S01]  /*316f0*/  IADD3 R84, P3, PT, R73, R2.reuse, RZ ;  /* 0x0000000249547210 */ /* 0x080fe20007f7e0ff */
[----:B------:R-:W-:Y:S01]  /*31700*/  VIADD R73, R72, UR60 ;  /* 0x0000003c48497c36 */ /* 0x000fe20008000000 */
[----:B------:R-:W-:Y:S01]  /*31710*/  SHF.R.S32.HI R75, RZ, 0x1f, R72 ;  /* 0x0000001fff4b7819 */ /* 0x000fe20000011448 */
[----:B------:R-:W-:Y:S01]  /*31720*/  IMAD.X R61, R74, 0x1, R71, P4 ;  /* 0x000000014a3d7824 */ /* 0x000fe200020e0647 */
[----:B------:R-:W-:Y:S01]  /*31730*/  IADD3 R62, P4, PT, R72, R3, RZ ;  /* 0x00000003483e7210 */ /* 0x000fe20007f9e0ff */
[----:B------:R-:W-:Y:S01]  /*31740*/  IMAD.X R85, R74, 0x1, R0, P3 ;  /* 0x000000014a557824 */ /* 0x000fe200018e0600 */
[----:B------:R-:W-:-:S02]  /*31750*/  IADD3 R58, P3, PT, R72, R2, RZ ;  /* 0x00000002483a7210 */ /* 0x000fc40007f7e0ff */
[----:B------:R-:W-:Y:S01]  /*31760*/  SHF.R.S32.HI R74, RZ, 0x1f, R73 ;  /* 0x0000001fff4a7819 */ /* 0x000fe20000011449 */
[--C-:B------:R-:W-:Y:S01]  /*31770*/  IMAD.X R63, R75, 0x1, R71.reuse, P4 ;  /* 0x000000014b3f7824 */ /* 0x100fe200020e0647 */
[----:B------:R-:W-:Y:S01]  /*31780*/  IADD3 R4, P4, PT, R73, R3, RZ ;  /* 0x0000000349047210 */ /* 0x000fe20007f9e0ff */
[--C-:B------:R-:W-:Y:S01]  /*31790*/  IMAD.X R59, R75, 0x1, R0.reuse, P3 ;  /* 0x000000014b3b7824 */ /* 0x100fe200018e0600 */
[C---:B------:R-:W-:Y:S01]  /*317a0*/  IADD3 R6, P3, PT, R73.reuse, R2, RZ ;  /* 0x0000000249067210 */ /* 0x040fe20007f7e0ff */
[----:B------:R-:W-:Y:S02]  /*317b0*/  VIADD R72, R73, UR60 ;  /* 0x0000003c49487c36 */ /* 0x000fe40008000000 */
[C---:B------:R-:W-:Y:S02]  /*317c0*/  IMAD.X R5, R74.reuse, 0x1, R71, P4 ;  /* 0x000000014a057824 */ /* 0x040fe400020e0647 */
[----:B------:R-:W-:Y:S01]  /*317d0*/  IMAD.X R7, R74, 0x1, R0, P3 ;  /* 0x000000014a077824 */ /* 0x000fe200018e0600 */
[----:B------:R-:W-:-:S02]  /*317e0*/  SHF.R.S32.HI R75, RZ, 0x1f, R72 ;  /* 0x0000001fff4b7819 */ /* 0x000fc40000011448 */
[----:B------:R0:W-:Y:S01]  /*317f0*/  STL.64 [R1+0xcb0], R4 ;  /* 0x000cb00401007387 */ /* 0x0001e20000100a00 */
[C---:B------:R-:W-:Y:S01]  /*31800*/  IADD3 R78, P4, PT, R72.reuse, R3, RZ ;  /* 0x00000003484e7210 */ /* 0x040fe20007f9e0ff */
[C---:B------:R-:W-:Y:S01]  /*31810*/  VIADD R73, R72.reuse, UR60 ;  /* 0x0000003c48497c36 */ /* 0x040fe20008000000 */
[----:B0-----:R-:W-:Y:S01]  /*31820*/  IADD3 R4, P3, PT, R72, R2, RZ ;  /* 0x0000000248047210 */ /* 0x001fe20007f7e0ff */
[----:B------:R-:W-:Y:S04]  /*31830*/  STL.64 [R1+0xcb8], R6 ;  /* 0x000cb80601007387 */ /* 0x000fe80000100a00 */
[C---:B------:R-:W-:Y:S01]  /*31840*/  IMAD.X R5, R75.reuse, 0x1, R0, P3 ;  /* 0x000000014b057824 */ /* 0x040fe200018e0600 */
[----:B------:R-:W-:Y:S01]  /*31850*/  SHF.R.S32.HI R74, RZ, 0x1f, R73 ;  /* 0x0000001fff4a7819 */ /* 0x000fe20000011449 */
[----:B------:R-:W-:-:S03]  /*31860*/  IMAD.X R79, R75, 0x1, R71, P4 ;  /* 0x000000014b4f7824 */ /* 0x000fc600020e0647 */
[----:B------:R0:W-:Y:S01]  /*31870*/  STL.64 [R1+0xca8], R4 ;  /* 0x000ca80401007387 */ /* 0x0001e20000100a00 */
[C---:B------:R-:W-:Y:S01]  /*31880*/  IADD3 R80, P3, PT, R73.reuse, R2, RZ ;  /* 0x0000000249507210 */ /* 0x040fe20007f7e0ff */
[C---:B------:R-:W-:Y:S01]  /*31890*/  VIADD R72, R73.reuse, UR60 ;  /* 0x0000003c49487c36 */ /* 0x040fe20008000000 */
[----:B0-----:R-:W-:-:S03]  /*318a0*/  IADD3 R4, P4, PT, R73, R3, RZ ;  /* 0x0000000349047210 */ /* 0x001fc60007f9e0ff */
[C---:B------:R-:W-:Y:S02]  /*318b0*/  IMAD.X R81, R74.reuse, 0x1, R0, P3 ;  /* 0x000000014a517824 */ /* 0x040fe400018e0600 */
[----:B------:R-:W-:Y:S01]  /*318c0*/  IMAD.X R5, R74, 0x1, R71, P4 ;  /* 0x000000014a057824 */ /* 0x000fe200020e0647 */
[----:B------:R-:W-:Y:S02]  /*318d0*/  SHF.R.S32.HI R75, RZ, 0x1f, R72 ;  /* 0x0000001fff4b7819 */ /* 0x000fe40000011448 */
        /* <DEDUP_REMOVED lines=14> */
[----:B------:R-:W-:-:S03]  /*319c0*/  IMAD.X R7, R74, 0x1, R0, P3 ;  /* 0x000000014a077824 */ /* 0x000fc600018e0600 */
[----:B------:R0:W-:Y:S01]  /*319d0*/  STL.64 [R1+0xc80], R4 ;  /* 0x000c800401007387 */ /* 0x0001e20000100a00 */
[C---:B------:R-:W-:Y:S01]  /*319e0*/  VIADD R73, R72.reuse, UR60 ;  /* 0x0000003c48497c36 */ /* 0x040fe20008000000 */
[C---:B------:R-:W-:Y:S02]  /*319f0*/  IADD3 R76, P4, PT, R72.reuse, R3, RZ ;  /* 0x00000003484c7210 */ /* 0x040fe40007f9e0ff */
[----:B0-----:R-:W-:Y:S01]  /*31a00*/  IADD3 R4, P3, PT, R72, R2, RZ ;  /* 0x0000000248047210 */ /* 0x001fe20007f7e0ff */
[----:B------:R0:W-:Y:S04]  /*31a10*/  STL.64 [R1+0xc88], R6 ;  /* 0x000c880601007387 */ /* 0x0001e80000100a00 */
[C---:B------:R-:W-:Y:S01]  /*31a20*/  IMAD.X R5, R75.reuse, 0x1, R0, P3 ;  /* 0x000000014b057824 */ /* 0x040fe200018e0600 */
[----:B------:R-:W-:Y:S01]  /*31a30*/  SHF.R.S32.HI R74, RZ, 0x1f, R73 ;  /* 0x0000001fff4a7819 */ /* 0x000fe20000011449 */
[----:B------:R-:W-:-:S03]  /*31a40*/  IMAD.X R77, R75, 0x1, R71, P4 ;  /* 0x000000014b4d7824 */ /* 0x000fc600020e0647 */
        /* <DEDUP_REMOVED lines=634> */
[C---:B------:R-:W-:Y:S01]  /*341f0*/  VIADD R73, R72.reuse, UR60 ;  /* 0x0000003c48497c36 */ /* 0x040fe20008000000 */
[----:B---3--:R-:W-:-:S03]  /*34200*/  IADD3 R4, P4, PT, R72, R3, RZ ;  /* 0x0000000348047210 */ /* 0x008fc60007f9e0ff */
[C---:B------:R-:W-:Y:S02]  /*34210*/  IMAD.X R7, R75.reuse, 0x1, R0, P3 ;  /* 0x000000014b077824 */ /* 0x040fe400018e0600 */
[----:B------:R-:W-:Y:S01]  /*34220*/  IMAD.X R5, R75, 0x1, R71, P4 ;  /* 0x000000014b057824 */ /* 0x000fe200020e0647 */
[----:B------:R-:W-:-:S04]  /*34230*/  SHF.R.S32.HI R74, RZ, 0x1f, R73 ;  /* 0x0000001fff4a7819 */ /* 0x000fc80000011449 */
[----:B------:R0:W-:Y:S04]  /*34240*/  STL.64 [R1+0x570], R4 ;  /* 0x0005700401007387 */ /* 0x0001e80000100a00 */
[----:B------:R3:W-:Y:S01]  /*34250*/  STL.64 [R1+0x578], R6 ;  /* 0x0005780601007387 */ /* 0x0007e20000100a00 */
[C---:B------:R-:W-:Y:S01]  /*34260*/  VIADD R72, R73.reuse, UR60 ;  /* 0x0000003c49487c36 */ /* 0x040fe20008000000 */
[C---:B0-----:R-:W-:Y:S02]  /*34270*/  IADD3 R4, P3, PT, R73.reuse, R2, RZ ;  /* 0x0000000249047210 */ /* 0x041fe40007f7e0ff */
[----:B---3--:R-:W-:-:S03]  /*34280*/  IADD3 R6, P4, PT, R73, R3, RZ ;  /* 0x0000000349067210 */ /* 0x008fc60007f9e0ff */
[C---:B------:R-:W-:Y:S02]  /*34290*/  IMAD.X R5, R74.reuse, 0x1, R0, P3 ;  /* 0x000000014a057824 */ /* 0x040fe400018e0600 */
[----:B------:R-:W-:-:S03]  /*342a0*/  IMAD.X R7, R74, 0x1, R71, P4 ;  /* 0x000000014a077824 */ /* 0x000fc600020e0647 */
[----:B------:R0:W-:Y:S01]  /*342b0*/  STL.64 [R1+0xe10], R4 ;  /* 0x000e100401007387 */ /* 0x0001e20000100a00 */
[----:B------:R-:W-:-:S03]  /*342c0*/  SHF.R.S32.HI R75, RZ, 0x1f, R72 ;  /* 0x0000001fff4b7819 */ /* 0x000fc60000011448 */
[----:B------:R3:W-:Y:S01]  /*342d0*/  STL.64 [R1+0x560], R6 ;  /* 0x0005600601007387 */ /* 0x0007e20000100a00 */
[C---:B------:R-:W-:Y:S01]  /*342e0*/  VIADD R73, R72.reuse, UR60 ;  /* 0x0000003c48497c36 */ /* 0x040fe20008000000 */
[C---:B0-----:R-:W-:Y:S02]  /*342f0*/  IADD3 R4, P4, PT, R72.reuse, R3, RZ ;  /* 0x0000000348047210 */ /* 0x041fe40007f9e0ff */
        /* <DEDUP_REMOVED lines=17> */
[C-C-:B------:R-:W-:Y:S02]  /*34410*/  IMAD.X R7, R75.reuse, 0x1, R0.reuse, P3 ;  /* 0x000000014b077824 */ /* 0x140fe400018e0600 */
[----:B------:R-:W-:Y:S01]  /*34420*/  IMAD.X R5, R75, 0x1, R71, P4 ;  /* 0x000000014b057824 */ /* 0x000fe200020e0647 */
[----:B------:R-:W-:Y:S02]  /*34430*/  SHF.R.S32.HI R74, RZ, 0x1f, R73 ;  /* 0x0000001fff4a7819 */ /* 0x000fe40000011449 */
[C---:B------:R-:W-:Y:S02]  /*34440*/  IADD3 R8, P3, PT, R73.reuse, R2, RZ ;  /* 0x0000000249087210 */ /* 0x040fe40007f7e0ff */
[----:B------:R0:W-:Y:S01]  /*34450*/  STL.64 [R1+0x530], R4 ;  /* 0x0005300401007387 */ /* 0x0001e20000100a00 */
[C---:B------:R-:W-:Y:S02]  /*34460*/  VIADD R72, R73.reuse, UR60 ;  /* 0x0000003c49487c36 */ /* 0x040fe40008000000 */
[----:B------:R-:W-:Y:S01]  /*34470*/  IMAD.X R9, R74, 0x1, R0, P3 ;  /* 0x000000014a097824 */ /* 0x000fe200018e0600 */
[----:B------:R3:W-:Y:S01]  /*34480*/  STL.64 [R1+0x538], R6 ;  /* 0x0005380601007387 */ /* 0x0007e20000100a00 */
[----:B0-----:R-:W-:-:S03]  /*34490*/  IADD3 R4, P4, PT, R73, R3, RZ ;  /* 0x0000000349047210 */ /* 0x001fc60007f9e0ff */
[----:B------:R-:W-:Y:S02]  /*344a0*/  STL.64 [R1+0xdf8], R8 ;  /* 0x000df80801007387 */ /* 0x000fe40000100a00 */
[----:B------:R-:W-:Y:S01]  /*344b0*/  IMAD.X R5, R74, 0x1, R71, P4 ;  /* 0x000000014a057824 */ /* 0x000fe200020e0647 */
[----:B------:R-:W-:-:S04]  /*344c0*/  SHF.R.S32.HI R75, RZ, 0x1f, R72 ;  /* 0x0000001fff4b7819 */ /* 0x000fc80000011448 */
[----:B------:R0:W-:Y:S01]  /*344d0*/  STL.64 [R1+0x510], R4 ;  /* 0x0005100401007387 */ /* 0x0001e20000100a00 */
[C---:B---3--:R-:W-:Y:S01]  /*344e0*/  IADD3 R6, P3, PT, R72.reuse, R2, RZ ;  /* 0x0000000248067210 */ /* 0x048fe20007f7e0ff */
[C---:B------:R-:W-:Y:S01]  /*344f0*/  VIADD R73, R72.reuse, UR60 ;  /* 0x0000003c48497c36 */ /* 0x040fe20008000000 */
[----:B0-----:R-:W-:-:S03]  /*34500*/  IADD3 R4, P4, PT, R72, R3, RZ ;  /* 0x0000000348047210 */ /* 0x001fc60007f9e0ff */
        /* <DEDUP_REMOVED lines=109> */
[C---:B------:R-:W-:Y:S01]  /*34be0*/  VIADD R73, R72.reuse, UR60 ;  /* 0x0000003c48497c36 */ /* 0x040fe20008000000 */
[C---:B---3--:R-:W-:Y:S02]  /*34bf0*/  IADD3 R6, P3, PT, R72.reuse, R2, RZ ;  /* 0x0000000248067210 */ /* 0x048fe40007f7e0ff */
[----:B0-----:R-:W-:-:S05]  /*34c00*/  IADD3 R4, P4, PT, R72, R3, RZ ;  /* 0x0000000348047210 */ /* 0x001fca0007f9e0ff */
[----:B------:R-:W-:Y:S01]  /*34c10*/  IMAD.X R5, R75, 0x1, R71, P4 ;  /* 0x000000014b057824 */ /* 0x000fe200020e0647 */
[----:B------:R-:W-:-:S04]  /*34c20*/  SHF.R.S32.HI R74, RZ, 0x1f, R73 ;  /* 0x0000001fff4a7819 */ /* 0x000fc80000011449 */
[----:B------:R0:W-:Y:S01]  /*34c30*/  STL.64 [R1+0x160], R4 ;  /* 0x0001600401007387 */ /* 0x0001e20000100a00 */
[----:B------:R-:W-:Y:S02]  /*34c40*/  IMAD.X R7, R75, 0x1, R0, P3 ;  /* 0x000000014b077824 */ /* 0x000fe400018e0600 */
[C---:B------:R-:W-:Y:S01]  /*34c50*/  VIADD R72, R73.reuse, UR60 ;  /* 0x0000003c49487c36 */ /* 0x040fe20008000000 */
[----:B0-----:R-:W-:Y:S02]  /*34c60*/  IADD3 R4, P4, PT, R73, R3, RZ ;  /* 0x0000000349047210 */ /* 0x001fe40007f9e0ff */
[----:B------:R-:W-:Y:S03]  /*34c70*/  STL.64 [R1+0x200], R6 ;  /* 0x0002000601007387 */ /* 0x000fe60000100a00 */
[----:B------:R-:W-:Y:S01]  /*34c80*/  IMAD.X R5, R74, 0x1, R71, P4 ;  /* 0x000000014a057824 */ /* 0x000fe200020e0647 */
[----:B------:R-:W-:-:S04]  /*34c90*/  SHF.R.S32.HI R75, RZ, 0x1f, R72 ;  /* 0x0000001fff4b7819 */ /* 0x000fc80000011448 */
[----:B------:R0:W-:Y:S01]  /*34ca0*/  STL.64 [R1+0x150], R4 ;  /* 0x0001500401007387 */ /* 0x0001e20000100a00 */
[----:B------:R-:W-:Y:S01]  /*34cb0*/  IADD3 R24, P3, PT, R73, R2, RZ ;  /* 0x0000000249187210 */ /* 0x000fe20007f7e0ff */
[C---:B------:R-:W-:Y:S01]  /*34cc0*/  VIADD R73, R72.reuse, UR60 ;  /* 0x0000003c48497c36 */ /* 0x040fe20008000000 */
[----:B0-----:R-:W-:-:S03]  /*34cd0*/  IADD3 R4, P4, PT, R72, R3, RZ ;  /* 0x0000000348047210 */ /* 0x001fc60007f9e0ff */
[--C-:B------:R-:W-:Y:S02]  /*34ce0*/  IMAD.X R25, R74, 0x1, R0.reuse, P3 ;  /* 0x000000014a197824 */ /* 0x100fe400018e0600 */
[C---:B------:R-:W-:Y:S01]  /*34cf0*/  IMAD.X R5, R75.reuse, 0x1, R71, P4 ;  /* 0x000000014b057824 */ /* 0x040fe200020e0647 */
[----:B------:R-:W-:Y:S02]  /*34d00*/  IADD3 R6, P3, PT, R72, R2, RZ ;  /* 0x0000000248067210 */ /* 0x000fe40007f7e0ff */
[----:B------:R-:W-:Y:S02]  /*34d10*/  SHF.R.S32.HI R74, RZ, 0x1f, R73 ;  /* 0x0000001fff4a7819 */ /* 0x000fe40000011449 */
[----:B------:R0:W-:Y:S01]  /*34d20*/  STL.64 [R1+0x148], R4 ;  /* 0x0001480401007387 */ /* 0x0001e20000100a00 */
[----:B------:R-:W-:Y:S02]  /*34d30*/  IMAD.X R7, R75, 0x1, R0, P3 ;  /* 0x000000014b077824 */ /* 0x000fe400018e0600 */
[C---:B------:R-:W-:Y:S01]  /*34d40*/  VIADD R72, R73.reuse, UR60 ;  /* 0x0000003c49487c36 */ /* 0x040fe20008000000 */
[----:B0-----:R-:W-:-:S02]  /*34d50*/  IADD3 R4, P4, PT, R73, R3, RZ ;  /* 0x0000000349047210 */ /* 0x001fc40007f9e0ff */
        /* <DEDUP_REMOVED lines=174> */
[-C--:B------:R-:W-:Y:S02]  /*35840*/  IADD3 R6, P3, PT, R72, R2.reuse, RZ ;  /* 0x0000000248067210 */ /* 0x080fe40007f7e0ff */
[----:B------:R-:W-:Y:S02]  /*35850*/  SHF.R.S32.HI R74, RZ, 0x1f, R73 ;  /* 0x0000001fff4a7819 */ /* 0x000fe40000011449 */
[----:B------:R0:W-:Y:S01]  /*35860*/  STL.64 [R1+0x8d0], R4 ;  /* 0x0008d00401007387 */ /* 0x0001e20000100a00 */
[----:B------:R-:W-:Y:S01]  /*35870*/  IMAD.X R7, R75, 0x1, R0, P3 ;  /* 0x000000014b077824 */ /* 0x000fe200018e0600 */
[C---:B------:R-:W-:Y:S01]  /*35880*/  IADD3 R50, P3, PT, R73.reuse, R2, RZ ;  /* 0x0000000249327210 */ /* 0x040fe20007f7e0ff */
[C---:B------:R-:W-:Y:S01]  /*35890*/  VIADD R72, R73.reuse, UR60 ;  /* 0x0000003c49487c36 */ /* 0x040fe20008000000 */
[----:B0-----:R-:W-:-:S02]  /*358a0*/  IADD3 R4, P4, PT, R73, R3, RZ ;  /* 0x0000000349047210 */ /* 0x001fc40007f9e0ff */
[----:B------:R-:W-:Y:S03]  /*358b0*/  STL.64 [R1+0x8d8], R6 ;  /* 0x0008d80601007387 */ /* 0x000fe60000100a00 */
[C---:B------:R-:W-:Y:S01]  /*358c0*/  IMAD.X R5, R74.reuse, 0x1, R71, P4 ;  /* 0x000000014a057824 */ /* 0x040fe200020e0647 */
[----:B------:R-:W-:Y:S01]  /*358d0*/  SHF.R.S32.HI R75, RZ, 0x1f, R72 ;  /* 0x0000001fff4b7819 */ /* 0x000fe20000011448 */
[----:B------:R-:W-:-:S03]  /*358e0*/  IMAD.X R51, R74, 0x1, R0, P3 ;  /* 0x000000014a337824 */ /* 0x000fc600018e0600 */
[----:B------:R0:W-:Y:S01]  /*358f0*/  STL.64 [R1+0x920], R4 ;  /* 0x0009200401007387 */ /* 0x0001e20000100a00 */
[C---:B------:R-:W-:Y:S01]  /*35900*/  VIADD R73, R72.reuse, UR60 ;  /* 0x0000003c48497c36 */ /* 0x040fe20008000000 */
[C---:B------:R-:W-:Y:S02]  /*35910*/  IADD3 R52, P4, PT, R72.reuse, R3, RZ ;  /* 0x0000000348347210 */ /* 0x040fe40007f9e0ff */
[----:B0-----:R-:W-:-:S05]  /*35920*/  IADD3 R4, P3, PT, R72, R2, RZ ;  /* 0x0000000248047210 */ /* 0x001fca0007f7e0ff */
[C-C-:B------:R-:W-:Y:S01]  /*35930*/  IMAD.X R5, R75.reuse, 0x1, R0.reuse, P3 ;  /* 0x000000014b057824 */ /* 0x140fe200018e0600 */
[----:B------:R-:W-:Y:S01]  /*35940*/  SHF.R.S32.HI R74, RZ, 0x1f, R73 ;  /* 0x0000001fff4a7819 */ /* 0x000fe20000011449 */
[----:B------:R-:W-:Y:S01]  /*35950*/  IMAD.X R53, R75, 0x1, R71, P4 ;  /* 0x000000014b357824 */ /* 0x000fe200020e0647 */
[C---:B------:R-:W-:Y:S02]  /*35960*/  IADD3 R6, P3, PT, R73.reuse, R2, RZ ;  /* 0x0000000249067210 */ /* 0x040fe40007f7e0ff */
[----:B------:R0:W-:Y:S01]  /*35970*/  STL.64 [R1+0x940], R4 ;  /* 0x0009400401007387 */ /* 0x0001e20000100a00 */
[C---:B------:R-:W-:Y:S02]  /*35980*/  VIADD R72, R73.reuse, UR60 ;  /* 0x0000003c49487c36 */ /* 0x040fe40008000000 */
[----:B------:R-:W-:Y:S01]  /*35990*/  IMAD.X R7, R74, 0x1, R0, P3 ;  /* 0x000000014a077824 */ /* 0x000fe200018e0600 */
[----:B0-----:R-:W-:-:S04]  /*359a0*/  IADD3 R4, P4, PT, R73, R3, RZ ;  /* 0x0000000349047210 */ /* 0x001fc80007f9e0ff */
[----:B------:R-:W-:Y:S01]  /*359b0*/  STL.64 [R1+0x968], R6 ;  /* 0x0009680601007387 */ /* 0x000fe20000100a00 */
[----:B------:R-:W-:Y:S01]  /*359c0*/  IMAD.X R5, R74, 0x1, R71, P4 ;  /* 0x000000014a057824 */ /* 0x000fe200020e0647 */
[----:B------:R-:W-:-:S04]  /*359d0*/  SHF.R.S32.HI R75, RZ, 0x1f, R72 ;  /* 0x0000001fff4b7819 */ /* 0x000fc80000011448 */
[----:B------:R0:W-:Y:S01]  /*359e0*/  STL.64 [R1+0x990], R4 ;  /* 0x0009900401007387 */ /* 0x0001e20000100a00 */
[C---:B------:R-:W-:Y:S01]  /*359f0*/  VIADD R73, R72.reuse, UR60 ;  /* 0x0000003c48497c36 */ /* 0x040fe20008000000 */
[----:B0-----:R-:W-:-:S05]  /*35a00*/  IADD3 R4, P4, PT, R72, R3, RZ ;  /* 0x0000000348047210 */ /* 0x001fca0007f9e0ff */
[C---:B------:R-:W-:Y:S01]  /*35a10*/  IMAD.X R5, R75.reuse, 0x1, R71, P4 ;  /* 0x000000014b057824 */ /* 0x040fe200020e0647 */
[-C--:B------:R-:W-:Y:S02]  /*35a20*/  IADD3 R6, P3, PT, R72, R2.reuse, RZ ;  /* 0x0000000248067210 */ /* 0x080fe40007f7e0ff */
[----:B------:R-:W-:Y:S02]  /*35a30*/  SHF.R.S32.HI R74, RZ, 0x1f, R73 ;  /* 0x0000001fff4a7819 */ /* 0x000fe40000011449 */
[----:B------:R0:W-:Y:S01]  /*35a40*/  STL.64 [R1+0x9b0], R4 ;  /* 0x0009b00401007387 */ /* 0x0001e20000100a00 */
[----:B------:R-:W-:Y:S02]  /*35a50*/  IMAD.X R7, R75, 0x1, R0, P3 ;  /* 0x000000014b077824 */ /* 0x000fe400018e0600 */
[C---:B------:R-:W-:Y:S01]  /*35a60*/  VIADD R72, R73.reuse, UR60 ;  /* 0x0000003c49487c36 */ /* 0x040fe20008000000 */
[C---:B0-----:R-:W-:Y:S02]  /*35a70*/  IADD3 R4, P4, PT, R73.reuse, R3, RZ ;  /* 0x0000000349047210 */ /* 0x041fe40007f9e0ff */
[----:B------:R0:W-:Y:S03]  /*35a80*/  STL.64 [R1+0x9b8], R6 ;  /* 0x0009b80601007387 */ /* 0x0001e60000100a00 */
[----:B------:R-:W-:Y:S01]  /*35a90*/  IMAD.X R5, R74, 0x1, R71, P4 ;  /* 0x000000014a057824 */ /* 0x000fe200020e0647 */
[----:B------:R-:W-:-:S02]  /*35aa0*/  IADD3 R54, P3, PT, R73, R2, RZ ;  /* 0x0000000249367210 */ /* 0x000fc40007f7e0ff */
[----:B------:R-:W-:Y:S02]  /*35ab0*/  SHF.R.S32.HI R75, RZ, 0x1f, R72 ;  /* 0x0000001fff4b7819 */ /* 0x000fe40000011448 */
[----:B------:R3:W-:Y:S01]  /*35ac0*/  STL.64 [R1+0x950], R4 ;  /* 0x0009500401007387 */ /* 0x0007e20000100a00 */
[----:B------:R-:W-:Y:S01]  /*35ad0*/  IMAD.X R55, R74, 0x1, R0, P3 ;  /* 0x000000014a377824 */ /* 0x000fe200018e0600 */
[C---:B0-----:R-:W-:Y:S01]  /*35ae0*/  IADD3 R6, P3, PT, R72.reuse, R2, RZ ;  /* 0x0000000248067210 */ /* 0x041fe20007f7e0ff */
[C---:B------:R-:W-:Y:S01]  /*35af0*/  VIADD R73, R72.reuse, UR60 ;  /* 0x0000003c48497c36 */ /* 0x040fe20008000000 */
[----:B---3--:R-:W-:-:S05]  /*35b00*/  IADD3 R4, P4, PT, R72, R3, RZ ;  /* 0x0000000348047210 */ /* 0x008fca0007f9e0ff */
[C---:B------:R-:W-:Y:S01]  /*35b10*/  IMAD.X R5, R75.reuse, 0x1, R71, P4 ;  /* 0x000000014b057824 */ /* 0x040fe200020e0647 */
[----:B------:R-:W-:Y:S01]  /*35b20*/  SHF.R.S32.HI R74, RZ, 0x1f, R73 ;  /* 0x0000001fff4a7819 */ /* 0x000fe20000011449 */
[----:B------:R-:W-:-:S03]  /*35b30*/  IMAD.X R7, R75, 0x1, R0, P3 ;  /* 0x000000014b077824 */ /* 0x000fc600018e0600 */
        /* <DEDUP_REMOVED lines=9> */
[C---:B------:R-:W-:Y:S01]  /*35bd0*/  VIADD R73, R72.reuse, UR60 ;  /* 0x0000003c48497c36 */ /* 0x040fe20008000000 */
[C---:B------:R-:W-:Y:S02]  /*35be0*/  IADD3 R10, P3, PT, R72.reuse, R2, RZ ;  /* 0x00000002480a7210 */ /* 0x040fe40007f7e0ff */
[----:B0-----:R-:W-:-:S05]  /*35bf0*/  IADD3 R4, P4, PT, R72, R3, RZ ;  /* 0x0000000348047210 */ /* 0x001fca0007f9e0ff */
[----:B------:R-:W-:Y:S01]  /*35c00*/  IMAD.X R5, R75, 0x1, R71, P4 ;  /* 0x000000014b057824 */ /* 0x000fe200020e0647 */
[----:B------:R-:W-:-:S04]  /*35c10*/  SHF.R.S32.HI R86, RZ, 0x1f, R73 ;  /* 0x0000001fff567819 */ /* 0x000fc80000011449 */
[----:B------:R0:W-:Y:S01]  /*35c20*/  STL.64 [R1+0x7a0], R4 ;  /* 0x0007a00401007387 */ /* 0x0001e20000100a00 */
[----:B------:R-:W-:Y:S02]  /*35c30*/  IMAD.X R11, R75, 0x1, R0, P3 ;  /* 0x000000014b0b7824 */ /* 0x000fe400018e0600 */
[----:B------:R-:W-:Y:S01]  /*35c40*/  IMAD.MOV.U32 R6, RZ, RZ, R58 ;  /* 0x000000ffff067224 */ /* 0x000fe200078e003a */
[C---:B------:R-:W-:Y:S01]  /*35c50*/  IADD3 R58, P3, PT, R73.reuse, R2, RZ ;  /* 0x00000002493a7210 */ /* 0x040fe20007f7e0ff */
[C---:B------:R-:W-:Y:S01]  /*35c60*/  VIADD R72, R73.reuse, UR60 ;  /* 0x0000003c49487c36 */ /* 0x040fe20008000000 */
[----:B0-----:R-:W-:Y:S01]  /*35c70*/  IADD3 R4, P4, PT, R73, R3, RZ ;  /* 0x0000000349047210 */ /* 0x001fe20007f9e0ff */
[----:B------:R0:W-:Y:S04]  /*35c80*/  STL.64 [R1+0x7f0], R10 ;  /* 0x0007f00a01007387 */ /* 0x0001e80000100a00 */
[----:B------:R-:W-:Y:S01]  /*35c90*/  IMAD.X R5, R86, 0x1, R71, P4 ;  /* 0x0000000156057824 */ /* 0x000fe200020e0647 */
[----:B------:R-:W-:Y:S01]  /*35ca0*/  SHF.R.S32.HI R75, RZ, 0x1f, R72 ;  /* 0x0000001fff4b7819 */ /* 0x000fe20000011448 */
[----:B------:R-:W-:-:S02]  /*35cb0*/  IMAD.MOV.U32 R7, RZ, RZ, R59 ;  /* 0x000000ffff077224 */ /* 0x000fc400078e003b */
[----:B------:R-:W-:Y:S01]  /*35cc0*/  IMAD.X R59, R86, 0x1, R0, P3 ;  /* 0x00000001563b7824 */ /* 0x000fe200018e0600 */
[----:B------:R3:W-:Y:S01]  /*35cd0*/  STL.64 [R1+0x728], R4 ;  /* 0x0007280401007387 */ /* 0x0007e20000100a00 */
[C---:B0-----:R-:W-:Y:S02]  /*35ce0*/  IADD3 R10, P3, PT, R72.reuse, R2, RZ ;  /* 0x00000002480a7210 */ /* 0x041fe40007f7e0ff */
[----:B---3--:R-:W-:-:S03]  /*35cf0*/  IADD3 R4, P4, PT, R72, R3, RZ ;  /* 0x0000000348047210 */ /* 0x008fc60007f9e0ff */
[C---:B------:R-:W-:Y:S02]  /*35d00*/  IMAD.X R11, R75.reuse, 0x1, R0, P3 ;  /* 0x000000014b0b7824 */ /* 0x040fe400018e0600 */
[----:B------:R-:W-:-:S05]  /*35d10*/  IMAD.X R5, R75, 0x1, R71, P4 ;  /* 0x000000014b057824 */ /* 0x000fca00020e0647 */
[----:B------:R0:W-:Y:S04]  /*35d20*/  STL.64 [R1+0x6a0], R4 ;  /* 0x0006a00401007387 */ /* 0x0001e80000100a00 */
[----:B------:R3:W-:Y:S04]  /*35d30*/  STL.64 [R1+0x6d8], R10 ;  /* 0x0006d80a01007387 */ /* 0x0007e80000100a00 */
[----:B------:R-:W2:Y:S04]  /*35d40*/  LDL.LU R17, [R1+0x198] ;  /* 0x0001980001117983 */ /* 0x000ea80000300800 */
[----:B------:R-:W2:Y:S01]  /*35d50*/  LDL.LU R91, [R1+0x19c] ;  /* 0x00019c00015b7983 */ /* 0x000ea20000300800 */
[----:B------:R-:W-:-:S02]  /*35d60*/  VIADD R74, R72, UR60 ;  /* 0x0000003c484a7c36 */ /* 0x000fc40008000000 */
[----:B0-----:R-:W-:Y:S02]  /*35d70*/  IMAD.MOV.U32 R4, RZ, RZ, R60 ;  /* 0x000000ffff047224 */ /* 0x001fe400078e003c */
[C---:B------:R-:W-:Y:S01]  /*35d80*/  VIADD R73, R74.reuse, UR60 ;  /* 0x0000003c4a497c36 */ /* 0x040fe20008000000 */
[----:B------:R-:W-:Y:S02]  /*35d90*/  SHF.R.S32.HI R86, RZ, 0x1f, R74 ;  /* 0x0000001fff567819 */ /* 0x000fe4000001144a */
[CC--:B------:R-:W-:Y:S01]  /*35da0*/  IADD3 R60, P3, PT, R74.reuse, R2.reuse, RZ ;  /* 0x000000024a3c7210 */ /* 0x0c0fe20007f7e0ff */
[----:B------:R-:W-:Y:S01]  /*35db0*/  IMAD.MOV.U32 R5, RZ, RZ, R61 ;  /* 0x000000ffff057224 */ /* 0x000fe200078e003d */
[----:B------:R-:W-:Y:S01]  /*35dc0*/  IADD3 R12, P4, PT, R74, R3, RZ ;  /* 0x000000034a0c7210 */ /* 0x000fe20007f9e0ff */
[C---:B------:R-:W-:Y:S01]  /*35dd0*/  VIADD R72, R73.reuse, UR60 ;  /* 0x0000003c49487c36 */ /* 0x040fe20008000000 */
[----:B------:R-:W-:Y:S01]  /*35de0*/  SHF.R.S32.HI R74, RZ, 0x1f, R73 ;  /* 0x0000001fff4a7819 */ /* 0x000fe20000011449 */
[----:B------:R-:W-:Y:S01]  /*35df0*/  IMAD.X R61, R86, 0x1, R0, P3 ;  /* 0x00000001563d7824 */ /* 0x000fe200018e0600 */
[----:B---3--:R-:W-:Y:S01]  /*35e00*/  IADD3 R10, P3, PT, R73, R2, RZ ;  /* 0x00000002490a7210 */ /* 0x008fe20007f7e0ff */
[----:B------:R-:W-:-:S02]  /*35e10*/  IMAD.MOV.U32 R8, RZ, RZ, R62 ;  /* 0x000000ffff087224 */ /* 0x000fc400078e003e */
[----:B------:R-:W-:Y:S01]  /*35e20*/  IMAD.X R13, R86, 0x1, R71, P4 ;  /* 0x00000001560d7824 */ /* 0x000fe200020e0647 */
[-C--:B------:R-:W-:Y:S01]  /*35e30*/  IADD3 R62, P4, PT, R73, R3.reuse, RZ ;  /* 0x00000003493e7210 */ /* 0x080fe20007f9e0ff */
[----:B------:R-:W-:Y:S01]  /*35e40*/  IMAD.X R11, R74, 0x1, R0, P3 ;  /* 0x000000014a0b7824 */ /* 0x000fe200018e0600 */
[----:B------:R-:W-:Y:S01]  /*35e50*/  SHF.R.S32.HI R73, RZ, 0x1f, R72 ;  /* 0x0000001fff497819 */ /* 0x000fe20000011448 */
[----:B------:R-:W-:Y:S01]  /*35e60*/  IMAD.MOV.U32 R14, RZ, RZ, R64 ;  /* 0x000000ffff0e7224 */ /* 0x000fe200078e0040 */
[----:B------:R-:W-:Y:S01]  /*35e70*/  IADD3 R64, P3, PT, R72, R2, RZ ;  /* 0x0000000248407210 */ /* 0x000fe20007f7e0ff */
[----:B------:R-:W-:Y:S01]  /*35e80*/  IMAD.MOV.U32 R15, RZ, RZ, R65 ;  /* 0x000000ffff0f7224 */ /* 0x000fe200078e0041 */
[----:B------:R0:W-:Y:S01]  /*35e90*/  STL.64 [R1+0x600], R12 ;  /* 0x0006000c01007387 */ /* 0x0001e20000100a00 */
[----:B------:R-:W-:Y:S02]  /*35ea0*/  IMAD.MOV.U32 R9, RZ, RZ, R63 ;  /* 0x000000ffff097224 */ /* 0x000fe400078e003f */
[----:B------:R-:W-:Y:S01]  /*35eb0*/  IMAD.X R65, R73, 0x1, R0, P3 ;  /* 0x0000000149417824 */ /* 0x000fe200018e0600 */
[----:B------:R3:W-:Y:S01]  /*35ec0*/  STL.64 [R1+0x518], R10 ;  /* 0x0005180a01007387 */ /* 0x0007e20000100a00 */
[----:B------:R-:W-:Y:S01]  /*35ed0*/  IMAD.X R63, R74, 0x1, R71, P4 ;  /* 0x000000014a3f7824 */ /* 0x000fe200020e0647 */
[----:B------:R-:W-:Y:S01]  /*35ee0*/  ISETP.LT.AND P3, PT, R69, UR43, !P6 ;  /* 0x0000002b45007c0c */ /* 0x000fe2000f761270 */
[----:B------:R-:W1:Y:S01]  /*35ef0*/  LDCU UR43, c[0x0][0x398] ;  /* 0x00007300ff2b77ac */ /* 0x000e620008000800 */
[----:B------:R-:W4:Y:S01]  /*35f00*/  LDL.LU R20, [R1+0x5a0] ;  /* 0x0005a00001147983 */ /* 0x000f220000300800 */
[----:B0-----:R-:W-:Y:S01]  /*35f10*/  IMAD.MOV.U32 R12, RZ, RZ, R66 ;  /* 0x000000ffff0c7224 */ /* 0x001fe200078e0042 */
[----:B------:R-:W-:Y:S01]  /*35f20*/  IADD3 R66, P4, PT, R72, R3, RZ ;  /* 0x0000000348427210 */ /* 0x000fe20007f9e0ff */
[----:B------:R-:W-:Y:S01]  /*35f30*/  IMAD.MOV.U32 R13, RZ, RZ, R67 ;  /* 0x000000ffff0d7224 */ /* 0x000fe200078e0043 */
[----:B------:R-:W4:Y:S01]  /*35f40*/  LDL.LU R21, [R1+0x5a4] ;  /* 0x0005a40001157983 */ /* 0x000f220000300800 */
[----:B---3--:R-:W-:-:S02]  /*35f50*/  IMAD.MOV.U32 R11, RZ, RZ, R90 ;  /* 0x000000ffff0b7224 */ /* 0x008fc400078e005a */
[----:B------:R-:W-:Y:S02]  /*35f60*/  VIADD R90, R72, UR60 ;  /* 0x0000003c485a7c36 */ /* 0x000fe40008000000 */
[----:B------:R-:W-:Y:S01]  /*35f70*/  IMAD.MOV.U32 R10, RZ, RZ, R92 ;  /* 0x000000ffff0a7224 */ /* 0x000fe200078e005c */
[----:B------:R-:W-:Y:S01]  /*35f80*/  PRMT R74, R87, 0x9910, RZ ;  /* 0x00009910574a7816 */ /* 0x000fe200000000ff */
[----:B------:R-:W-:Y:S01]  /*35f90*/  IMAD.X R67, R73, 0x1, R71, P4 ;  /* 0x0000000149437824 */ /* 0x000fe200020e0647 */
[----:B------:R-:W-:Y:S01]  /*35fa0*/  SHF.R.S32.HI R72, RZ, 0x1f, R90 ;  /* 0x0000001fff487819 */ /* 0x000fe2000001145a */
[----:B------:R-:W3:Y:S01]  /*35fb0*/  LDL.LU R16, [R1+0x1a0] ;  /* 0x0001a00001107983 */ /* 0x000ee20000300800 */
[----:B------:R-:W-:Y:S01]  /*35fc0*/  IADD3 R92, P4, PT, R90, R2, RZ ;  /* 0x000000025a5c7210 */ /* 0x000fe20007f9e0ff */
[----:B------:R-:W-:Y:S02]  /*35fd0*/  VIADD R73, R68, 0x66 ;  /* 0x0000006644497836 */ /* 0x000fe40000000000 */
[----:B------:R-:W-:-:S02]  /*35fe0*/  VIADD R86, R90, UR60 ;  /* 0x0000003c5a567c36 */ /* 0x000fc40008000000 */
[----:B------:R-:W-:Y:S01]  /*35ff0*/  IMAD.X R93, R72, 0x1, R0, P4 ;  /* 0x00000001485d7824 */ /* 0x000fe200020e0600 */
[----:B------:R-:W-:Y:S02]  /*36000*/  IADD3 R90, P4, PT, R90, R3, RZ ;  /* 0x000000035a5a7210 */ /* 0x000fe40007f9e0ff */
[----:B------:R-:W-:Y:S01]  /*36010*/  ISETP.GE.AND P5, PT, R73, UR42, PT ;  /* 0x0000002a49007c0c */ /* 0x000fe2000bfa6270 */
[----:B------:R-:W-:Y:S01]  /*36020*/  IMAD.MOV.U32 R18, RZ, RZ, R6 ;  /* 0x000000ffff127224 */ /* 0x000fe200078e0006 */
[----:B------:R-:W-:Y:S01]  /*36030*/  ISETP.LT.AND P6, PT, R70, UR50, !P6 ;  /* 0x0000003246007c0c */ /* 0x000fe2000f7c1270 */
[----:B------:R-:W0:Y:S01]  /*36040*/  LDCU UR50, c[0x0][0x398] ;  /* 0x00007300ff3277ac */ /* 0x000e220008000800 */
[----:B------:R-:W-:Y:S02]  /*36050*/  SHF.R.S32.HI R73, RZ, 0x8, R74 ;  /* 0x00000008ff497819 */ /* 0x000fe4000001144a */
[----:B------:R-:W-:Y:S01]  /*36060*/  PRMT R74, R10, 0x9910, RZ ;  /* 0x000099100a4a7816 */ /* 0x000fe200000000ff */
[----:B------:R-:W-:Y:S01]  /*36070*/  IMAD.MOV.U32 R19, RZ, RZ, R7 ;  /* 0x000000ffff137224 */ /* 0x000fe200078e0007 */
[----:B------:R-:W0:Y:S02]  /*36080*/  LDCU UR42, c[0x0][0x39c] ;  /* 0x00007380ff2a77ac */ /* 0x000e240008000800 */
[----:B------:R-:W-:Y:S01]  /*36090*/  SHF.R.S32.HI R74, RZ, 0x8, R74 ;  /* 0x00000008ff4a7819 */ /* 0x000fe2000001144a */
[----:B------:R1:W-:Y:S04]  /*360a0*/  @P3 STG.E.U8 desc[UR24][R88.64], R73 ;  /* 0x0000004958003986 */ /* 0x0003e8000c101118 */
[----:B------:R0:W-:Y:S01]  /*360b0*/  @P6 STG.E.U8 desc[UR24][R14.64], R74 ;  /* 0x0000004a0e006986 */ /* 0x0001e2000c101118 */
[----:B-1----:R-:W-:-:S02]  /*360c0*/  SHF.R.S32.HI R73, RZ, 0x1f, R86 ;  /* 0x0000001fff497819 */ /* 0x002fc40000011456 */
[----:B------:R-:W-:Y:S02]  /*360d0*/  IADD3 R88, P3, PT, R86, R2, RZ ;  /* 0x0000000256587210 */ /* 0x000fe40007f7e0ff */
[----:B0-----:R-:W-:Y:S01]  /*360e0*/  PRMT R74, R11, 0x9910, RZ ;  /* 0x000099100b4a7816 */ /* 0x001fe200000000ff */
[----:B------:R-:W-:Y:S02]  /*360f0*/  IMAD.MOV.U32 R14, RZ, RZ, R8 ;  /* 0x000000ffff0e7224 */ /* 0x000fe400078e0008 */
[----:B------:R-:W-:Y:S02]  /*36100*/  IMAD.X R89, R73, 0x1, R0, P3 ;  /* 0x0000000149597824 */ /* 0x000fe400018e0600 */
[----:B------:R-:W-:Y:S01]  /*36110*/  IMAD.MOV.U32 R15, RZ, RZ, R9 ;  /* 0x000000ffff0f7224 */ /* 0x000fe200078e0009 */
[----:B--2---:R-:W-:Y:S01]  /*36120*/  F2FP.SATFINITE.E5M2.F32.PACK_AB_MERGE_C R75, R91, R17, RZ ;  /* 0x000000115b4b723e */ /* 0x004fe200048060ff */
[----:B------:R-:W-:Y:S01]  /*36130*/  IMAD.X R91, R72, 0x1, R71, P4 ;  /* 0x00000001485b7824 */ /* 0x000fe200020e0647 */
[C---:B------:R-:W-:Y:S01]  /*36140*/  ISETP.LT.AND P4, PT, R69.reuse, UR43, !P5 ;  /* 0x0000002b45007c0c */ /* 0x040fe2000ef81270 */
[----:B------:R-:W3:Y:S01]  /*36150*/  LDL.LU R17, [R1+0x1a4] ;  /* 0x0001a40001117983 */ /* 0x000ee20000300800 */
[----:B------:R-:W-:Y:S01]  /*36160*/  VIADD R72, R68, 0x67 ;  /* 0x0000006744487836 */ /* 0x000fe20000000000 */
[----:B------:R-:W-:Y:S01]  /*36170*/  ISETP.LT.AND P5, PT, R70, UR55, !P5 ;  /* 0x0000003746007c0c */ /* 0x000fe2000efa1270 */
[----:B------:R-:W0:Y:S01]  /*36180*/  LDCU UR55, c[0x0][0x398] ;  /* 0x00007300ff3777ac */ /* 0x000e220008000800 */
[----:B------:R-:W1:Y:S08]  /*36190*/  LDCU UR43, c[0x0][0x39c] ;  /* 0x00007380ff2b77ac */ /* 0x000e700008000800 */
[----:B------:R2:W-:Y:S01]  /*361a0*/  @P4 STG.E.U8 desc[UR24][R12.64], R11 ;  /* 0x0000000b0c004986 */ /* 0x0005e2000c101118 */
[----:B------:R-:W-:Y:S01]  /*361b0*/  ISETP.GE.AND P3, PT, R72, UR44, PT ;  /* 0x0000002c48007c0c */ /* 0x000fe2000bf66270 */
[----:B------:R-:W-:Y:S01]  /*361c0*/  VIADD R72, R68, 0x68 ;  /* 0x0000006844487836 */ /* 0x000fe20000000000 */
[----:B------:R-:W0:Y:S01]  /*361d0*/  LDCU UR44, c[0x0][0x39c] ;  /* 0x00007380ff2c77ac */ /* 0x000e220008000800 */
[----:B--2---:R-:W2:Y:S04]  /*361e0*/  LDL.LU.64 R12, [R1+0xcb8] ;  /* 0x000cb800010c7983 */ /* 0x004ea80000300a00 */
[----:B------:R-:W5:Y:S04]  /*361f0*/  LDL.LU R10, [R1+0x5a8] ;  /* 0x0005a800010a7983 */ /* 0x000f680000300800 */
[----:B------:R-:W5:Y:S04]  /*36200*/  LDL.LU R11, [R1+0x5ac] ;  /* 0x0005ac00010b7983 */ /* 0x000f680000300800 */
[----:B------:R-:W5:Y:S01]  /*36210*/  LDL.LU R8, [R1+0x1a8] ;  /* 0x0001a80001087983 */ /* 0x000f620000300800 */
[----:B------:R-:W-:Y:S01]  /*36220*/  ISETP.LT.AND P6, PT, R69, UR65, !P3 ;  /* 0x0000004145007c0c */ /* 0x000fe2000dfc1270 */
[----:B------:R-:W0:Y:S02]  /*36230*/  LDCU UR65, c[0x0][0x398] ;  /* 0x00007300ff4177ac */ /* 0x000e240008000800 */
[----:B------:R-:W5:Y:S01]  /*36240*/  LDL.LU R9, [R1+0x1ac] ;  /* 0x0001ac0001097983 */ /* 0x000f620000300800 */
[----:B------:R-:W-:Y:S01]  /*36250*/  ISETP.LT.AND P3, PT, R70, UR50, !P3 ;  /* 0x0000003246007c0c */ /* 0x000fe2000df61270 */
[----:B------:R-:W0:Y:S01]  /*36260*/  LDCU UR50, c[0x0][0x398] ;  /* 0x00007300ff3277ac */ /* 0x000e220008000800 */
[----:B------:R-:W-:Y:S01]  /*36270*/  ISETP.GE.AND P4, PT, R72, UR45, PT ;  /* 0x0000002d48007c0c */ /* 0x000fe2000bf86270 */
[----:B------:R-:W-:Y:S01]  /*36280*/  IMAD.MOV.U32 R72, RZ, RZ, R74 ;  /* 0x000000ffff487224 */ /* 0x000fe200078e004a */
[----:B------:R1:W-:Y:S01]  /*36290*/  @P5 STG.E.U8 desc[UR24][R82.64], R75 ;  /* 0x0000004b52005986 */ /* 0x0003e2000c101118 */
[----:B------:R-:W0:Y:S03]  /*362a0*/  LDCU UR45, c[0x0][0x39c] ;  /* 0x00007380ff2d77ac */ /* 0x000e260008000800 */
[----:B------:R-:W-:Y:S01]  /*362b0*/  SHF.R.S32.HI R72, RZ, 0x8, R72 ;  /* 0x00000008ff487819 */ /* 0x000fe20000011448 */
[----:B------:R-:W5:Y:S01]  /*362c0*/  LDL.LU.64 R6, [R1+0xcb0] ;  /* 0x000cb00001067983 */ /* 0x000f620000300a00 */
[----:B-1----:R-:W-:-:S04]  /*362d0*/  PRMT R75, R75, 0x9910, RZ ;  /* 0x000099104b4b7816 */ /* 0x002fc800000000ff */
[----:B------:R-:W-:Y:S01]  /*362e0*/  SHF.R.S32.HI R75, RZ, 0x8, R75 ;  /* 0x00000008ff4b7819 */ /* 0x000fe2000001144b */
[----:B------:R-:W-:Y:S04]  /*362f0*/  @P6 STG.E.U8 desc[UR24][R84.64], R72 ;  /* 0x0000004854006986 */ /* 0x000fe8000c101118 */
[----:B------:R1:W-:Y:S04]  /*36300*/  @P3 STG.E.U8 desc[UR24][R4.64], R75 ;  /* 0x0000004b04003986 */ /* 0x0003e8000c101118 */
[----:B-1----:R-:W5:Y:S01]  /*36310*/  LDL.LU.64 R4, [R1+0xca8] ;  /* 0x000ca80001047983 */ /* 0x002f620000300a00 */
[C---:B------:R-:W-:Y:S01]  /*36320*/  VIADD R82, R86.reuse, UR60 ;  /* 0x0000003c56527c36 */ /* 0x040fe20008000000 */
[----:B------:R-:W-:-:S04]  /*36330*/  IADD3 R86, P5, PT, R86, R3, RZ ;  /* 0x0000000356567210 */ /* 0x000fc80007fbe0ff */
[----:B------:R-:W-:Y:S01]  /*36340*/  SHF.R.S32.HI R72, RZ, 0x1f, R82 ;  /* 0x0000001fff487819 */ /* 0x000fe20000011452 */
[----:B------:R-:W-:Y:S01]  /*36350*/  IMAD.X R87, R73, 0x1, R71, P5 ;  /* 0x0000000149577824 */ /* 0x000fe200028e0647 */
[----:B------:R-:W-:-:S05]  /*36360*/  IADD3 R84, P5, PT, R82, R2, RZ ;  /* 0x0000000252547210 */ /* 0x000fca0007fbe0ff */
[----:B------:R-:W-:Y:S01]  /*36370*/  IMAD.X R85, R72, 0x1, R0, P5 ;  /* 0x0000000148557824 */ /* 0x000fe200028e0600 */
[----:B0-----:R-:W-:Y:S01]  /*36380*/  ISETP.LT.AND P5, PT, R69, UR55, !P4 ;  /* 0x0000003745007c0c */ /* 0x001fe2000e7a1270 */
[----:B------:R-:W-:Y:S01]  /*36390*/  VIADD R73, R68, 0x69 ;  /* 0x0000006944497836 */ /* 0x000fe20000000000 */
[----:B------:R-:W-:Y:S01]  /*363a0*/  ISETP.LT.AND P4, PT, R70, UR65, !P4 ;  /* 0x0000004146007c0c */ /* 0x000fe2000e781270 */
[----:B------:R-:W0:Y:S01]  /*363b0*/  LDCU UR55, c[0x0][0x398] ;  /* 0x00007300ff3777ac */ /* 0x000e220008000800 */
[----:B----4-:R-:W-:Y:S02]  /*363c0*/  F2FP.SATFINITE.E5M2.F32.PACK_AB_MERGE_C R74, R21, R20, RZ ;  /* 0x00000014154a723e */ /* 0x010fe400048060ff */
[----:B------:R-:W-:Y:S01]  /*363d0*/  ISETP.GE.AND P6, PT, R73, UR46, PT ;  /* 0x0000002e49007c0c */ /* 0x000fe2000bfc6270 */
[----:B------:R-:W-:Y:S01]  /*363e0*/  VIADD R73, R68, 0x6a ;  /* 0x0000006a44497836 */ /* 0x000fe20000000000 */
[----:B------:R-:W-:Y:S01]  /*363f0*/  PRMT R75, R74, 0x9910, RZ ;  /* 0x000099104a4b7816 */ /* 0x000fe200000000ff */
[----:B------:R-:W4:Y:S01]  /*36400*/  LDL.LU R20, [R1+0x5b0] ;  /* 0x0005b00001147983 */ /* 0x000f220000300800 */
[----:B------:R-:W1:Y:S03]  /*36410*/  LDCU UR65, c[0x0][0x398] ;  /* 0x00007300ff4177ac */ /* 0x000e660008000800 */
[----:B------:R0:W-:Y:S01]  /*36420*/  @P5 STG.E.U8 desc[UR24][R18.64], R74 ;  /* 0x0000004a12005986 */ /* 0x0001e2000c101118 */
[----:B------:R-:W-:Y:S01]  /*36430*/  ISETP.LT.AND P5, PT, R69, UR69, !P6 ;  /* 0x0000004545007c0c */ /* 0x000fe2000f7a1270 */
[----:B------:R-:W1:Y:S01]  /*36440*/  LDCU UR69, c[0x0][0x398] ;  /* 0x00007300ff4577ac */ /* 0x000e620008000800 */
[----:B------:R-:W-:Y:S01]  /*36450*/  ISETP.GE.AND P3, PT, R73, UR47, PT ;  /* 0x0000002f49007c0c */ /* 0x000fe2000bf66270 */
[----:B------:R-:W-:Y:S01]  /*36460*/  VIADD R73, R68, 0x6b ;  /* 0x0000006b44497836 */ /* 0x000fe20000000000 */
[----:B------:R-:W4:Y:S01]  /*36470*/  LDL.LU R21, [R1+0x5b4] ;  /* 0x0005b40001157983 */ /* 0x000f220000300800 */
[----:B------:R-:W-:Y:S01]  /*36480*/  ISETP.LT.AND P6, PT, R70, UR50, !P6 ;  /* 0x0000003246007c0c */ /* 0x000fe2000f7c1270 */
[----:B------:R-:W1:Y:S01]  /*36490*/  LDCU UR50, c[0x0][0x398] ;  /* 0x00007300ff3277ac */ /* 0x000e620008000800 */
[----:B------:R-:W1:Y:S01]  /*364a0*/  LDCU UR46, c[0x0][0x39c] ;  /* 0x00007380ff2e77ac */ /* 0x000e620008000800 */
[----:B0-----:R-:W4:Y:S01]  /*364b0*/  LDL.LU.64 R18, [R1+0xca0] ;  /* 0x000ca00001127983 */ /* 0x001f220000300a00 */
[----:B------:R-:W0:Y:S01]  /*364c0*/  LDCU UR47, c[0x0][0x39c] ;  /* 0x00007380ff2f77ac */ /* 0x000e220008000800 */
[----:B---3--:R-:W-:-:S05]  /*364d0*/  F2FP.SATFINITE.E5M2.F32.PACK_AB_MERGE_C R74, R17, R16, RZ ;  /* 0x00000010114a723e */ /* 0x008fca00048060ff */
[----:B------:R3:W-:Y:S01]  /*364e0*/  @P4 STG.E.U8 desc[UR24][R14.64], R74 ;  /* 0x0000004a0e004986 */ /* 0x0007e2000c101118 */
[----:B------:R-:W-:Y:S01]  /*364f0*/  ISETP.GE.AND P4, PT, R73, UR48, PT ;  /* 0x0000003049007c0c */ /* 0x000fe2000bf86270 */
[----:B------:R-:W0:Y:S01]  /*36500*/  LDCU UR48, c[0x0][0x39c] ;  /* 0x00007380ff3077ac */ /* 0x000e220008000800 */
[----:B------:R-:W-:Y:S02]  /*36510*/  SHF.R.S32.HI R73, RZ, 0x8, R75 ;  /* 0x00000008ff497819 */ /* 0x000fe4000001144b */
[----:B---3--:R-:W-:-:S03]  /*36520*/  PRMT R74, R74, 0x9910, RZ ;  /* 0x000099104a4a7816 */ /* 0x008fc600000000ff */
[----:B--2---:R2:W-:Y:S02]  /*36530*/  @P5 STG.E.U8 desc[UR24][R12.64], R73 ;  /* 0x000000490c005986 */ /* 0x0045e4000c101118 */
[----:B--2---:R-:W-:Y:S01]  /*36540*/  IMAD.MOV.U32 R73, RZ, RZ, R74 ;  /* 0x000000ffff497224 */ /* 0x004fe200078e004a */
[----:B-----5:R-:W-:Y:S02]  /*36550*/  F2FP.SATFINITE.E5M2.F32.PACK_AB_MERGE_C R74, R11, R10, RZ ;  /* 0x0000000a0b4a723e */ /* 0x020fe400048060ff */
[----:B------:R-:W2:Y:S04]  /*36560*/  LDL.LU.64 R10, [R1+0xc98] ;  /* 0x000c9800010a7983 */ /* 0x000ea80000300a00 */
[----:B------:R-:W3:Y:S04]  /*36570*/  LDL.LU R16, [R1+0x1b0] ;  /* 0x0001b00001107983 */ /* 0x000ee80000300800 */
[----:B------:R-:W3:Y:S01]  /*36580*/  LDL.LU R17, [R1+0x1b4] ;  /* 0x0001b40001117983 */ /* 0x000ee20000300800 */
[----:B------:R-:W-:-:S03]  /*36590*/  F2FP.SATFINITE.E5M2.F32.PACK_AB_MERGE_C R75, R9, R8, RZ ;  /* 0x00000008094b723e */ /* 0x000fc600048060ff */
[----:B------:R-:W5:Y:S01]  /*365a0*/  LDL.LU.64 R8, [R1+0xc90] ;  /* 0x000c900001087983 */ /* 0x000f620000300a00 */
[----:B------:R-:W-:Y:S01]  /*365b0*/  ISETP.LT.AND P5, PT, R69, UR55, !P3 ;  /* 0x0000003745007c0c */ /* 0x000fe2000dfa1270 */
[----:B------:R-:W0:Y:S02]  /*365c0*/  LDCU UR55, c[0x0][0x398] ;  /* 0x00007300ff3777ac */ /* 0x000e240008000800 */
[----:B------:R-:W5:Y:S01]  /*365d0*/  LDL.LU.64 R14, [R1+0xc88] ;  /* 0x000c8800010e7983 */ /* 0x000f620000300a00 */
[----:B------:R-:W-:-:S03]  /*365e0*/  SHF.R.S32.HI R73, RZ, 0x8, R73 ;  /* 0x00000008ff497819 */ /* 0x000fc60000011449 */
[----:B------:R-:W5:Y:S04]  /*365f0*/  LDL.LU R12, [R1+0x5b8] ;  /* 0x0005b800010c7983 */ /* 0x000f680000300800 */
[----:B------:R0:W-:Y:S04]  /*36600*/  @P6 STG.E.U8 desc[UR24][R6.64], R73 ;  /* 0x0000004906006986 */ /* 0x0001e8000c101118 */
[----:B------:R-:W5:Y:S04]  /*36610*/  LDL.LU R13, [R1+0x5bc] ;  /* 0x0005bc00010d7983 */ /* 0x000f680000300800 */
[----:B0-----:R-:W5:Y:S04]  /*36620*/  LDL.LU R6, [R1+0x1b8] ;  /* 0x0001b80001067983 */ /* 0x001f680000300800 */
[----:B------:R0:W-:Y:S04]  /*36630*/  @P5 STG.E.U8 desc[UR24][R4.64], R74 ;  /* 0x0000004a04005986 */ /* 0x0001e8000c101118 */
[----:B------:R-:W5:Y:S04]  /*36640*/  LDL.LU R7, [R1+0x1bc] ;  /* 0x0001bc0001077983 */ /* 0x000f680000300800 */
[----:B0-----:R-:W5:Y:S01]  /*36650*/  LDL.LU.64 R4, [R1+0xc80] ;  /* 0x000c800001047983 */ /* 0x001f620000300a00 */
[----:B-1----:R-:W-:Y:S01]  /*36660*/  ISETP.LT.AND P3, PT, R70, UR65, !P3 ;  /* 0x0000004146007c0c */ /* 0x002fe2000df61270 */
[----:B------:R-:W-:Y:S01]  /*36670*/  VIADD R73, R68, 0x6c ;  /* 0x0000006c44497836 */ /* 0x000fe20000000000 */
[----:B------:R-:W-:Y:S01]  /*36680*/  PRMT R83, R74, 0x9910, RZ ;  /* 0x000099104a537816 */ /* 0x000fe200000000ff */
[----:B------:R-:W0:Y:S01]  /*36690*/  LDCU UR65, c[0x0][0x398] ;  /* 0x00007300ff4177ac */ /* 0x000e220008000800 */
[----:B------:R-:W-:-:S02]  /*366a0*/  ISETP.LT.AND P6, PT, R69, UR69, !P4 ;  /* 0x0000004545007c0c */ /* 0x000fc4000e7c1270 */
[----:B------:R-:W-:Y:S01]  /*366b0*/  ISETP.GE.AND P5, PT, R73, UR49, PT ;  /* 0x0000003149007c0c */ /* 0x000fe2000bfa6270 */
[----:B------:R-:W-:Y:S01]  /*366c0*/  IMAD.MOV.U32 R73, RZ, RZ, R83 ;  /* 0x000000ffff497224 */ /* 0x000fe200078e0053 */
[----:B------:R-:W1:Y:S05]  /*366d0*/  LDCU UR69, c[0x0][0x398] ;  /* 0x00007300ff4577ac */ /* 0x000e6a0008000800 */
[----:B------:R0:W-:Y:S01]  /*366e0*/  @P3 STG.E.U8 desc[UR24][R78.64], R75 ;  /* 0x0000004b4e003986 */ /* 0x0001e2000c101118 */
[----:B------:R-:W-:Y:S01]  /*366f0*/  SHF.R.S32.HI R73, RZ, 0x8, R73 ;  /* 0x00000008ff497819 */ /* 0x000fe20000011449 */
[----:B------:R-:W1:Y:S04]  /*36700*/  LDCU UR49, c[0x0][0x39c] ;  /* 0x00007380ff3177ac */ /* 0x000e680008000800 */
[----:B------:R4:W-:Y:S01]  /*36710*/  @P6 STG.E.U8 desc[UR24][R80.64], R73 ;  /* 0x0000004950006986 */ /* 0x0009e2000c101118 */
[C---:B0-----:R-:W-:Y:S01]  /*36720*/  VIADD R78, R82.reuse, UR60 ;  /* 0x0000003c524e7c36 */ /* 0x041fe20008000000 */
[----:B------:R-:W-:-:S05]  /*36730*/  IADD3 R82, P3, PT, R82, R3, RZ ;  /* 0x0000000352527210 */ /* 0x000fca0007f7e0ff */
[----:B------:R-:W-:Y:S01]  /*36740*/  IMAD.X R83, R72, 0x1, R71, P3 ;  /* 0x0000000148537824 */ /* 0x000fe200018e0647 */
[----:B----4-:R-:W-:Y:S02]  /*36750*/  SHF.R.S32.HI R73, RZ, 0x1f, R78 ;  /* 0x0000001fff497819 */ /* 0x010fe4000001144e */
[----:B------:R-:W-:Y:S02]  /*36760*/  IADD3 R80, P3, PT, R78, R2, RZ ;  /* 0x000000024e507210 */ /* 0x000fe40007f7e0ff */
[----:B------:R-:W-:Y:S01]  /*36770*/  ISETP.LT.AND P4, PT, R70, UR50, !P4 ;  /* 0x0000003246007c0c */ /* 0x000fe2000e781270 */
[----:B------:R-:W-:Y:S01]  /*36780*/  VIADD R72, R68, 0x6d ;  /* 0x0000006d44487836 */ /* 0x000fe20000000000 */
[----:B------:R-:W-:Y:S01]  /*36790*/  PRMT R75, R75, 0x9910, RZ ;  /* 0x000099104b4b7816 */ /* 0x000fe200000000ff */
[----:B------:R-:W-:Y:S01]  /*367a0*/  IMAD.X R81, R73, 0x1, R0, P3 ;  /* 0x0000000149517824 */ /* 0x000fe200018e0600 */
[----:B------:R-:W-:Y:S01]  /*367b0*/  ISETP.LT.AND P3, PT, R69, UR55, !P5 ;  /* 0x0000003745007c0c */ /* 0x000fe2000ef61270 */
[----:B------:R-:W0:Y:S01]  /*367c0*/  LDCU UR55, c[0x0][0x398] ;  /* 0x00007300ff3777ac */ /* 0x000e220008000800 */
[----:B------:R-:W-:-:S02]  /*367d0*/  SHF.R.S32.HI R75, RZ, 0x8, R75 ;  /* 0x00000008ff4b7819 */ /* 0x000fc4000001144b */
[----:B------:R-:W-:Y:S01]  /*367e0*/  ISETP.LT.AND P5, PT, R70, UR65, !P5 ;  /* 0x0000004146007c0c */ /* 0x000fe2000efa1270 */
[----:B------:R-:W4:Y:S01]  /*367f0*/  LDCU UR65, c[0x0][0x398] ;  /* 0x00007300ff4177ac */ /* 0x000f220008000800 */
[----:B------:R-:W-:Y:S02]  /*36800*/  F2FP.SATFINITE.E5M2.F32.PACK_AB_MERGE_C R74, R21, R20, RZ ;  /* 0x00000014154a723e */ /* 0x000fe400048060ff */
[----:B------:R-:W-:Y:S01]  /*36810*/  ISETP.GE.AND P6, PT, R72, UR51, PT ;  /* 0x0000003348007c0c */ /* 0x000fe2000bfc6270 */
[----:B------:R-:W-:Y:S01]  /*36820*/  VIADD R72, R68, 0x6e ;  /* 0x0000006e44487836 */ /* 0x000fe20000000000 */
[----:B------:R0:W-:Y:S01]  /*36830*/  @P4 STG.E.U8 desc[UR24][R18.64], R75 ;  /* 0x0000004b12004986 */ /* 0x0001e2000c101118 */
[----:B------:R-:W1:Y:S03]  /*36840*/  LDCU UR50, c[0x0][0x39c] ;  /* 0x00007380ff3277ac */ /* 0x000e660008000800 */
[----:B------:R-:W-:Y:S01]  /*36850*/  ISETP.GE.AND P4, PT, R72, UR52, PT ;  /* 0x0000003448007c0c */ /* 0x000fe2000bf86270 */
[----:B------:R-:W-:Y:S01]  /*36860*/  VIADD R72, R68, 0x6f ;  /* 0x0000006f44487836 */ /* 0x000fe20000000000 */
[----:B------:R-:W1:Y:S01]  /*36870*/  LDCU UR51, c[0x0][0x39c] ;  /* 0x00007380ff3377ac */ /* 0x000e620008000800 */
[----:B------:R-:W1:Y:S01]  /*36880*/  LDCU UR52, c[0x0][0x39c] ;  /* 0x00007380ff3477ac */ /* 0x000e620008000800 */
[----:B0-----:R-:W-:Y:S01]  /*36890*/  PRMT R75, R74, 0x9910, RZ ;  /* 0x000099104a4b7816 */ /* 0x001fe200000000ff */
[----:B--2---:R0:W-:Y:S01]  /*368a0*/  @P3 STG.E.U8 desc[UR24][R10.64], R74 ;  /* 0x0000004a0a003986 */ /* 0x0041e2000c101118 */
[----:B-1----:R-:W-:Y:S01]  /*368b0*/  ISETP.LT.AND P3, PT, R69, UR69, !P6 ;  /* 0x0000004545007c0c */ /* 0x002fe2000f761270 */
[----:B------:R-:W1:Y:S02]  /*368c0*/  LDCU UR69, c[0x0][0x398] ;  /* 0x00007300ff4577ac */ /* 0x000e640008000800 */
[----:B0-----:R-:W2:Y:S01]  /*368d0*/  LDL.LU.64 R10, [R1+0xc78] ;  /* 0x000c7800010a7983 */ /* 0x001ea20000300a00 */
[----:B---3--:R-:W-:-:S05]  /*368e0*/  F2FP.SATFINITE.E5M2.F32.PACK_AB_MERGE_C R74, R17, R16, RZ ;  /* 0x00000010114a723e */ /* 0x008fca00048060ff */
[----:B-----5:R0:W-:Y:S01]  /*368f0*/  @P5 STG.E.U8 desc[UR24][R8.64], R74 ;  /* 0x0000004a08005986 */ /* 0x0201e2000c101118 */
[----:B------:R-:W-:Y:S01]  /*36900*/  ISETP.GE.AND P5, PT, R72, UR53, PT ;  /* 0x0000003548007c0c */ /* 0x000fe2000bfa6270 */
[----:B------:R-:W3:Y:S01]  /*36910*/  LDCU UR53, c[0x0][0x39c] ;  /* 0x00007380ff3577ac */ /* 0x000ee20008000800 */
[----:B------:R-:W-:Y:S02]  /*36920*/  SHF.R.S32.HI R72, RZ, 0x8, R75 ;  /* 0x00000008ff487819 */ /* 0x000fe4000001144b */
[----:B------:R-:W-:Y:S01]  /*36930*/  ISETP.LT.AND P6, PT, R70, UR55, !P6 ;  /* 0x0000003746007c0c */ /* 0x000fe2000f7c1270 */
[----:B------:R-:W5:Y:S02]  /*36940*/  LDCU UR55, c[0x0][0x398] ;  /* 0x00007300ff3777ac */ /* 0x000f640008000800 */
[----:B------:R1:W-:Y:S01]  /*36950*/  @P3 STG.E.U8 desc[UR24][R14.64], R72 ;  /* 0x000000480e003986 */ /* 0x0003e2000c101118 */
[----:B0-----:R-:W-:-:S03]  /*36960*/  PRMT R74, R74, 0x9910, RZ ;  /* 0x000099104a4a7816 */ /* 0x001fc600000000ff */
[----:B------:R-:W3:Y:S02]  /*36970*/  LDL.LU.64 R8, [R1+0xc70] ;  /* 0x000c700001087983 */ /* 0x000ee40000300a00 */
[----:B-1----:R-:W-:-:S05]  /*36980*/  IMAD.MOV.U32 R72, RZ, RZ, R74 ;  /* 0x000000ffff487224 */ /* 0x002fca00078e004a */
[----:B------:R-:W-:Y:S02]  /*36990*/  SHF.R.S32.HI R72, RZ, 0x8, R72 ;  /* 0x00000008ff487819 */ /* 0x000fe40000011448 */
[----:B------:R-:W-:Y:S02]  /*369a0*/  F2FP.SATFINITE.E5M2.F32.PACK_AB_MERGE_C R75, R7, R6, RZ ;  /* 0x00000006074b723e */ /* 0x000fe400048060ff */
[----:B------:R-:W3:Y:S04]  /*369b0*/  LDL.LU R7, [R1+0x5c0] ;  /* 0x0005c00001077983 */ /* 0x000ee80000300800 */
[----:B------:R0:W-:Y:S04]  /*369c0*/  @P6 STG.E.U8 desc[UR24][R4.64], R72 ;  /* 0x0000004804006986 */ /* 0x0001e8000c101118 */
[----:B0-----:R-:W3:Y:S04]  /*369d0*/  LDL.LU R5, [R1+0x5c4] ;  /* 0x0005c40001057983 */ /* 0x001ee80000300800 */
[----:B------:R-:W3:Y:S01]  /*369e0*/  LDL.LU.64 R22, [R1+0xc68] ;  /* 0x000c680001167983 */ /* 0x000ee20000300a00 */
[----:B----4-:R-:W-:-:S02]  /*369f0*/  ISETP.LT.AND P3, PT, R69, UR65, !P4 ;  /* 0x0000004145007c0c */ /* 0x010fc4000e761270 */
[----:B------:R-:W-:Y:S01]  /*36a00*/  F2FP.SATFINITE.E5M2.F32.PACK_AB_MERGE_C R74, R13, R12, RZ ;  /* 0x0000000c0d4a723e */ /* 0x000fe200048060ff */
[----:B------:R-:W-:Y:S01]  /*36a10*/  VIADD R72, R68, 0x70 ;  /* 0x0000007044487836 */ /* 0x000fe20000000000 */
[----:B------:R-:W-:Y:S01]  /*36a20*/  ISETP.LT.AND P4, PT, R70, UR71, !P4 ;  /* 0x0000004746007c0c */ /* 0x000fe2000e781270 */
[----:B------:R-:W0:Y:S01]  /*36a30*/  LDCU UR71, c[0x0][0x398] ;  /* 0x00007300ff4777ac */ /* 0x000e220008000800 */
[----:B------:R-:W-:Y:S02]  /*36a40*/  PRMT R79, R74, 0x9910, RZ ;  /* 0x000099104a4f7816 */ /* 0x000fe400000000ff */
[----:B------:R-:W-:Y:S01]  /*36a50*/  ISETP.LT.AND P6, PT, R69, UR69, !P5 ;  /* 0x0000004545007c0c */ /* 0x000fe2000efc1270 */
[----:B------:R-:W1:Y:S01]  /*36a60*/  LDCU UR69, c[0x0][0x398] ;  /* 0x00007300ff4577ac */ /* 0x000e620008000800 */
[----:B-----5:R-:W-:Y:S01]  /*36a70*/  ISETP.LT.AND P5, PT, R70, UR55, !P5 ;  /* 0x0000003746007c0c */ /* 0x020fe2000efa1270 */
[----:B------:R-:W4:Y:S01]  /*36a80*/  LDCU UR65, c[0x0][0x398] ;  /* 0x00007300ff4177ac */ /* 0x000f220008000800 */
[----:B------:R-:W5:Y:S01]  /*36a90*/  LDCU UR55, c[0x0][0x39c] ;  /* 0x00007380ff3777ac */ /* 0x000f620008000800 */
[----:B--2---:R2:W-:Y:S01]  /*36aa0*/  @P3 STG.E.U8 desc[UR24][R10.64], R74 ;  /* 0x0000004a0a003986 */ /* 0x0045e2000c101118 */
[----:B------:R-:W-:Y:S01]  /*36ab0*/  ISETP.GE.AND P3, PT, R72, UR54, PT ;  /* 0x0000003648007c0c */ /* 0x000fe2000bf66270 */
[----:B------:R-:W-:Y:S01]  /*36ac0*/  IMAD.MOV.U32 R72, RZ, RZ, R79 ;  /* 0x000000ffff487224 */ /* 0x000fe200078e004f */
[----:B------:R-:W0:Y:S01]  /*36ad0*/  LDCU UR54, c[0x0][0x39c] ;  /* 0x00007380ff3677ac */ /* 0x000e220008000800 */
[----:B--2---:R-:W2:Y:S04]  /*36ae0*/  LDL.LU.64 R10, [R1+0xc60] ;  /* 0x000c6000010a7983 */ /* 0x004ea80000300a00 */
[----:B------:R-:W5:Y:S04]  /*36af0*/  LDL.LU R21, [R1+0x1c0] ;  /* 0x0001c00001157983 */ /* 0x000f680000300800 */
[----:B------:R-:W5:Y:S04]  /*36b00*/  LDL.LU R17, [R1+0x1c4] ;  /* 0x0001c40001117983 */ /* 0x000f680000300800 */
[----:B------:R-:W5:Y:S01]  /*36b10*/  LDL.LU.64 R18, [R1+0xc58] ;  /* 0x000c580001127983 */ /* 0x000f620000300a00 */
[----:B------:R-:W-:-:S03]  /*36b20*/  SHF.R.S32.HI R72, RZ, 0x8, R72 ;  /* 0x00000008ff487819 */ /* 0x000fc60000011448 */
[----:B------:R0:W-:Y:S04]  /*36b30*/  @P4 STG.E.U8 desc[UR24][R76.64], R75 ;  /* 0x0000004b4c004986 */ /* 0x0001e8000c101118 */
[----:B------:R-:W5:Y:S01]  /*36b40*/  LDL.LU.64 R14, [R1+0xc50] ;  /* 0x000c5000010e7983 */ /* 0x000f620000300a00 */
[----:B0-----:R-:W-:-:S03]  /*36b50*/  PRMT R75, R75, 0x9910, RZ ;  /* 0x000099104b4b7816 */ /* 0x001fc600000000ff */
[----:B---3--:R0:W-:Y:S02]  /*36b60*/  @P6 STG.E.U8 desc[UR24][R8.64], R72 ;  /* 0x0000004808006986 */ /* 0x0081e4000c101118 */
[----:B------:R-:W-:-:S05]  /*36b70*/  IMAD.MOV.U32 R4, RZ, RZ, R75 ;  /* 0x000000ffff047224 */ /* 0x000fca00078e004b */
[----:B------:R-:W-:Y:S01]  /*36b80*/  SHF.R.S32.HI R12, RZ, 0x8, R4 ;  /* 0x00000008ff0c7819 */ /* 0x000fe20000011404 */
[----:B0-----:R-:W3:Y:S01]  /*36b90*/  LDL.LU R8, [R1+0x5c8] ;  /* 0x0005c80001087983 */ /* 0x001ee20000300800 */
[----:B------:R-:W-:-:S03]  /*36ba0*/  F2FP.SATFINITE.E5M2.F32.PACK_AB_MERGE_C R75, R5, R7, RZ ;  /* 0x00000007054b723e */ /* 0x000fc600048060ff */
[----:B------:R-:W3:Y:S04]  /*36bb0*/  LDL.LU R9, [R1+0x5cc] ;  /* 0x0005cc0001097983 */ /* 0x000ee80000300800 */
[----:B------:R-:W3:Y:S04]  /*36bc0*/  LDL.LU R6, [R1+0x1c8] ;  /* 0x0001c80001067983 */ /* 0x000ee80000300800 */
[----:B------:R-:W3:Y:S04]  /*36bd0*/  LDL.LU R7, [R1+0x1cc] ;  /* 0x0001cc0001077983 */ /* 0x000ee80000300800 */
[----:B------:R-:W3:Y:S04]  /*36be0*/  LDL.LU.64 R4, [R1+0xc48] ;  /* 0x000c480001047983 */ /* 0x000ee80000300a00 */
[----:B------:R0:W-:Y:S04]  /*36bf0*/  @P5 STG.E.U8 desc[UR24][R22.64], R12 ;  /* 0x0000000c16005986 */ /* 0x0001e8000c101118 */
[----:B0-----:R-:W3:Y:S04]  /*36c00*/  LDL.LU.64 R22, [R1+0xe38] ;  /* 0x000e380001167983 */ /* 0x001ee80000300a00 */
[----:B------:R-:W3:Y:S01]  /*36c10*/  LDL.LU.64 R12, [R1+0xc40] ;  /* 0x000c4000010c7983 */ /* 0x000ee20000300a00 */
[C---:B------:R-:W-:Y:S01]  /*36c20*/  VIADD R74, R78.reuse, UR60 ;  /* 0x0000003c4e4a7c36 */ /* 0x040fe20008000000 */
[----:B------:R-:W-:-:S04]  /*36c30*/  IADD3 R78, P4, PT, R78, R3, RZ ;  /* 0x000000034e4e7210 */ /* 0x000fc80007f9e0ff */
[----:B------:R-:W-:Y:S01]  /*36c40*/  SHF.R.S32.HI R72, RZ, 0x1f, R74 ;  /* 0x0000001fff487819 */ /* 0x000fe2000001144a */
[----:B------:R-:W-:Y:S01]  /*36c50*/  IMAD.X R79, R73, 0x1, R71, P4 ;  /* 0x00000001494f7824 */ /* 0x000fe200020e0647 */
[----:B------:R-:W-:-:S05]  /*36c60*/  IADD3 R76, P4, PT, R74, R2, RZ ;  /* 0x000000024a4c7210 */ /* 0x000fca0007f9e0ff */
[----:B------:R-:W-:Y:S01]  /*36c70*/  IMAD.X R77, R72, 0x1, R0, P4 ;  /* 0x00000001484d7824 */ /* 0x000fe200020e0600 */
[----:B-1----:R-:W-:Y:S01]  /*36c80*/  ISETP.LT.AND P4, PT, R69, UR69, !P3 ;  /* 0x0000004545007c0c */ /* 0x002fe2000df81270 */
[----:B------:R-:W-:Y:S01]  /*36c90*/  VIADD R73, R68, 0x71 ;  /* 0x0000007144497836 */ /* 0x000fe20000000000 */
[----:B------:R-:W0:Y:S01]  /*36ca0*/  LDCU UR69, c[0x0][0x398] ;  /* 0x00007300ff4577ac */ /* 0x000e220008000800 */
[----:B------:R-:W-:-:S03]  /*36cb0*/  ISETP.LT.AND P3, PT, R70, UR71, !P3 ;  /* 0x0000004746007c0c */ /* 0x000fc6000df61270 */
[----:B------:R-:W-:Y:S01]  /*36cc0*/  ISETP.GE.AND P6, PT, R73, UR56, PT ;  /* 0x0000003849007c0c */ /* 0x000fe2000bfc6270 */
[----:B------:R-:W-:Y:S01]  /*36cd0*/  VIADD R73, R68, 0x72 ;  /* 0x0000007244497836 */ /* 0x000fe20000000000 */
[----:B------:R-:W1:Y:S01]  /*36ce0*/  LDCU UR71, c[0x0][0x398] ;  /* 0x00007300ff4777ac */ /* 0x000e620008000800 */
[----:B------:R-:W-:-:S03]  /*36cf0*/  PRMT R16, R75, 0x9910, RZ ;  /* 0x000099104b107816 */ /* 0x000fc600000000ff */
[----:B------:R-:W-:Y:S01]  /*36d00*/  ISETP.GE.AND P5, PT, R73, UR57, PT ;  /* 0x0000003949007c0c */ /* 0x000fe2000bfa6270 */
[----:B------:R-:W-:Y:S01]  /*36d10*/  VIADD R73, R68, 0x73 ;  /* 0x0000007344497836 */ /* 0x000fe20000000000 */
[----:B------:R-:W0:Y:S01]  /*36d20*/  LDCU UR56, c[0x0][0x39c] ;  /* 0x00007380ff3877ac */ /* 0x000e220008000800 */
[----:B------:R-:W0:Y:S01]  /*36d30*/  LDCU UR57, c[0x0][0x39c] ;  /* 0x00007380ff3977ac */ /* 0x000e220008000800 */
[----:B--2---:R5:W-:Y:S01]  /*36d40*/  @P4 STG.E.U8 desc[UR24][R10.64], R75 ;  /* 0x0000004b0a004986 */ /* 0x004be2000c101118 */
[----:B----4-:R-:W-:Y:S01]  /*36d50*/  ISETP.LT.AND P4, PT, R69, UR65, !P6 ;  /* 0x0000004145007c0c */ /* 0x010fe2000f781270 */
[----:B------:R-:W2:Y:S01]  /*36d60*/  LDCU UR65, c[0x0][0x398] ;  /* 0x00007300ff4177ac */ /* 0x000ea20008000800 */
[----:B-----5:R-:W-:Y:S01]  /*36d70*/  F2FP.SATFINITE.E5M2.F32.PACK_AB_MERGE_C R75, R17, R21, RZ ;  /* 0x00000015114b723e */ /* 0x020fe200048060ff */
[----:B------:R-:W4:Y:S04]  /*36d80*/  LDL.LU.64 R10, [R1+0xc28] ;  /* 0x000c2800010a7983 */ /* 0x000f280000300a00 */
[----:B------:R5:W-:Y:S01]  /*36d90*/  @P3 STG.E.U8 desc[UR24][R18.64], R75 ;  /* 0x0000004b12003986 */ /* 0x000be2000c101118 */
[----:B------:R-:W-:Y:S01]  /*36da0*/  ISETP.GE.AND P3, PT, R73, UR58, PT ;  /* 0x0000003a49007c0c */ /* 0x000fe2000bf66270 */
[----:B------:R-:W2:Y:S01]  /*36db0*/  LDCU UR58, c[0x0][0x39c] ;  /* 0x00007380ff3a77ac */ /* 0x000ea20008000800 */
[----:B------:R-:W-:-:S02]  /*36dc0*/  SHF.R.S32.HI R73, RZ, 0x8, R16 ;  /* 0x00000008ff497819 */ /* 0x000fc40000011410 */
[----:B0-----:R-:W-:Y:S01]  /*36dd0*/  ISETP.LT.AND P6, PT, R70, UR69, !P6 ;  /* 0x0000004546007c0c */ /* 0x001fe2000f7c1270 */
[----:B------:R-:W4:Y:S01]  /*36de0*/  LDL.LU.64 R16, [R1+0xc38] ;  /* 0x000c380001107983 */ /* 0x000f220000300a00 */
[----:B------:R-:W0:Y:S01]  /*36df0*/  LDCU UR69, c[0x0][0x398] ;  /* 0x00007300ff4577ac */ /* 0x000e220008000800 */
[----:B-----5:R-:W-:Y:S02]  /*36e00*/  PRMT R75, R75, 0x9910, RZ ;  /* 0x000099104b4b7816 */ /* 0x020fe400000000ff */
[----:B------:R5:W-:Y:S01]  /*36e10*/  @P4 STG.E.U8 desc[UR24][R14.64], R73 ;  /* 0x000000490e004986 */ /* 0x000be2000c101118 */
[----:B-1----:R-:W-:Y:S01]  /*36e20*/  ISETP.LT.AND P4, PT, R69, UR71, !P5 ;  /* 0x0000004745007c0c */ /* 0x002fe2000ef81270 */
[----:B------:R-:W1:Y:S01]  /*36e30*/  LDCU UR71, c[0x0][0x398] ;  /* 0x00007300ff4777ac */ /* 0x000e620008000800 */
[----:B-----5:R-:W-:-:S05]  /*36e40*/  IMAD.MOV.U32 R73, RZ, RZ, R75 ;  /* 0x000000ffff497224 */ /* 0x020fca00078e004b */
[----:B------:R-:W-:Y:S02]  /*36e50*/  SHF.R.S32.HI R73, RZ, 0x8, R73 ;  /* 0x00000008ff497819 */ /* 0x000fe40000011449 */
[----:B---3--:R-:W-:Y:S02]  /*36e60*/  F2FP.SATFINITE.E5M2.F32.PACK_AB_MERGE_C R75, R9, R8, RZ ;  /* 0x00000008094b723e */ /* 0x008fe400048060ff */
[----:B------:R-:W3:Y:S04]  /*36e70*/  LDL.LU R9, [R1+0x5d0] ;  /* 0x0005d00001097983 */ /* 0x000ee80000300800 */
[----:B------:R5:W-:Y:S04]  /*36e80*/  @P6 STG.E.U8 desc[UR24][R4.64], R73 ;  /* 0x0000004904006986 */ /* 0x000be8000c101118 */
[----:B-----5:R-:W3:Y:S01]  /*36e90*/  LDL.LU R4, [R1+0x5d4] ;  /* 0x0005d40001047983 */ /* 0x020ee20000300800 */
[----:B------:R-:W-:Y:S01]  /*36ea0*/  VIADD R73, R68, 0x74 ;  /* 0x0000007444497836 */ /* 0x000fe20000000000 */
[----:B------:R-:W-:-:S02]  /*36eb0*/  PRMT R5, R75, 0x9910, RZ ;  /* 0x000099104b057816 */ /* 0x000fc400000000ff */
[----:B------:R5:W-:Y:S02]  /*36ec0*/  @P4 STG.E.U8 desc[UR24][R12.64], R75 ;  /* 0x0000004b0c004986 */ /* 0x000be4000c101118 */
[----:B------:R-:W-:Y:S01]  /*36ed0*/  ISETP.GE.AND P4, PT, R73, UR59, PT ;  /* 0x0000003b49007c0c */ /* 0x000fe2000bf86270 */
[----:B------:R-:W-:Y:S01]  /*36ee0*/  IMAD.MOV.U32 R73, RZ, RZ, R5 ;  /* 0x000000ffff497224 */ /* 0x000fe200078e0005 */
[----:B------:R-:W-:Y:S01]  /*36ef0*/  ISETP.LT.AND P5, PT, R70, UR73, !P5 ;  /* 0x0000004946007c0c */ /* 0x000fe2000efa1270 */
[----:B------:R-:W0:Y:S01]  /*36f00*/  LDCU UR73, c[0x0][0x398] ;  /* 0x00007300ff4977ac */ /* 0x000e220008000800 */
[----:B-----5:R-:W5:Y:S01]  /*36f10*/  LDL.LU.64 R12, [R1+0xc30] ;  /* 0x000c3000010c7983 */ /* 0x020f620000300a00 */
[----:B------:R-:W-:Y:S01]  /*36f20*/  F2FP.SATFINITE.E5M2.F32.PACK_AB_MERGE_C R6, R7, R6, RZ ;  /* 0x000000060706723e */ /* 0x000fe200048060ff */
[----:B------:R-:W0:Y:S02]  /*36f30*/  LDCU UR59, c[0x0][0x39c] ;  /* 0x00007380ff3b77ac */ /* 0x000e240008000800 */
[----:B------:R-:W5:Y:S04]  /*36f40*/  LDL.LU.64 R14, [R1+0xc20] ;  /* 0x000c2000010e7983 */ /* 0x000f680000300a00 */
[----:B------:R-:W5:Y:S04]  /*36f50*/  LDL.LU R21, [R1+0x1d0] ;  /* 0x0001d00001157983 */ /* 0x000f680000300800 */
[----:B------:R-:W5:Y:S04]  /*36f60*/  LDL.LU R5, [R1+0x1d4] ;  /* 0x0001d40001057983 */ /* 0x000f680000300800 */
[----:B------:R-:W5:Y:S01]  /*36f70*/  LDL.LU.64 R18, [R1+0xc18] ;  /* 0x000c180001127983 */ /* 0x000f620000300a00 */
[----:B--2---:R-:W-:Y:S01]  /*36f80*/  ISETP.LT.AND P6, PT, R69, UR65, !P3 ;  /* 0x0000004145007c0c */ /* 0x004fe2000dfc1270 */
[----:B------:R-:W2:Y:S01]  /*36f90*/  LDCU UR65, c[0x0][0x398] ;  /* 0x00007300ff4177ac */ /* 0x000ea20008000800 */
[----:B------:R-:W-:-:S02]  /*36fa0*/  SHF.R.S32.HI R73, RZ, 0x8, R73 ;  /* 0x00000008ff497819 */ /* 0x000fc40000011449 */
[----:B0-----:R-:W-:Y:S01]  /*36fb0*/  ISETP.LT.AND P3, PT, R70, UR69, !P3 ;  /* 0x0000004546007c0c */ /* 0x001fe2000df61270 */
[----:B------:R-:W0:Y:S01]  /*36fc0*/  LDCU UR69, c[0x0][0x398] ;  /* 0x00007300ff4577ac */ /* 0x000e220008000800 */
[----:B----4-:R4:W-:Y:S02]  /*36fd0*/  @P5 STG.E.U8 desc[UR24][R10.64], R6 ;  /* 0x000000060a005986 */ /* 0x0109e4000c101118 */
[C---:B----4-:R-:W-:Y:S01]  /*36fe0*/  VIADD R11, R74.reuse, UR60 ;  /* 0x0000003c4a0b7c36 */ /* 0x050fe20008000000 */
[----:B------:R-:W-:Y:S02]  /*36ff0*/  IADD3 R74, P5, PT, R74, R3, RZ ;  /* 0x000000034a4a7210 */ /* 0x000fe40007fbe0ff */
[----:B------:R-:W-:Y:S02]  /*37000*/  PRMT R6, R6, 0x9910, RZ ;  /* 0x0000991006067816 */ /* 0x000fe400000000ff */
[----:B------:R4:W-:Y:S01]  /*37010*/  @P6 STG.E.U8 desc[UR24][R16.64], R73 ;  /* 0x0000004910006986 */ /* 0x0009e2000c101118 */
[----:B------:R-:W-:Y:S01]  /*37020*/  SHF.R.S32.HI R10, RZ, 0x1f, R11 ;  /* 0x0000001fff0a7819 */ /* 0x000fe2000001140b */
[----:B------:R-:W-:Y:S01]  /*37030*/  IMAD.X R75, R72, 0x1, R71, P5 ;  /* 0x00000001484b7824 */ /* 0x000fe200028e0647 */
[----:B------:R-:W-:Y:S01]  /*37040*/  IADD3 R72, P5, PT, R11, R2, RZ ;  /* 0x000000020b487210 */ /* 0x000fe20007fbe0ff */
[----:B------:R-:W-:Y:S01]  /*37050*/  VIADD R2, R68, 0x75 ;  /* 0x0000007544027836 */ /* 0x000fe20000000000 */
[----:B-1----:R-:W-:Y:S01]  /*37060*/  ISETP.LT.AND P6, PT, R69, UR71, !P4 ;  /* 0x0000004745007c0c */ /* 0x002fe2000e7c1270 */
[----:B------:R-:W1:Y:S01]  /*37070*/  LDCU UR71, c[0x0][0x398] ;  /* 0x00007300ff4777ac */ /* 0x000e620008000800 */
[----:B------:R-:W0:Y:S01]  /*37080*/  LDCU UR60, c[0x0][0x39c] ;  /* 0x00007380ff3c77ac */ /* 0x000e220008000800 */
[----:B----4-:R-:W-:Y:S01]  /*37090*/  IMAD.X R73, R10, 0x1, R0, P5 ;  /* 0x000000010a497824 */ /* 0x010fe200028e0600 */
[----:B------:R-:W4:Y:S01]  /*370a0*/  LDL.LU.64 R16, [R1+0xc10] ;  /* 0x000c100001107983 */ /* 0x000f220000300a00 */
[----:B------:R-:W-:Y:S01]  /*370b0*/  IMAD.MOV.U32 R0, RZ, RZ, R6 ;  /* 0x000000ffff007224 */ /* 0x000fe200078e0006 */
[----:B------:R-:W-:Y:S01]  /*370c0*/  ISETP.GE.AND P5, PT, R2, UR61, PT ;  /* 0x0000003d02007c0c */ /* 0x000fe2000bfa6270 */
[----:B------:R-:W0:Y:S01]  /*370d0*/  LDCU UR61, c[0x0][0x39c] ;  /* 0x00007380ff3d77ac */ /* 0x000e220008000800 */
[----:B------:R-:W4:Y:S04]  /*370e0*/  LDL.LU R6, [R1+0x1d8] ;  /* 0x0001d80001067983 */ /* 0x000f280000300800 */
[----:B------:R-:W4:Y:S04]  /*370f0*/  LDL.LU R7, [R1+0x1dc] ;  /* 0x0001dc0001077983 */ /* 0x000f280000300800 */
[----:B------:R-:W4:Y:S01]  /*37100*/  LDL.LU R8, [R1+0x5d8] ;  /* 0x0005d80001087983 */ /* 0x000f220000300800 */
[----:B------:R-:W-:Y:S01]  /*37110*/  ISETP.LT.AND P4, PT, R70, UR73, !P4 ;  /* 0x0000004946007c0c */ /* 0x000fe2000e781270 */
[----:B------:R-:W0:Y:S01]  /*37120*/  LDCU UR73, c[0x0][0x398] ;  /* 0x00007300ff4977ac */ /* 0x000e220008000800 */
[----:B---3--:R-:W-:-:S02]  /*37130*/  F2FP.SATFINITE.E5M2.F32.PACK_AB_MERGE_C R2, R4, R9, RZ ;  /* 0x000000090402723e */ /* 0x008fc400048060ff */
[----:B------:R-:W-:Y:S01]  /*37140*/  SHF.R.S32.HI R4, RZ, 0x8, R0 ;  /* 0x00000008ff047819 */ /* 0x000fe20000011400 */
[----:B------:R-:W3:Y:S01]  /*37150*/  LDL.LU R9, [R1+0x5dc] ;  /* 0x0005dc0001097983 */ /* 0x000ee20000300800 */
[----:B------:R-:W-:-:S03]  /*37160*/  VIADD R0, R68, 0x76 ;  /* 0x0000007644007836 */ /* 0x000fc60000000000 */
[----:B-----5:R5:W-:Y:S02]  /*37170*/  @P3 STG.E.U8 desc[UR24][R12.64], R4 ;  /* 0x000000040c003986 */ /* 0x020be4000c101118 */
[----:B------:R-:W-:Y:S01]  /*37180*/  ISETP.GE.AND P3, PT, R0, UR62, PT ;  /* 0x0000003e00007c0c */ /* 0x000fe2000bf66270 */
[----:B------:R-:W-:Y:S01]  /*37190*/  VIADD R0, R68, 0x77 ;  /* 0x0000007744007836 */ /* 0x000fe20000000000 */
[----:B------:R-:W0:Y:S01]  /*371a0*/  LDCU UR62, c[0x0][0x39c] ;  /* 0x00007380ff3e77ac */ /* 0x000e220008000800 */
[----:B------:R5:W-:Y:S04]  /*371b0*/  @P6 STG.E.U8 desc[UR24][R14.64], R2 ;  /* 0x000000020e006986 */ /* 0x000be8000c101118 */
[----:B-----5:R-:W5:Y:S01]  /*371c0*/  LDL.LU.64 R12, [R1+0xc08] ;  /* 0x000c0800010c7983 */ /* 0x020f620000300a00 */
[----:B------:R-:W-:-:S02]  /*371d0*/  PRMT R4, R2, 0x9910, RZ ;  /* 0x0000991002047816 */ /* 0x000fc400000000ff */
[----:B------:R-:W-:Y:S01]  /*371e0*/  F2FP.SATFINITE.E5M2.F32.PACK_AB_MERGE_C R2, R5, R21, RZ ;  /* 0x000000150502723e */ /* 0x000fe200048060ff */
[----:B------:R-:W5:Y:S04]  /*371f0*/  LDL.LU.64 R14, [R1+0xc00] ;  /* 0x000c0000010e7983 */ /* 0x000f680000300a00 */
[----:B------:R0:W-:Y:S01]  /*37200*/  @P4 STG.E.U8 desc[UR24][R18.64], R2 ;  /* 0x0000000212004986 */ /* 0x0001e2000c101118 */
[----:B------:R-:W-:Y:S01]  /*37210*/  ISETP.GE.AND P4, PT, R0, UR63, PT ;  /* 0x0000003f00007c0c */ /* 0x000fe2000bf86270 */
[----:B------:R-:W1:Y:S01]  /*37220*/  LDCU UR63, c[0x0][0x39c] ;  /* 0x00007380ff3f77ac */ /* 0x000e620008000800 */
[----:B------:R-:W-:Y:S01]  /*37230*/  SHF.R.S32.HI R0, RZ, 0x8, R4 ;  /* 0x00000008ff007819 */ /* 0x000fe20000011404 */
[----:B0-----:R-:W5:Y:S04]  /*37240*/  LDL.LU.64 R18, [R1+0xbf8] ;  /* 0x000bf80001127983 */ /* 0x001f680000300a00 */
[----:B------:R-:W5:Y:S01]  /*37250*/  LDL.LU.64 R4, [R1+0xbf0] ;  /* 0x000bf00001047983 */ /* 0x000f620000300a00 */
[----:B--2---:R-:W-:Y:S01]  /*37260*/  ISETP.LT.AND P6, PT, R69, UR65, !P5 ;  /* 0x0000004145007c0c */ /* 0x004fe2000efc1270 */
[----:B------:R-:W0:Y:S01]  /*37270*/  LDCU UR65, c[0x0][0x398] ;  /* 0x00007300ff4177ac */ /* 0x000e220008000800 */
[----:B------:R-:W-:-:S02]  /*37280*/  PRMT R2, R2, 0x9910, RZ ;  /* 0x0000991002027816 */ /* 0x000fc400000000ff */
[----:B------:R-:W-:Y:S01]  /*37290*/  ISETP.LT.AND P5, PT, R70, UR69, !P5 ;  /* 0x0000004546007c0c */ /* 0x000fe2000efa1270 */
[----:B------:R-:W2:Y:S08]  /*372a0*/  LDCU UR69, c[0x0][0x398] ;  /* 0x00007300ff4577ac */ /* 0x000eb00008000800 */
[----:B----4-:R4:W-:Y:S01]  /*372b0*/  @P6 STG.E.U8 desc[UR24][R16.64], R0 ;  /* 0x0000000010006986 */ /* 0x0109e2000c101118 */
[----:B-1----:R-:W-:Y:S01]  /*372c0*/  ISETP.LT.AND P6, PT, R69, UR71, !P3 ;  /* 0x0000004745007c0c */ /* 0x002fe2000dfc1270 */
[----:B------:R-:W1:Y:S01]  /*372d0*/  LDCU UR71, c[0x0][0x398] ;  /* 0x00007300ff4777ac */ /* 0x000e620008000800 */
[----:B----4-:R-:W-:-:S05]  /*372e0*/  IMAD.MOV.U32 R0, RZ, RZ, R2 ;  /* 0x000000ffff007224 */ /* 0x010fca00078e0002 */
[----:B------:R-:W-:Y:S02]  /*372f0*/  SHF.R.S32.HI R0, RZ, 0x8, R0 ;  /* 0x00000008ff007819 */ /* 0x000fe40000011400 */
[----:B0-----:R-:W-:Y:S01]  /*37300*/  ISETP.LT.AND P3, PT, R70, UR65, !P3 ;  /* 0x0000004146007c0c */ /* 0x001fe2000df61270 */
[----:B------:R-:W0:Y:S01]  /*37310*/  LDCU UR65, c[0x0][0x39c] ;  /* 0x00007380ff4177ac */ /* 0x000e220008000800 */
[----:B---3--:R-:W-:Y:S02]  /*37320*/  F2FP.SATFINITE.E5M2.F32.PACK_AB_MERGE_C R2, R9, R8, RZ ;  /* 0x000000080902723e */ /* 0x008fe400048060ff */
[----:B------:R-:W-:Y:S01]  /*37330*/  F2FP.SATFINITE.E5M2.F32.PACK_AB_MERGE_C R8, R7, R6, RZ ;  /* 0x000000060708723e */ /* 0x000fe200048060ff */
[----:B------:R-:W3:Y:S01]  /*37340*/  LDL.LU R9, [R1+0x5e0] ;  /* 0x0005e00001097983 */ /* 0x000ee20000300800 */
[----:B------:R-:W-:-:S03]  /*37350*/  PRMT R7, R2, 0x9910, RZ ;  /* 0x0000991002077816 */ /* 0x000fc600000000ff */
[----:B------:R-:W3:Y:S04]  /*37360*/  LDL.LU R6, [R1+0x5e4] ;  /* 0x0005e40001067983 */ /* 0x000ee80000300800 */
[----:B------:R-:W4:Y:S04]  /*37370*/  LDL.LU.64 R16, [R1+0xbe8] ;  /* 0x000be80001107983 */ /* 0x000f280000300a00 */
[----:B-----5:R5:W-:Y:S01]  /*37380*/  @P5 STG.E.U8 desc[UR24][R12.64], R0 ;  /* 0x000000000c005986 */ /* 0x020be2000c101118 */
[----:B------:R-:W-:Y:S01]  /*37390*/  ISETP.LT.AND P5, PT, R69, UR73, !P4 ;  /* 0x0000004945007c0c */ /* 0x000fe2000e7a1270 */
[----:B------:R-:W0:Y:S02]  /*373a0*/  LDCU UR73, c[0x0][0x398] ;  /* 0x00007300ff4977ac */ /* 0x000e240008000800 */
[----:B------:R0:W-:Y:S01]  /*373b0*/  @P6 STG.E.U8 desc[UR24][R14.64], R2 ;  /* 0x000000020e006986 */ /* 0x0001e2000c101118 */
[----:B-----5:R-:W-:-:S03]  /*373c0*/  VIADD R0, R68, 0x78 ;  /* 0x0000007844007836 */ /* 0x020fc60000000000 */
[----:B------:R-:W5:Y:S01]  /*373d0*/  LDL.LU R13, [R1+0x1e0] ;  /* 0x0001e000010d7983 */ /* 0x000f620000300800 */
[----:B------:R-:W-:Y:S01]  /*373e0*/  IMAD.MOV.U32 R12, RZ, RZ, R7 ;  /* 0x000000ffff0c7224 */ /* 0x000fe200078e0007 */
[----:B------:R-:W-:Y:S02]  /*373f0*/  ISETP.GE.AND P6, PT, R0, UR64, PT ;  /* 0x0000004000007c0c */ /* 0x000fe4000bfc6270 */
[----:B------:R-:W5:Y:S02]  /*37400*/  LDL.LU R7, [R1+0x1e4] ;  /* 0x0001e40001077983 */ /* 0x000f640000300800 */
[----:B------:R-:W-:Y:S01]  /*37410*/  SHF.R.S32.HI R0, RZ, 0x8, R12 ;  /* 0x00000008ff007819 */ /* 0x000fe2000001140c */
[----:B------:R-:W1:Y:S01]  /*37420*/  LDCU UR64, c[0x0][0x39c] ;  /* 0x00007380ff4077ac */ /* 0x000e620008000800 */
[----:B0-----:R-:W5:Y:S04]  /*37430*/  LDL.LU.64 R14, [R1+0xbe0] ;  /* 0x000be000010e7983 */ /* 0x001f680000300a00 */
[----:B------:R-:W-:Y:S04]  /*37440*/  @P3 STG.E.U8 desc[UR24][R18.64], R8 ;  /* 0x0000000812003986 */ /* 0x000fe8000c101118 */
[----:B------:R0:W-:Y:S04]  /*37450*/  @P5 STG.E.U8 desc[UR24][R4.64], R0 ;  /* 0x0000000004005986 */ /* 0x0001e8000c101118 */
[----:B0-----:R-:W5:Y:S01]  /*37460*/  LDL.LU.64 R4, [R1+0xbd8] ;  /* 0x000bd80001047983 */ /* 0x001f620000300a00 */
[----:B------:R-:W-:-:S02]  /*37470*/  IADD3 R2, P3, PT, R11, R3, RZ ;  /* 0x000000030b027210 */ /* 0x000fc40007f7e0ff */
[----:B--2---:R-:W-:Y:S01]  /*37480*/  ISETP.LT.AND P4, PT, R70, UR69, !P4 ;  /* 0x0000004546007c0c */ /* 0x004fe2000e781270 */
[----:B------:R-:W-:Y:S01]  /*37490*/  VIADD R0, R68, 0x79 ;  /* 0x0000007944007836 */ /* 0x000fe20000000000 */
[----:B------:R-:W0:Y:S01]  /*374a0*/  LDCU UR69, c[0x0][0x398] ;  /* 0x00007300ff4577ac */ /* 0x000e220008000800 */
[----:B------:R-:W-:Y:S01]  /*374b0*/  IMAD.X R3, R10, 0x1, R71, P3 ;  /* 0x000000010a037824 */ /* 0x000fe200018e0647 */
[----:B------:R-:W-:Y:S01]  /*374c0*/  PRMT R71, R8, 0x9910, RZ ;  /* 0x0000991008477816 */ /* 0x000fe200000000ff */
[----:B------:R-:W2:Y:S01]  /*374d0*/  LDL.LU.64 R10, [R1+0xbd0] ;  /* 0x000bd000010a7983 */ /* 0x000ea20000300a00 */
[----:B-1----:R-:W-:Y:S01]  /*374e0*/  ISETP.LT.AND P3, PT, R69, UR71, !P6 ;  /* 0x0000004745007c0c */ /* 0x002fe2000f761270 */
[----:B------:R-:W1:Y:S02]  /*374f0*/  LDCU UR71, c[0x0][0x398] ;  /* 0x00007300ff4777ac */ /* 0x000e640008000800 */
[----:B------:R-:W2:Y:S01]  /*37500*/  LDL.LU R8, [R1+0x5e8] ;  /* 0x0005e80001087983 */ /* 0x000ea20000300800 */
[----:B------:R-:W-:-:S02]  /*37510*/  SHF.R.S32.HI R71, RZ, 0x8, R71 ;  /* 0x00000008ff477819 */ /* 0x000fc40000011447 */
[----:B------:R-:W-:Y:S01]  /*37520*/  ISETP.LT.AND P6, PT, R70, UR73, !P6 ;  /* 0x0000004946007c0c */ /* 0x000fe2000f7c1270 */
[----:B------:R-:W0:Y:S01]  /*37530*/  LDCU UR73, c[0x0][0x398] ;  /* 0x00007300ff4977ac */ /* 0x000e220008000800 */
[----:B------:R-:W-:Y:S01]  /*37540*/  ISETP.GE.AND P5, PT, R0, UR66, PT ;  /* 0x0000004200007c0c */ /* 0x000fe2000bfa6270 */
[----:B------:R-:W-:Y:S01]  /*37550*/  VIADD R0, R68, 0x7a ;  /* 0x0000007a44007836 */ /* 0x000fe20000000000 */
[----:B------:R-:W0:Y:S01]  /*37560*/  LDCU UR66, c[0x0][0x39c] ;  /* 0x00007380ff4277ac */ /* 0x000e220008000800 */
[----:B---3--:R-:W-:Y:S02]  /*37570*/  F2FP.SATFINITE.E5M2.F32.PACK_AB_MERGE_C R6, R6, R9, RZ ;  /* 0x000000090606723e */ /* 0x008fe400048060ff */
[----:B------:R-:W3:Y:S04]  /*37580*/  LDL.LU R9, [R1+0x5ec] ;  /* 0x0005ec0001097983 */ /* 0x000ee80000300800 */
[----:B----4-:R4:W-:Y:S01]  /*37590*/  @P4 STG.E.U8 desc[UR24][R16.64], R71 ;  /* 0x0000004710004986 */ /* 0x0109e2000c101118 */
[----:B------:R-:W-:Y:S01]  /*375a0*/  ISETP.GE.AND P4, PT, R0, UR67, PT ;  /* 0x0000004300007c0c */ /* 0x000fe2000bf86270 */
[----:B------:R-:W0:Y:S01]  /*375b0*/  LDCU UR67, c[0x0][0x39c] ;  /* 0x00007380ff4377ac */ /* 0x000e220008000800 */
[----:B------:R-:W-:Y:S01]  /*375c0*/  PRMT R0, R6, 0x9910, RZ ;  /* 0x0000991006007816 */ /* 0x000fe200000000ff */
[----:B----4-:R-:W4:Y:S04]  /*375d0*/  LDL.LU.64 R16, [R1+0xbc8] ;  /* 0x000bc80001107983 */ /* 0x010f280000300a00 */
[----:B------:R-:W4:Y:S01]  /*375e0*/  LDL.LU R12, [R1+0x1e8] ;  /* 0x0001e800010c7983 */ /* 0x000f220000300800 */
[----:B-----5:R-:W-:-:S03]  /*375f0*/  F2FP.SATFINITE.E5M2.F32.PACK_AB_MERGE_C R71, R7, R13, RZ ;  /* 0x0000000d0747723e */ /* 0x020fc600048060ff */
[----:B------:R-:W5:Y:S04]  /*37600*/  LDL.LU R13, [R1+0x1ec] ;  /* 0x0001ec00010d7983 */ /* 0x000f680000300800 */
[----:B------:R0:W-:Y:S01]  /*37610*/  @P3 STG.E.U8 desc[UR24][R14.64], R6 ;  /* 0x000000060e003986 */ /* 0x0001e2000c101118 */
[----:B------:R-:W-:-:S03]  /*37620*/  PRMT R18, R71, 0x9910, RZ ;  /* 0x0000991047127816 */ /* 0x000fc600000000ff */
[----:B0-----:R-:W5:Y:S01]  /*37630*/  LDL.LU.64 R14, [R1+0xbc0] ;  /* 0x000bc000010e7983 */ /* 0x001f620000300a00 */
[----:B------:R-:W-:-:S03]  /*37640*/  IMAD.MOV.U32 R6, RZ, RZ, R0 ;  /* 0x000000ffff067224 */ /* 0x000fc600078e0000 */
[----:B------:R0:W-:Y:S04]  /*37650*/  @P6 STG.E.U8 desc[UR24][R4.64], R71 ;  /* 0x0000004704006986 */ /* 0x0001e8000c101118 */
[----:B0-----:R-:W5:Y:S01]  /*37660*/  LDL.LU.64 R4, [R1+0xbb8] ;  /* 0x000bb80001047983 */ /* 0x001f620000300a00 */
[----:B------:R-:W-:-:S03]  /*37670*/  SHF.R.S32.HI R71, RZ, 0x8, R6 ;  /* 0x00000008ff477819 */ /* 0x000fc60000011406 */
[----:B------:R-:W5:Y:S01]  /*37680*/  LDL.LU.64 R6, [R1+0xbb0] ;  /* 0x000bb00001067983 */ /* 0x000f620000300a00 */
[C---:B------:R-:W-:Y:S01]  /*37690*/  ISETP.LT.AND P3, PT, R69.reuse, UR69, !P5 ;  /* 0x0000004545007c0c */ /* 0x040fe2000ef61270 */
[----:B------:R-:W0:Y:S01]  /*376a0*/  LDCU UR69, c[0x0][0x398] ;  /* 0x00007300ff4577ac */ /* 0x000e220008000800 */
[----:B------:R-:W-:Y:S01]  /*376b0*/  VIADD R0, R68, 0x7b ;  /* 0x0000007b44007836 */ /* 0x000fe20000000000 */
[----:B------:R-:W-:Y:S01]  /*376c0*/  ISETP.LT.AND P5, PT, R70, UR75, !P5 ;  /* 0x0000004b46007c0c */ /* 0x000fe2000efa1270 */
[----:B------:R-:W0:Y:S03]  /*376d0*/  LDCU UR75, c[0x0][0x398] ;  /* 0x00007300ff4b77ac */ /* 0x000e260008000800 */
[----:B------:R-:W-:Y:S01]  /*376e0*/  ISETP.GE.AND P6, PT, R0, UR68, PT ;  /* 0x0000004400007c0c */ /* 0x000fe2000bfc6270 */
[----:B------:R-:W-:Y:S01]  /*376f0*/  IMAD.MOV.U32 R0, RZ, RZ, R18 ;  /* 0x000000ffff007224 */ /* 0x000fe200078e0012 */
[----:B------:R-:W0:Y:S04]  /*37700*/  LDCU UR68, c[0x0][0x39c] ;  /* 0x00007380ff4477ac */ /* 0x000e280008000800 */
[----:B--2---:R3:W-:Y:S01]  /*37710*/  @P3 STG.E.U8 desc[UR24][R10.64], R71 ;  /* 0x000000470a003986 */ /* 0x0047e2000c101118 */
[----:B------:R-:W-:Y:S01]  /*37720*/  ISETP.LT.AND P3, PT, R69, UR73, !P4 ;  /* 0x0000004945007c0c */ /* 0x000fe2000e761270 */
[----:B------:R-:W2:Y:S01]  /*37730*/  LDCU UR73, c[0x0][0x398] ;  /* 0x00007300ff4977ac */ /* 0x000ea20008000800 */
[----:B------:R-:W-:-:S02]  /*37740*/  SHF.R.S32.HI R0, RZ, 0x8, R0 ;  /* 0x00000008ff007819 */ /* 0x000fc40000011400 */
[----:B-1----:R-:W-:Y:S01]  /*37750*/  ISETP.LT.AND P4, PT, R70, UR71, !P4 ;  /* 0x0000004746007c0c */ /* 0x002fe2000e781270 */
[----:B------:R-:W1:Y:S01]  /*37760*/  LDCU UR71, c[0x0][0x398] ;  /* 0x00007300ff4777ac */ /* 0x000e620008000800 */
[----:B---3--:R-:W-:Y:S02]  /*37770*/  F2FP.SATFINITE.E5M2.F32.PACK_AB_MERGE_C R10, R9, R8, RZ ;  /* 0x00000008090a723e */ /* 0x008fe400048060ff */
[----:B------:R-:W3:Y:S04]  /*37780*/  LDL.LU R8, [R1+0x5f0] ;  /* 0x0005f00001087983 */ /* 0x000ee80000300800 */
[----:B------:R-:W3:Y:S01]  /*37790*/  LDL.LU R9, [R1+0x5f4] ;  /* 0x0005f40001097983 */ /* 0x000ee20000300800 */
[----:B------:R-:W-:-:S03]  /*377a0*/  PRMT R11, R10, 0x9910, RZ ;  /* 0x000099100a0b7816 */ /* 0x000fc600000000ff */
[----:B------:R-:W3:Y:S04]  /*377b0*/  LDL.LU.64 R20, [R1+0xba8] ;  /* 0x000ba80001147983 */ /* 0x000ee80000300a00 */
[----:B----4-:R4:W-:Y:S01]  /*377c0*/  @P5 STG.E.U8 desc[UR24][R16.64], R0 ;  /* 0x0000000010005986 */ /* 0x0109e2000c101118 */
[----:B0-----:R-:W-:Y:S01]  /*377d0*/  ISETP.LT.AND P5, PT, R69, UR69, !P6 ;  /* 0x0000004545007c0c */ /* 0x001fe2000f7a1270 */
[----:B------:R-:W0:Y:S01]  /*377e0*/  LDCU UR69, c[0x0][0x39c] ;  /* 0x00007380ff4577ac */ /* 0x000e220008000800 */
[----:B----4-:R-:W-:Y:S01]  /*377f0*/  VIADD R0, R68, 0x7c ;  /* 0x0000007c44007836 */ /* 0x010fe20000000000 */
[----:B-----5:R-:W-:Y:S01]  /*37800*/  F2FP.SATFINITE.E5M2.F32.PACK_AB_MERGE_C R71, R13, R12, RZ ;  /* 0x0000000c0d47723e */ /* 0x020fe200048060ff */
[----:B------:R-:W-:Y:S01]  /*37810*/  IMAD.MOV.U32 R12, RZ, RZ, R11 ;  /* 0x000000ffff0c7224 */ /* 0x000fe200078e000b */
[----:B------:R4:W-:Y:S02]  /*37820*/  @P3 STG.E.U8 desc[UR24][R14.64], R10 ;  /* 0x0000000a0e003986 */ /* 0x0009e4000c101118 */
[----:B------:R-:W-:Y:S01]  /*37830*/  ISETP.GE.AND P3, PT, R0, UR70, PT ;  /* 0x0000004600007c0c */ /* 0x000fe2000bf66270 */
[----:B------:R-:W5:Y:S01]  /*37840*/  LDCU UR70, c[0x0][0x39c] ;  /* 0x00007380ff4677ac */ /* 0x000f620008000800 */
[----:B------:R-:W-:Y:S01]  /*37850*/  SHF.R.S32.HI R0, RZ, 0x8, R12 ;  /* 0x00000008ff007819 */ /* 0x000fe2000001140c */
[----:B----4-:R-:W4:Y:S04]  /*37860*/  LDL.LU.64 R10, [R1+0xba0] ;  /* 0x000ba000010a7983 */ /* 0x010f280000300a00 */
[----:B------:R-:W5:Y:S04]  /*37870*/  LDL.LU R19, [R1+0x1f0] ;  /* 0x0001f00001137983 */ /* 0x000f680000300800 */
[----:B------:R0:W-:Y:S04]  /*37880*/  @P4 STG.E.U8 desc[UR24][R4.64], R71 ;  /* 0x0000004704004986 */ /* 0x0001e8000c101118 */
[----:B------:R1:W-:Y:S04]  /*37890*/  @P5 STG.E.U8 desc[UR24][R6.64], R0 ;  /* 0x0000000006005986 */ /* 0x0003e8000c101118 */
[----:B0-----:R-:W5:Y:S04]  /*378a0*/  LDL.LU R5, [R1+0x1f4] ;  /* 0x0001f40001057983 */ /* 0x001f680000300800 */
[----:B-1----:R-:W5:Y:S01]  /*378b0*/  LDL.LU.64 R6, [R1+0xb98] ;  /* 0x000b980001067983 */ /* 0x002f620000300a00 */
[----:B------:R-:W-:-:S03]  /*378c0*/  PRMT R71, R71, 0x9910, RZ ;  /* 0x0000991047477816 */ /* 0x000fc600000000ff */
[----:B------:R-:W5:Y:S01]  /*378d0*/  LDL.LU.64 R16, [R1+0xb90] ;  /* 0x000b900001107983 */ /* 0x000f620000300a00 */
[----:B------:R-:W-:Y:S01]  /*378e0*/  ISETP.LT.AND P6, PT, R70, UR75, !P6 ;  /* 0x0000004b46007c0c */ /* 0x000fe2000f7c1270 */
[----:B------:R-:W-:Y:S01]  /*378f0*/  IMAD.MOV.U32 R4, RZ, RZ, R71 ;  /* 0x000000ffff047224 */ /* 0x000fe200078e0047 */
[----:B------:R-:W-:Y:S01]  /*37900*/  ISETP.LT.AND P5, PT, R69, UR71, !P3 ;  /* 0x0000004745007c0c */ /* 0x000fe2000dfa1270 */
[----:B------:R-:W5:Y:S01]  /*37910*/  LDL.LU R14, [R1+0x5f8] ;  /* 0x0005f800010e7983 */ /* 0x000f620000300800 */
[----:B------:R-:W-:Y:S01]  /*37920*/  VIADD R0, R68, 0x7d ;  /* 0x0000007d44007836 */ /* 0x000fe20000000000 */
[----:B------:R-:W0:Y:S01]  /*37930*/  LDCU UR75, c[0x0][0x398] ;  /* 0x00007300ff4b77ac */ /* 0x000e220008000800 */
[----:B------:R-:W-:Y:S02]  /*37940*/  SHF.R.S32.HI R4, RZ, 0x8, R4 ;  /* 0x00000008ff047819 */ /* 0x000fe40000011404 */
[----:B--2---:R-:W-:Y:S01]  /*37950*/  ISETP.LT.AND P3, PT, R70, UR73, !P3 ;  /* 0x0000004946007c0c */ /* 0x004fe2000df61270 */
[----:B------:R-:W1:Y:S01]  /*37960*/  LDCU UR71, c[0x0][0x39c] ;  /* 0x00007380ff4777ac */ /* 0x000e620008000800 */
[----:B------:R-:W-:Y:S01]  /*37970*/  ISETP.GE.AND P4, PT, R0, UR72, PT ;  /* 0x0000004800007c0c */ /* 0x000fe2000bf86270 */
[----:B------:R-:W-:Y:S01]  /*37980*/  VIADD R0, R68, 0x7e ;  /* 0x0000007e44007836 */ /* 0x000fe20000000000 */
[----:B------:R-:W2:Y:S01]  /*37990*/  LDCU UR72, c[0x0][0x398] ;  /* 0x00007300ff4877ac */ /* 0x000ea20008000800 */
[----:B------:R-:W0:Y:S01]  /*379a0*/  LDCU UR73, c[0x0][0x39c] ;  /* 0x00007380ff4977ac */ /* 0x000e220008000800 */
[----:B---3--:R-:W-:-:S02]  /*379b0*/  F2FP.SATFINITE.E5M2.F32.PACK_AB_MERGE_C R71, R9, R8, RZ ;  /* 0x000000080947723e */ /* 0x008fc400048060ff */
[----:B------:R-:W3:Y:S04]  /*379c0*/  LDL.LU R9, [R1+0x5fc] ;  /* 0x0005fc0001097983 */ /* 0x000ee80000300800 */
[----:B------:R-:W3:Y:S04]  /*379d0*/  LDL.LU R15, [R1+0x1f8] ;  /* 0x0001f800010f7983 */ /* 0x000ee80000300800 */
[----:B------:R-:W3:Y:S04]  /*379e0*/  LDL.LU R8, [R1+0x1fc] ;  /* 0x0001fc0001087983 */ /* 0x000ee80000300800 */
[----:B------:R-:W3:Y:S04]  /*379f0*/  LDL.LU.64 R12, [R1+0xb88] ;  /* 0x000b8800010c7983 */ /* 0x000ee80000300a00 */
[----:B------:R0:W-:Y:S01]  /*37a00*/  @P6 STG.E.U8 desc[UR24][R20.64], R4 ;  /* 0x0000000414006986 */ /* 0x0001e2000c101118 */
[----:B------:R-:W-:Y:S01]  /*37a10*/  ISETP.GE.AND P6, PT, R0, UR74, PT ;  /* 0x0000004a00007c0c */ /* 0x000fe2000bfc6270 */
[----:B------:R-:W-:Y:S01]  /*37a20*/  VIADD R0, R68, 0x7f ;  /* 0x0000007f44007836 */ /* 0x000fe20000000000 */
[----:B------:R-:W1:Y:S01]  /*37a30*/  LDCU UR74, c[0x0][0x398] ;  /* 0x00007300ff4a77ac */ /* 0x000e620008000800 */
[----:B0-----:R-:W-:Y:S01]  /*37a40*/  PRMT R4, R71, 0x9910, RZ ;  /* 0x0000991047047816 */ /* 0x001fe200000000ff */
[----:B----4-:R0:W-:Y:S04]  /*37a50*/  @P5 STG.E.U8 desc[UR24][R10.64], R71 ;  /* 0x000000470a005986 */ /* 0x0101e8000c101118 */
[----:B0-----:R-:W4:Y:S01]  /*37a60*/  LDL.LU.64 R10, [R1+0xb80] ;  /* 0x000b8000010a7983 */ /* 0x001f220000300a00 */
[----:B-----5:R-:W-:-:S05]  /*37a70*/  F2FP.SATFINITE.E5M2.F32.PACK_AB_MERGE_C R71, R5, R19, RZ ;  /* 0x000000130547723e */ /* 0x020fca00048060ff */
[----:B------:R0:W-:Y:S01]  /*37a80*/  @P3 STG.E.U8 desc[UR24][R6.64], R71 ;  /* 0x0000004706003986 */ /* 0x0001e2000c101118 */
[----:B------:R-:W-:Y:S01]  /*37a90*/  ISETP.GE.AND P3, PT, R0, UR76, PT ;  /* 0x0000004c00007c0c */ /* 0x000fe2000bf66270 */
[----:B------:R-:W5:Y:S01]  /*37aa0*/  LDCU UR76, c[0x0][0x398] ;  /* 0x00007300ff4c77ac */ /* 0x000f620008000800 */
[----:B------:R-:W-:Y:S01]  /*37ab0*/  SHF.R.S32.HI R0, RZ, 0x8, R4 ;  /* 0x00000008ff007819 */ /* 0x000fe20000011404 */
[----:B0-----:R-:W4:Y:S04]  /*37ac0*/  LDL.LU.64 R6, [R1+0xb78] ;  /* 0x000b780001067983 */ /* 0x001f280000300a00 */
[----:B------:R-:W4:Y:S01]  /*37ad0*/  LDL.LU.64 R4, [R1+0xb70] ;  /* 0x000b700001047983 */ /* 0x000f220000300a00 */
[----:B------:R-:W-:Y:S01]  /*37ae0*/  ISETP.LT.AND P5, PT, R69, UR75, !P4 ;  /* 0x0000004b45007c0c */ /* 0x000fe2000e7a1270 */
[----:B------:R-:W0:Y:S01]  /*37af0*/  LDCU UR75, c[0x0][0x398] ;  /* 0x00007300ff4b77ac */ /* 0x000e220008000800 */
[----:B------:R-:W-:Y:S01]  /*37b00*/  PRMT R71, R71, 0x9910, RZ ;  /* 0x0000991047477816 */ /* 0x000fe200000000ff */
[----:B------:R-:W4:Y:S01]  /*37b10*/  LDL.LU R20, [R1+0x400] ;  /* 0x0004000001147983 */ /* 0x000f220000300800 */
[----:B--2---:R-:W-:Y:S01]  /*37b20*/  ISETP.LT.AND P4, PT, R70, UR72, !P4 ;  /* 0x0000004846007c0c */ /* 0x004fe2000e781270 */
[----:B------:R-:W2:Y:S08]  /*37b30*/  LDCU UR72, c[0x0][0x398] ;  /* 0x00007300ff4877ac */ /* 0x000eb00008000800 */
[----:B------:R0:W-:Y:S01]  /*37b40*/  @P5 STG.E.U8 desc[UR24][R16.64], R0 ;  /* 0x0000000010005986 */ /* 0x0001e2000c101118 */
[----:B-1----:R-:W-:Y:S01]  /*37b50*/  ISETP.LT.AND P5, PT, R69, UR74, !P6 ;  /* 0x0000004a45007c0c */ /* 0x002fe2000f7a1270 */
[----:B------:R-:W1:Y:S01]  /*37b60*/  LDCU UR74, c[0x0][0x398] ;  /* 0x00007300ff4a77ac */ /* 0x000e620008000800 */
[----:B0-----:R-:W-:-:S05]  /*37b70*/  IMAD.MOV.U32 R0, RZ, RZ, R71 ;  /* 0x000000ffff007224 */ /* 0x001fca00078e0047 */
[----:B------:R-:W-:Y:S02]  /*37b80*/  SHF.R.S32.HI R0, RZ, 0x8, R0 ;  /* 0x00000008ff007819 */ /* 0x000fe40000011400 */
[----:B------:R-:W-:Y:S01]  /*37b90*/  ISETP.LT.AND P6, PT, R70, UR75, !P6 ;  /* 0x0000004b46007c0c */ /* 0x000fe2000f7c1270 */
[----:B------:R-:W0:Y:S01]  /*37ba0*/  LDCU UR75, c[0x0][0x398] ;  /* 0x00007300ff4b77ac */ /* 0x000e220008000800 */
[----:B---3--:R-:W-:Y:S02]  /*37bb0*/  F2FP.SATFINITE.E5M2.F32.PACK_AB_MERGE_C R9, R9, R14, RZ ;  /* 0x0000000e0909723e */ /* 0x008fe400048060ff */
[----:B------:R-:W-:Y:S01]  /*37bc0*/  F2FP.SATFINITE.E5M2.F32.PACK_AB_MERGE_C R71, R8, R15, RZ ;  /* 0x0000000f0847723e */ /* 0x000fe200048060ff */
[----:B------:R3:W-:Y:S01]  /*37bd0*/  @P4 STG.E.U8 desc[UR24][R12.64], R0 ;  /* 0x000000000c004986 */ /* 0x0007e2000c101118 */
[----:B------:R-:W-:Y:S02]  /*37be0*/  PRMT R8, R9, 0x9910, RZ ;  /* 0x0000991009087816 */ /* 0x000fe400000000ff */
[----:B-----5:R-:W-:Y:S01]  /*37bf0*/  ISETP.LT.AND P4, PT, R69, UR76, !P3 ;  /* 0x0000004c45007c0c */ /* 0x020fe2000df81270 */
[----:B------:R-:W5:Y:S01]  /*37c00*/  LDCU UR76, c[0x0][0x39c] ;  /* 0x00007380ff4c77ac */ /* 0x000f620008000800 */
[----:B---3--:R-:W3:Y:S01]  /*37c10*/  LDL.LU R12, [R1+0x404] ;  /* 0x00040400010c7983 */ /* 0x008ee20000300800 */
[----:B------:R-:W-:-:S03]  /*37c20*/  VIADD R0, R68, 0x80 ;  /* 0x0000008044007836 */ /* 0x000fc60000000000 */
[----:B------:R-:W5:Y:S04]  /*37c30*/  LDL.LU R21, [R1] ;  /* 0x0000000001157983 */ /* 0x000f680000300800 */
[----:B------:R-:W5:Y:S04]  /*37c40*/  LDL.LU R13, [R1+0x4] ;  /* 0x00000400010d7983 */ /* 0x000f680000300800 */
[----:B------:R-:W5:Y:S04]  /*37c50*/  LDL.LU.64 R16, [R1+0xb68] ;  /* 0x000b680001107983 */ /* 0x000f680000300a00 */
[----:B------:R-:W5:Y:S04]  /*37c60*/  LDL.LU.64 R18, [R1+0xb60] ;  /* 0x000b600001127983 */ /* 0x000f680000300a00 */
[----:B----4-:R-:W-:Y:S01]  /*37c70*/  @P5 STG.E.U8 desc[UR24][R10.64], R9 ;  /* 0x000000090a005986 */ /* 0x010fe2000c101118 */
[----:B------:R-:W-:Y:S01]  /*37c80*/  ISETP.GE.AND P5, PT, R0, UR4, PT ;  /* 0x0000000400007c0c */ /* 0x000fe2000bfa6270 */
[----:B------:R-:W-:Y:S01]  /*37c90*/  IMAD.MOV.U32 R0, RZ, RZ, R8 ;  /* 0x000000ffff007224 */ /* 0x000fe200078e0008 */
[----:B------:R-:W4:Y:S04]  /*37ca0*/  LDCU UR4, c[0x0][0x398] ;  /* 0x00007300ff0477ac */ /* 0x000f280008000800 */
[----:B------:R-:W-:Y:S01]  /*37cb0*/  SHF.R.S32.HI R0, RZ, 0x8, R0 ;  /* 0x00000008ff007819 */ /* 0x000fe20000011400 */
[----:B------:R0:W-:Y:S04]  /*37cc0*/  @P6 STG.E.U8 desc[UR24][R6.64], R71 ;  /* 0x0000004706006986 */ /* 0x0001e8000c101118 */
[----:B------:R1:W-:Y:S04]  /*37cd0*/  @P4 STG.E.U8 desc[UR24][R4.64], R0 ;  /* 0x0000000004004986 */ /* 0x0003e8000c101118 */
[----:B0-----:R-:W5:Y:S04]  /*37ce0*/  LDL.LU.64 R6, [R1+0xb58] ;  /* 0x000b580001067983 */ /* 0x001f680000300a00 */
[----:B-1----:R-:W5:Y:S01]  /*37cf0*/  LDL.LU.64 R4, [R1+0xb50] ;  /* 0x000b500001047983 */ /* 0x002f620000300a00 */
[----:B--2---:R-:W-:Y:S01]  /*37d00*/  ISETP.LT.AND P3, PT, R70, UR72, !P3 ;  /* 0x0000004846007c0c */ /* 0x004fe2000df61270 */
[----:B------:R-:W-:Y:S01]  /*37d10*/  VIADD R0, R68, 0x81 ;  /* 0x0000008144007836 */ /* 0x000fe20000000000 */
[----:B------:R-:W-:Y:S01]  /*37d20*/  PRMT R71, R71, 0x9910, RZ ;  /* 0x0000991047477816 */ /* 0x000fe200000000ff */
[----:B------:R-:W2:Y:S01]  /*37d30*/  LDL.LU R14, [R1+0x408] ;  /* 0x00040800010e7983 */ /* 0x000ea20000300800 */
[----:B------:R-:W-:Y:S01]  /*37d40*/  ISETP.LT.AND P6, PT, R69, UR74, !P5 ;  /* 0x0000004a45007c0c */ /* 0x000fe2000efc1270 */
[----:B------:R-:W0:Y:S01]  /*37d50*/  LDCU UR72, c[0x0][0x398] ;  /* 0x00007300ff4877ac */ /* 0x000e220008000800 */
[----:B------:R-:W-:Y:S01]  /*37d60*/  ISETP.GE.AND P4, PT, R0, UR6, PT ;  /* 0x0000000600007c0c */ /* 0x000fe2000bf86270 */
[----:B------:R-:W2:Y:S01]  /*37d70*/  LDL.LU R9, [R1+0x40c] ;  /* 0x00040c0001097983 */ /* 0x000ea20000300800 */
[----:B------:R-:W-:Y:S01]  /*37d80*/  SHF.R.S32.HI R0, RZ, 0x8, R71 ;  /* 0x00000008ff007819 */ /* 0x000fe20000011447 */
[----:B------:R-:W1:Y:S02]  /*37d90*/  LDCU UR6, c[0x0][0x398] ;  /* 0x00007300ff0677ac */ /* 0x000e640008000800 */
[----:B------:R-:W2:Y:S01]  /*37da0*/  LDL.LU R15, [R1+0x8] ;  /* 0x00000800010f7983 */ /* 0x000ea20000300800 */
[----:B------:R-:W0:Y:S03]  /*37db0*/  LDCU UR74, c[0x0][0x398] ;  /* 0x00007300ff4a77ac */ /* 0x000e260008000800 */
[----:B------:R-:W2:Y:S04]  /*37dc0*/  LDL.LU R8, [R1+0xc] ;  /* 0x00000c0001087983 */ /* 0x000ea80000300800 */
[----:B------:R-:W2:Y:S01]  /*37dd0*/  LDL.LU.64 R10, [R1+0xb48] ;  /* 0x000b4800010a7983 */ /* 0x000ea20000300a00 */
[----:B------:R-:W-:-:S02]  /*37de0*/  ISETP.LT.AND P5, PT, R70, UR75, !P5 ;  /* 0x0000004b46007c0c */ /* 0x000fc4000efa1270 */
[----:B---3--:R-:W-:Y:S01]  /*37df0*/  F2FP.SATFINITE.E5M2.F32.PACK_AB_MERGE_C R12, R12, R20, RZ ;  /* 0x000000140c0c723e */ /* 0x008fe200048060ff */
[----:B-----5:R3:W-:Y:S01]  /*37e00*/  @P3 STG.E.U8 desc[UR24][R16.64], R0 ;  /* 0x0000000010003986 */ /* 0x0207e2000c101118 */
[----:B----4-:R-:W-:Y:S01]  /*37e10*/  ISETP.LT.AND P3, PT, R69, UR4, !P4 ;  /* 0x0000000445007c0c */ /* 0x010fe2000e761270 */
[----:B------:R-:W4:Y:S01]  /*37e20*/  LDCU UR4, c[0x0][0x39c] ;  /* 0x00007380ff0477ac */ /* 0x000f220008000800 */
[----:B------:R-:W-:Y:S01]  /*37e30*/  F2FP.SATFINITE.E5M2.F32.PACK_AB_MERGE_C R71, R13, R21, RZ ;  /* 0x000000150d47723e */ /* 0x000fe200048060ff */
[----:B------:R5:W-:Y:S01]  /*37e40*/  @P6 STG.E.U8 desc[UR24][R18.64], R12 ;  /* 0x0000000c12006986 */ /* 0x000be2000c101118 */
[----:B---3--:R-:W-:Y:S01]  /*37e50*/  VIADD R0, R68, 0x82 ;  /* 0x0000008244007836 */ /* 0x008fe20000000000 */
[----:B------:R-:W-:Y:S02]  /*37e60*/  PRMT R16, R12, 0x9910, RZ ;  /* 0x000099100c107816 */ /* 0x000fe400000000ff */
[----:B-----5:R-:W3:Y:S02]  /*37e70*/  LDL.LU.64 R12, [R1+0xb40] ;  /* 0x000b4000010c7983 */ /* 0x020ee40000300a00 */
[----:B------:R-:W-:Y:S01]  /*37e80*/  ISETP.GE.AND P6, PT, R0, UR9, PT ;  /* 0x0000000900007c0c */ /* 0x000fe2000bfc6270 */
[----:B------:R-:W-:Y:S01]  /*37e90*/  IMAD.MOV.U32 R0, RZ, RZ, R16 ;  /* 0x000000ffff007224 */ /* 0x000fe200078e0010 */
[----:B0-----:R-:W-:Y:S01]  /*37ea0*/  ISETP.LT.AND P4, PT, R70, UR72, !P4 ;  /* 0x0000004846007c0c */ /* 0x001fe2000e781270 */
[----:B------:R-:W0:Y:S03]  /*37eb0*/  LDCU UR9, c[0x0][0x398] ;  /* 0x00007300ff0977ac */ /* 0x000e260008000800 */
[----:B------:R-:W-:Y:S01]  /*37ec0*/  SHF.R.S32.HI R0, RZ, 0x8, R0 ;  /* 0x00000008ff007819 */ /* 0x000fe20000011400 */
[----:B------:R-:W5:Y:S01]  /*37ed0*/  LDCU UR72, c[0x0][0x398] ;  /* 0x00007300ff4877ac */ /* 0x000f620008000800 */
[----:B------:R0:W-:Y:S04]  /*37ee0*/  @P5 STG.E.U8 desc[UR24][R6.64], R71 ;  /* 0x0000004706005986 */ /* 0x0001e8000c101118 */
[----:B------:R1:W-:Y:S04]  /*37ef0*/  @P3 STG.E.U8 desc[UR24][R4.64], R0 ;  /* 0x0000000004003986 */ /* 0x0003e8000c101118 */
[----:B0-----:R-:W4:Y:S04]  /*37f00*/  LDL.LU.64 R6, [R1+0xb38] ;  /* 0x000b380001067983 */ /* 0x001f280000300a00 */
[----:B-1----:R-:W4:Y:S01]  /*37f10*/  LDL.LU.64 R4, [R1+0xb30] ;  /* 0x000b300001047983 */ /* 0x002f220000300a00 */
[----:B------:R-:W-:Y:S01]  /*37f20*/  VIADD R0, R68, 0x83 ;  /* 0x0000008344007836 */ /* 0x000fe20000000000 */
[----:B------:R-:W-:-:S02]  /*37f30*/  PRMT R71, R71, 0x9910, RZ ;  /* 0x0000991047477816 */ /* 0x000fc400000000ff */
[----:B------:R-:W-:Y:S01]  /*37f40*/  ISETP.LT.AND P5, PT, R69, UR6, !P6 ;  /* 0x0000000645007c0c */ /* 0x000fe2000f7a1270 */
[----:B------:R-:W4:Y:S01]  /*37f50*/  LDL.LU R20, [R1+0x410] ;  /* 0x0004100001147983 */ /* 0x000f220000300800 */
[----:B------:R-:W-:Y:S01]  /*37f60*/  ISETP.GE.AND P3, PT, R0, UR10, PT ;  /* 0x0000000a00007c0c */ /* 0x000fe2000bf66270 */
[----:B------:R-:W0:Y:S01]  /*37f70*/  LDCU UR10, c[0x0][0x398] ;  /* 0x00007300ff0a77ac */ /* 0x000e220008000800 */
[----:B------:R-:W-:Y:S02]  /*37f80*/  SHF.R.S32.HI R0, RZ, 0x8, R71 ;  /* 0x00000008ff007819 */ /* 0x000fe40000011447 */
[----:B--2---:R-:W-:Y:S01]  /*37f90*/  F2FP.SATFINITE.E5M2.F32.PACK_AB_MERGE_C R9, R9, R14, RZ ;  /* 0x0000000e0909723e */ /* 0x004fe200048060ff */
[----:B------:R-:W1:Y:S02]  /*37fa0*/  LDCU UR6, c[0x0][0x39c] ;  /* 0x00007380ff0677ac */ /* 0x000e640008000800 */
[----:B------:R2:W-:Y:S01]  /*37fb0*/  @P4 STG.E.U8 desc[UR24][R10.64], R0 ;  /* 0x000000000a004986 */ /* 0x0005e2000c101118 */
[----:B------:R-:W-:-:S02]  /*37fc0*/  F2FP.SATFINITE.E5M2.F32.PACK_AB_MERGE_C R71, R8, R15, RZ ;  /* 0x0000000f0847723e */ /* 0x000fc400048060ff */
[----:B------:R-:W-:Y:S01]  /*37fd0*/  ISETP.LT.AND P6, PT, R70, UR74, !P6 ;  /* 0x0000004a46007c0c */ /* 0x000fe2000f7c1270 */
[----:B------:R-:W0:Y:S01]  /*37fe0*/  LDCU UR74, c[0x0][0x398] ;  /* 0x00007300ff4a77ac */ /* 0x000e220008000800 */
[----:B------:R-:W-:Y:S01]  /*37ff0*/  PRMT R8, R9, 0x9910, RZ ;  /* 0x0000991009087816 */ /* 0x000fe200000000ff */
[----:B--2---:R-:W2:Y:S01]  /*38000*/  LDL.LU R10, [R1+0x414] ;  /* 0x00041400010a7983 */ /* 0x004ea20000300800 */
[----:B------:R-:W-:-:S03]  /*38010*/  VIADD R0, R68, 0x84 ;  /* 0x0000008444007836 */ /* 0x000fc60000000000 */
[----:B------:R-:W2:Y:S04]  /*38020*/  LDL.LU R21, [R1+0x10] ;  /* 0x0000100001157983 */ /* 0x000ea80000300800 */
[----:B------:R-:W2:Y:S01]  /*38030*/  LDL.LU R11, [R1+0x14] ;  /* 0x00001400010b7983 */ /* 0x000ea20000300800 */
[----:B------:R-:W-:Y:S01]  /*38040*/  ISETP.LT.AND P4, PT, R69, UR9, !P3 ;  /* 0x0000000945007c0c */ /* 0x000fe2000df81270 */
[----:B------:R-:W0:Y:S02]  /*38050*/  LDCU UR9, c[0x0][0x398] ;  /* 0x00007300ff0977ac */ /* 0x000e240008000800 */
[----:B------:R-:W2:Y:S04]  /*38060*/  LDL.LU.64 R16, [R1+0xb28] ;  /* 0x000b280001107983 */ /* 0x000ea80000300a00 */
[----:B------:R-:W2:Y:S04]  /*38070*/  LDL.LU.64 R18, [R1+0xb20] ;  /* 0x000b200001127983 */ /* 0x000ea80000300a00 */
[----:B---3--:R-:W-:Y:S01]  /*38080*/  @P5 STG.E.U8 desc[UR24][R12.64], R9 ;  /* 0x000000090c005986 */ /* 0x008fe2000c101118 */
[----:B------:R-:W-:Y:S01]  /*38090*/  ISETP.GE.AND P5, PT, R0, UR12, PT ;  /* 0x0000000c00007c0c */ /* 0x000fe2000bfa6270 */
[----:B------:R-:W-:Y:S01]  /*380a0*/  IMAD.MOV.U32 R0, RZ, RZ, R8 ;  /* 0x000000ffff007224 */ /* 0x000fe200078e0008 */
[----:B-----5:R-:W-:Y:S01]  /*380b0*/  ISETP.LT.AND P3, PT, R70, UR72, !P3 ;  /* 0x0000004846007c0c */ /* 0x020fe2000df61270 */
[----:B------:R-:W3:Y:S03]  /*380c0*/  LDCU UR12, c[0x0][0x398] ;  /* 0x00007300ff0c77ac */ /* 0x000ee60008000800 */
[----:B------:R-:W-:Y:S01]  /*380d0*/  SHF.R.S32.HI R0, RZ, 0x8, R0 ;  /* 0x00000008ff007819 */ /* 0x000fe20000011400 */
[----:B----4-:R4:W-:Y:S04]  /*380e0*/  @P6 STG.E.U8 desc[UR24][R6.64], R71 ;  /* 0x0000004706006986 */ /* 0x0109e8000c101118 */
[----:B------:R5:W-:Y:S04]  /*380f0*/  @P4 STG.E.U8 desc[UR24][R4.64], R0 ;  /* 0x0000000004004986 */ /* 0x000be8000c101118 */
[----:B----4-:R-:W4:Y:S04]  /*38100*/  LDL.LU.64 R6, [R1+0xb18] ;  /* 0x000b180001067983 */ /* 0x010f280000300a00 */
[----:B-----5:R-:W5:Y:S01]  /*38110*/  LDL.LU.64 R4, [R1+0xb10] ;  /* 0x000b100001047983 */ /* 0x020f620000300a00 */
[----:B------:R-:W-:Y:S01]  /*38120*/  VIADD R0, R68, 0x85 ;  /* 0x0000008544007836 */ /* 0x000fe20000000000 */
[----:B------:R-:W-:-:S02]  /*38130*/  PRMT R71, R71, 0x9910, RZ ;  /* 0x0000991047477816 */ /* 0x000fc400000000ff */
[----:B0-----:R-:W-:Y:S01]  /*38140*/  ISETP.LT.AND P6, PT, R69, UR10, !P5 ;  /* 0x0000000a45007c0c */ /* 0x001fe2000efc1270 */
[----:B------:R-:W5:Y:S01]  /*38150*/  LDL.LU R14, [R1+0x418] ;  /* 0x00041800010e7983 */ /* 0x000f620000300800 */
[----:B------:R-:W-:Y:S01]  /*38160*/  ISETP.GE.AND P4, PT, R0, UR14, PT ;  /* 0x0000000e00007c0c */ /* 0x000fe2000bf86270 */
[----:B------:R-:W0:Y:S01]  /*38170*/  LDCU UR10, c[0x0][0x398] ;  /* 0x00007300ff0a77ac */ /* 0x000e220008000800 */
[----:B------:R-:W-:Y:S01]  /*38180*/  SHF.R.S32.HI R0, RZ, 0x8, R71 ;  /* 0x00000008ff007819 */ /* 0x000fe20000011447 */
[----:B------:R-:W5:Y:S01]  /*38190*/  LDL.LU R9, [R1+0x41c] ;  /* 0x00041c0001097983 */ /* 0x000f620000300800 */
[----:B--2---:R-:W-:-:S03]  /*381a0*/  F2FP.SATFINITE.E5M2.F32.PACK_AB_MERGE_C R10, R10, R20, RZ ;  /* 0x000000140a0a723e */ /* 0x004fc600048060ff */
[----:B------:R-:W2:Y:S01]  /*381b0*/  LDL.LU R15, [R1+0x18] ;  /* 0x00001800010f7983 */ /* 0x000ea20000300800 */
[----:B------:R-:W-:Y:S01]  /*381c0*/  ISETP.LT.AND P5, PT, R70, UR74, !P5 ;  /* 0x0000004a46007c0c */ /* 0x000fe2000efa1270 */
[----:B------:R-:W0:Y:S02]  /*381d0*/  LDCU UR14, c[0x0][0x398] ;  /* 0x00007300ff0e77ac */ /* 0x000e240008000800 */
[----:B------:R-:W2:Y:S04]  /*381e0*/  LDL.LU R8, [R1+0x1c] ;  /* 0x00001c0001087983 */ /* 0x000ea80000300800 */
[----:B------:R-:W2:Y:S04]  /*381f0*/  LDL.LU.64 R12, [R1+0xb08] ;  /* 0x000b0800010c7983 */ /* 0x000ea80000300a00 */
[----:B------:R0:W-:Y:S01]  /*38200*/  @P3 STG.E.U8 desc[UR24][R16.64], R0 ;  /* 0x0000000010003986 */ /* 0x0001e2000c101118 */
[----:B------:R-:W-:Y:S01]  /*38210*/  ISETP.LT.AND P3, PT, R69, UR9, !P4 ;  /* 0x0000000945007c0c */ /* 0x000fe2000e761270 */
[----:B------:R-:W1:Y:S01]  /*38220*/  LDCU UR9, c[0x0][0x39c] ;  /* 0x00007380ff0977ac */ /* 0x000e620008000800 */
[----:B------:R-:W-:Y:S01]  /*38230*/  F2FP.SATFINITE.E5M2.F32.PACK_AB_MERGE_C R71, R11, R21, RZ ;  /* 0x000000150b47723e */ /* 0x000fe200048060ff */
[----:B------:R3:W-:Y:S01]  /*38240*/  @P6 STG.E.U8 desc[UR24][R18.64], R10 ;  /* 0x0000000a12006986 */ /* 0x0007e2000c101118 */
[----:B0-----:R-:W-:Y:S01]  /*38250*/  VIADD R0, R68, 0x86 ;  /* 0x0000008644007836 */ /* 0x001fe20000000000 */
[----:B------:R-:W-:-:S02]  /*38260*/  PRMT R16, R10, 0x9910, RZ ;  /* 0x000099100a107816 */ /* 0x000fc400000000ff */
[----:B---3--:R-:W3:Y:S02]  /*38270*/  LDL.LU.64 R10, [R1+0xb00] ;  /* 0x000b0000010a7983 */ /* 0x008ee40000300a00 */
[----:B------:R-:W-:Y:S01]  /*38280*/  ISETP.GE.AND P6, PT, R0, UR16, PT ;  /* 0x0000001000007c0c */ /* 0x000fe2000bfc6270 */
[----:B------:R-:W-:Y:S01]  /*38290*/  IMAD.MOV.U32 R0, RZ, RZ, R16 ;  /* 0x000000ffff007224 */ /* 0x000fe200078e0010 */
[----:B------:R-:W-:Y:S01]  /*382a0*/  ISETP.LT.AND P4, PT, R70, UR12, !P4 ;  /* 0x0000000c46007c0c */ /* 0x000fe2000e781270 */
[----:B------:R-:W0:Y:S03]  /*382b0*/  LDCU UR16, c[0x0][0x398] ;  /* 0x00007300ff1077ac */ /* 0x000e260008000800 */
[----:B------:R-:W-:Y:S01]  /*382c0*/  SHF.R.S32.HI R0, RZ, 0x8, R0 ;  /* 0x00000008ff007819 */ /* 0x000fe20000011400 */
[----:B------:R-:W0:Y:S01]  /*382d0*/  LDCU UR12, c[0x0][0x398] ;  /* 0x00007300ff0c77ac */ /* 0x000e220008000800 */
[----:B----4-:R4:W-:Y:S04]  /*382e0*/  @P5 STG.E.U8 desc[UR24][R6.64], R71 ;  /* 0x0000004706005986 */ /* 0x0109e8000c101118 */
[----:B-----5:R5:W-:Y:S04]  /*382f0*/  @P3 STG.E.U8 desc[UR24][R4.64], R0 ;  /* 0x0000000004003986 */ /* 0x020be8000c101118 */
[----:B----4-:R-:W4:Y:S04]  /*38300*/  LDL.LU.64 R6, [R1+0xaf8] ;  /* 0x000af80001067983 */ /* 0x010f280000300a00 */
[----:B-----5:R-:W5:Y:S01]  /*38310*/  LDL.LU.64 R4, [R1+0xaf0] ;  /* 0x000af00001047983 */ /* 0x020f620000300a00 */
[----:B------:R-:W-:Y:S01]  /*38320*/  VIADD R0, R68, 0x87 ;  /* 0x0000008744007836 */ /* 0x000fe20000000000 */
[----:B------:R-:W-:-:S02]  /*38330*/  PRMT R71, R71, 0x9910, RZ ;  /* 0x0000991047477816 */ /* 0x000fc400000000ff */
[----:B------:R-:W-:Y:S01]  /*38340*/  ISETP.LT.AND P5, PT, R69, UR10, !P6 ;  /* 0x0000000a45007c0c */ /* 0x000fe2000f7a1270 */
[----:B------:R-:W5:Y:S01]  /*38350*/  LDL.LU R20, [R1+0x420] ;  /* 0x0004200001147983 */ /* 0x000f620000300800 */
[----:B------:R-:W-:Y:S01]  /*38360*/  ISETP.GE.AND P3, PT, R0, UR18, PT ;  /* 0x0000001200007c0c */ /* 0x000fe2000bf66270 */
[----:B------:R-:W0:Y:S01]  /*38370*/  LDCU UR18, c[0x0][0x398] ;  /* 0x00007300ff1277ac */ /* 0x000e220008000800 */
[----:B------:R-:W-:Y:S02]  /*38380*/  SHF.R.S32.HI R0, RZ, 0x8, R71 ;  /* 0x00000008ff007819 */ /* 0x000fe40000011447 */
[----:B------:R-:W-:Y:S01]  /*38390*/  F2FP.SATFINITE.E5M2.F32.PACK_AB_MERGE_C R9, R9, R14, RZ ;  /* 0x0000000e0909723e */ /* 0x000fe200048060ff */
[----:B------:R-:W0:Y:S02]  /*383a0*/  LDCU UR10, c[0x0][0x39c] ;  /* 0x00007380ff0a77ac */ /* 0x000e240008000800 */
[----:B--2---:R2:W-:Y:S01]  /*383b0*/  @P4 STG.E.U8 desc[UR24][R12.64], R0 ;  /* 0x000000000c004986 */ /* 0x0045e2000c101118 */
[----:B------:R-:W-:-:S02]  /*383c0*/  F2FP.SATFINITE.E5M2.F32.PACK_AB_MERGE_C R71, R8, R15, RZ ;  /* 0x0000000f0847723e */ /* 0x000fc400048060ff */
[----:B------:R-:W-:Y:S01]  /*383d0*/  ISETP.LT.AND P6, PT, R70, UR14, !P6 ;  /* 0x0000000e46007c0c */ /* 0x000fe2000f7c1270 */
[----:B------:R-:W1:Y:S01]  /*383e0*/  LDCU UR14, c[0x0][0x398] ;  /* 0x00007300ff0e77ac */ /* 0x000e620008000800 */
[----:B------:R-:W-:Y:S01]  /*383f0*/  PRMT R8, R9, 0x9910, RZ ;  /* 0x0000991009087816 */ /* 0x000fe200000000ff */
[----:B--2---:R-:W2:Y:S01]  /*38400*/  LDL.LU R12, [R1+0x424] ;  /* 0x00042400010c7983 */ /* 0x004ea20000300800 */
[----:B------:R-:W-:-:S03]  /*38410*/  VIADD R0, R68, 0x88 ;  /* 0x0000008844007836 */ /* 0x000fc60000000000 */
[----:B------:R-:W2:Y:S04]  /*38420*/  LDL.LU R21, [R1+0x20] ;  /* 0x0000200001157983 */ /* 0x000ea80000300800 */
[----:B------:R-:W2:Y:S01]  /*38430*/  LDL.LU R13, [R1+0x24] ;  /* 0x00002400010d7983 */ /* 0x000ea20000300800 */
[----:B0-----:R-:W-:Y:S01]  /*38440*/  ISETP.LT.AND P4, PT, R69, UR16, !P3 ;  /* 0x0000001045007c0c */ /* 0x001fe2000df81270 */
[----:B------:R-:W0:Y:S02]  /*38450*/  LDCU UR16, c[0x0][0x398] ;  /* 0x00007300ff1077ac */ /* 0x000e240008000800 */
[----:B------:R-:W2:Y:S04]  /*38460*/  LDL.LU.64 R16, [R1+0xae8] ;  /* 0x000ae80001107983 */ /* 0x000ea80000300a00 */
[----:B---3--:R-:W-:Y:S01]  /*38470*/  @P5 STG.E.U8 desc[UR24][R10.64], R9 ;  /* 0x000000090a005986 */ /* 0x008fe2000c101118 */
[----:B------:R-:W-:Y:S01]  /*38480*/  ISETP.GE.AND P5, PT, R0, UR20, PT ;  /* 0x0000001400007c0c */ /* 0x000fe2000bfa6270 */
[----:B------:R-:W-:Y:S01]  /*38490*/  IMAD.MOV.U32 R0, RZ, RZ, R8 ;  /* 0x000000ffff007224 */ /* 0x000fe200078e0008 */
[----:B------:R-:W-:Y:S01]  /*384a0*/  ISETP.LT.AND P3, PT, R70, UR12, !P3 ;  /* 0x0000000c46007c0c */ /* 0x000fe2000df61270 */
[----:B------:R-:W3:Y:S01]  /*384b0*/  LDL.LU.64 R18, [R1+0xae0] ;  /* 0x000ae00001127983 */ /* 0x000ee20000300a00 */
[----:B------:R-:W0:Y:S02]  /*384c0*/  LDCU UR20, c[0x0][0x398] ;  /* 0x00007300ff1477ac */ /* 0x000e240008000800 */
        /* <DEDUP_REMOVED lines=12> */
[----:B------:R-:W-:Y:S01]  /*38590*/  SHF.R.S32.HI R0, RZ, 0x8, R71 ;  /* 0x00000008ff007819 */ /* 0x000fe20000011447 */
[----:B------:R-:W5:Y:S01]  /*385a0*/  LDL.LU R9, [R1+0x42c] ;  /* 0x00042c0001097983 */ /* 0x000f620000300800 */
[----:B--2---:R-:W-:-:S03]  /*385b0*/  F2FP.SATFINITE.E5M2.F32.PACK_AB_MERGE_C R12, R12, R20, RZ ;  /* 0x000000140c0c723e */ /* 0x004fc600048060ff */
[----:B------:R-:W2:Y:S01]  /*385c0*/  LDL.LU R15, [R1+0x28] ;  /* 0x00002800010f7983 */ /* 0x000ea20000300800 */
[----:B-1----:R-:W-:Y:S01]  /*385d0*/  ISETP.LT.AND P5, PT, R70, UR14, !P5 ;  /* 0x0000000e46007c0c */ /* 0x002fe2000efa1270 */
[----:B------:R-:W1:Y:S02]  /*385e0*/  LDCU UR14, c[0x0][0x398] ;  /* 0x00007300ff0e77ac */ /* 0x000e640008000800 */
[----:B------:R-:W2:Y:S01]  /*385f0*/  LDL.LU R8, [R1+0x2c] ;  /* 0x00002c0001087983 */ /* 0x000ea20000300800 */
[----:B------:R-:W1:Y:S03]  /*38600*/  LDCU UR22, c[0x0][0x398] ;  /* 0x00007300ff1677ac */ /* 0x000e660008000800 */
[----:B------:R-:W2:Y:S04]  /*38610*/  LDL.LU.64 R10, [R1+0xac8] ;  /* 0x000ac800010a7983 */ /* 0x000ea80000300a00 */
[----:B------:R1:W-:Y:S01]  /*38620*/  @P3 STG.E.U8 desc[UR24][R16.64], R0 ;  /* 0x0000000010003986 */ /* 0x0003e2000c101118 */
[----:B0-----:R-:W-:Y:S01]  /*38630*/  ISETP.LT.AND P3, PT, R69, UR16, !P4 ;  /* 0x0000001045007c0c */ /* 0x001fe2000e761270 */
[----:B------:R-:W0:Y:S01]  /*38640*/  LDCU UR16, c[0x0][0x398] ;  /* 0x00007300ff1077ac */ /* 0x000e220008000800 */
[----:B------:R-:W-:Y:S01]  /*38650*/  F2FP.SATFINITE.E5M2.F32.PACK_AB_MERGE_C R71, R13, R21, RZ ;  /* 0x000000150d47723e */ /* 0x000fe200048060ff */
[----:B---3--:R3:W-:Y:S01]  /*38660*/  @P6 STG.E.U8 desc[UR24][R18.64], R12 ;  /* 0x0000000c12006986 */ /* 0x0087e2000c101118 */
[----:B-1----:R-:W-:Y:S01]  /*38670*/  VIADD R0, R68, 0x8a ;  /* 0x0000008a44007836 */ /* 0x002fe20000000000 */
[----:B------:R-:W-:-:S04]  /*38680*/  PRMT R16, R12, 0x9910, RZ ;  /* 0x000099100c107816 */ /* 0x000fc800000000ff */
[----:B------:R-:W-:Y:S01]  /*38690*/  ISETP.GE.AND P6, PT, R0, UR23, PT ;  /* 0x0000001700007c0c */ /* 0x000fe2000bfc6270 */
[----:B------:R-:W-:Y:S01]  /*386a0*/  IMAD.MOV.U32 R0, RZ, RZ, R16 ;  /* 0x000000ffff007224 */ /* 0x000fe200078e0010 */
[----:B---3--:R-:W3:Y:S01]  /*386b0*/  LDL.LU.64 R12, [R1+0xac0] ;  /* 0x000ac000010c7983 */ /* 0x008ee20000300a00 */
[----:B------:R-:W-:Y:S01]  /*386c0*/  ISETP.LT.AND P4, PT, R70, UR20, !P4 ;  /* 0x0000001446007c0c */ /* 0x000fe2000e781270 */
[----:B------:R-:W1:Y:S02]  /*386d0*/  LDCU UR20, c[0x0][0x398] ;  /* 0x00007300ff1477ac */ /* 0x000e640008000800 */
        /* <DEDUP_REMOVED lines=30> */
[----:B-1----:R-:W-:Y:S01]  /*388c0*/  ISETP.LT.AND P3, PT, R70, UR20, !P3 ;  /* 0x0000001446007c0c */ /* 0x002fe2000df61270 */
[----:B------:R-:W3:Y:S01]  /*388d0*/  LDL.LU.64 R18, [R1+0xaa0] ;  /* 0x000aa00001127983 */ /* 0x000ee20000300a00 */
        /* <DEDUP_REMOVED lines=78> */
[----:B------:R-:W1:Y:S01]  /*38dc0*/  LDCU UR26, c[0x0][0x398] ;  /* 0x00007300ff1a77ac */ /* 0x000e620008000800 */
[----:B------:R-:W-:Y:S01]  /*38dd0*/  SHF.R.S32.HI R0, RZ, 0x8, R71 ;  /* 0x00000008ff007819 */ /* 0x000fe20000011447 */
[----:B------:R-:W5:Y:S01]  /*38de0*/  LDL.LU R9, [R1+0x44c] ;  /* 0x00044c0001097983 */ /* 0x000f620000300800 */
[----:B--2---:R-:W-:-:S03]  /*38df0*/  F2FP.SATFINITE.E5M2.F32.PACK_AB_MERGE_C R12, R12, R20, RZ ;  /* 0x000000140c0c723e */ /* 0x004fc600048060ff */
[----:B------:R-:W2:Y:S01]  /*38e00*/  LDL.LU R15, [R1+0x48] ;  /* 0x00004800010f7983 */ /* 0x000ea20000300800 */
[----:B0-----:R-:W-:Y:S01]  /*38e10*/  ISETP.LT.AND P5, PT, R70, UR22, !P5 ;  /* 0x0000001646007c0c */ /* 0x001fe2000efa1270 */
[----:B------:R-:W0:Y:S02]  /*38e20*/  LDCU UR22, c[0x0][0x398] ;  /* 0x00007300ff1677ac */ /* 0x000e240008000800 */
[----:B------:R-:W2:Y:S01]  /*38e30*/  LDL.LU R8, [R1+0x4c] ;  /* 0x00004c0001087983 */ /* 0x000ea20000300800 */
[----:B------:R-:W0:Y:S03]  /*38e40*/  LDCU UR32, c[0x0][0x398] ;  /* 0x00007300ff2077ac */ /* 0x000e260008000800 */
[----:B------:R-:W2:Y:S04]  /*38e50*/  LDL.LU.64 R10, [R1+0xa48] ;  /* 0x000a4800010a7983 */ /* 0x000ea80000300a00 */
[----:B------:R0:W-:Y:S01]  /*38e60*/  @P3 STG.E.U8 desc[UR24][R16.64], R0 ;  /* 0x0000000010003986 */ /* 0x0001e2000c101118 */
[----:B------:R-:W-:Y:S01]  /*38e70*/  ISETP.LT.AND P3, PT, R69, UR23, !P4 ;  /* 0x0000001745007c0c */ /* 0x000fe2000e761270 */
[----:B------:R-:W1:Y:S01]  /*38e80*/  LDCU UR23, c[0x0][0x398] ;  /* 0x00007300ff1777ac */ /* 0x000e620008000800 */
[----:B------:R-:W-:Y:S01]  /*38e90*/  F2FP.SATFINITE.E5M2.F32.PACK_AB_MERGE_C R71, R13, R21, RZ ;  /* 0x000000150d47723e */ /* 0x000fe200048060ff */
[----:B---3--:R3:W-:Y:S01]  /*38ea0*/  @P6 STG.E.U8 desc[UR24][R18.64], R12 ;  /* 0x0000000c12006986 */ /* 0x0087e2000c101118 */
[----:B0-----:R-:W-:Y:S01]  /*38eb0*/  VIADD R0, R68, 0x92 ;  /* 0x0000009244007836 */ /* 0x001fe20000000000 */
[----:B------:R-:W-:-:S04]  /*38ec0*/  PRMT R16, R12, 0x9910, RZ ;  /* 0x000099100c107816 */ /* 0x000fc800000000ff */
[----:B------:R-:W-:Y:S01]  /*38ed0*/  ISETP.GE.AND P6, PT, R0, UR33, PT ;  /* 0x0000002100007c0c */ /* 0x000fe2000bfc6270 */
[----:B------:R-:W-:Y:S01]  /*38ee0*/  IMAD.MOV.U32 R0, RZ, RZ, R16 ;  /* 0x000000ffff007224 */ /* 0x000fe200078e0010 */
[----:B---3--:R-:W3:Y:S01]  /*38ef0*/  LDL.LU.64 R12, [R1+0xa40] ;  /* 0x000a4000010c7983 */ /* 0x008ee20000300a00 */
[----:B------:R-:W-:Y:S01]  /*38f00*/  ISETP.LT.AND P4, PT, R70, UR27, !P4 ;  /* 0x0000001b46007c0c */ /* 0x000fe2000e781270 */
        /* <DEDUP_REMOVED lines=9> */
[----:B-1----:R-:W-:Y:S01]  /*38fa0*/  ISETP.LT.AND P5, PT, R69, UR26, !P6 ;  /* 0x0000001a45007c0c */ /* 0x002fe2000f7a1270 */
[----:B------:R-:W5:Y:S01]  /*38fb0*/  LDL.LU R20, [R1+0x450] ;  /* 0x0004500001147983 */ /* 0x000f620000300800 */
[----:B------:R-:W-:Y:S01]  /*38fc0*/  ISETP.GE.AND P3, PT, R0, UR34, PT ;  /* 0x0000002200007c0c */ /* 0x000fe2000bf66270 */
[----:B------:R-:W1:Y:S01]  /*38fd0*/  LDCU UR26, c[0x0][0x398] ;  /* 0x00007300ff1a77ac */ /* 0x000e620008000800 */
        /* <DEDUP_REMOVED lines=13> */
[----:B------:R-:W1:Y:S02]  /*390b0*/  LDCU UR23, c[0x0][0x398] ;  /* 0x00007300ff1777ac */ /* 0x000e640008000800 */
[----:B------:R-:W2:Y:S04]  /*390c0*/  LDL.LU.64 R16, [R1+0xa28] ;  /* 0x000a280001107983 */ /* 0x000ea80000300a00 */
[----:B---3--:R-:W-:Y:S01]  /*390d0*/  @P5 STG.E.U8 desc[UR24][R12.64], R9 ;  /* 0x000000090c005986 */ /* 0x008fe2000c101118 */
[----:B------:R-:W-:Y:S01]  /*390e0*/  ISETP.GE.AND P5, PT, R0, UR35, PT ;  /* 0x0000002300007c0c */ /* 0x000fe2000bfa6270 */
[----:B------:R-:W-:Y:S01]  /*390f0*/  IMAD.MOV.U32 R0, RZ, RZ, R8 ;  /* 0x000000ffff007224 */ /* 0x000fe200078e0008 */
[----:B0-----:R-:W-:Y:S01]  /*39100*/  ISETP.LT.AND P3, PT, R70, UR27, !P3 ;  /* 0x0000001b46007c0c */ /* 0x001fe2000df61270 */
        /* <DEDUP_REMOVED lines=14> */
[----:B------:R-:W-:Y:S01]  /*391f0*/  SHF.R.S32.HI R0, RZ, 0x8, R71 ;  /* 0x00000008ff007819 */ /* 0x000fe20000011447 */
[----:B------:R-:W5:Y:S01]  /*39200*/  LDL.LU R9, [R1+0x45c] ;  /* 0x00045c0001097983 */ /* 0x000f620000300800 */
[----:B--2---:R-:W-:-:S03]  /*39210*/  F2FP.SATFINITE.E5M2.F32.PACK_AB_MERGE_C R10, R10, R20, RZ ;  /* 0x000000140a0a723e */ /* 0x004fc600048060ff */
[----:B------:R-:W2:Y:S01]  /*39220*/  LDL.LU R15, [R1+0x58] ;  /* 0x00005800010f7983 */ /* 0x000ea20000300800 */
[----:B------:R-:W-:Y:S01]  /*39230*/  ISETP.LT.AND P5, PT, R70, UR28, !P5 ;  /* 0x0000001c46007c0c */ /* 0x000fe2000efa1270 */
        /* <DEDUP_REMOVED lines=71> */
[----:B-1----:R-:W-:Y:S01]  /*396b0*/  ISETP.LT.AND P3, PT, R69, UR29, !P4 ;  /* 0x0000001d45007c0c */ /* 0x002fe2000e761270 */
        /* <DEDUP_REMOVED lines=34> */
[----:B-1----:R-:W-:Y:S01]  /*398e0*/  ISETP.LT.AND P4, PT, R69, UR29, !P3 ;  /* 0x0000001d45007c0c */ /* 0x002fe2000df81270 */
        /* <DEDUP_REMOVED lines=87> */
[----:B------:R-:W5:Y:S04]  /*39e60*/  LDL.LU R9, [R1+0x48c] ;  /* 0x00048c0001097983 */ /* 0x000f680000300800 */
[----:B------:R-:W5:Y:S01]  /*39e70*/  LDL.LU R15, [R1+0x88] ;  /* 0x00008800010f7983 */ /* 0x000f620000300800 */
[----:B--2---:R-:W-:-:S03]  /*39e80*/  F2FP.SATFINITE.E5M2.F32.PACK_AB_MERGE_C R12, R12, R20, RZ ;  /* 0x000000140c0c723e */ /* 0x004fc600048060ff */
[----:B------:R-:W2:Y:S04]  /*39e90*/  LDL.LU R8, [R1+0x8c] ;  /* 0x00008c0001087983 */ /* 0x000ea80000300800 */
[----:B------:R-:W2:Y:S01]  /*39ea0*/  LDL.LU.64 R10, [R1+0x8f8] ;  /* 0x0008f800010a7983 */ /* 0x000ea20000300a00 */
[----:B------:R-:W-:Y:S01]  /*39eb0*/  ISETP.LT.AND P5, PT, R70, UR32, !P5 ;  /* 0x0000002046007c0c */ /* 0x000fe2000efa1270 */
[----:B------:R-:W0:Y:S02]  /*39ec0*/  LDCU UR32, c[0x0][0x398] ;  /* 0x00007300ff2077ac */ /* 0x000e240008000800 */
        /* <DEDUP_REMOVED lines=9> */
[----:B---3--:R-:W3:Y:S04]  /*39f60*/  LDL.LU.64 R12, [R1+0x8e8] ;  /* 0x0008e800010c7983 */ /* 0x008ee80000300a00 */
[----:B------:R-:W-:Y:S01]  /*39f70*/  SHF.R.S32.HI R0, RZ, 0x8, R0 ;  /* 0x00000008ff007819 */ /* 0x000fe20000011400 */
[----:B----4-:R0:W-:Y:S04]  /*39f80*/  @P5 STG.E.U8 desc[UR24][R6.64], R71 ;  /* 0x0000004706005986 */ /* 0x0101e8000c101118 */
[----:B-----5:R4:W-:Y:S04]  /*39f90*/  @P3 STG.E.U8 desc[UR24][R4.64], R0 ;  /* 0x0000000004003986 */ /* 0x0209e8000c101118 */
[----:B0-----:R-:W5:Y:S04]  /*39fa0*/  LDL.LU.64 R6, [R1+0x8e0] ;  /* 0x0008e00001067983 */ /* 0x001f680000300a00 */
[----:B----4-:R-:W4:Y:S01]  /*39fb0*/  LDL.LU.64 R4, [R1+0x8c8] ;  /* 0x0008c80001047983 */ /* 0x010f220000300a00 */
[----:B------:R-:W-:Y:S01]  /*39fc0*/  ISETP.LT.AND P4, PT, R70, UR35, !P4 ;  /* 0x0000002346007c0c */ /* 0x000fe2000e781270 */
[----:B------:R-:W-:Y:S01]  /*39fd0*/  VIADD R0, R68, 0xa3 ;  /* 0x000000a344007836 */ /* 0x000fe20000000000 */
[----:B------:R-:W-:Y:S01]  /*39fe0*/  PRMT R71, R71, 0x9910, RZ ;  /* 0x0000991047477816 */ /* 0x000fe200000000ff */
[----:B------:R-:W4:Y:S01]  /*39ff0*/  LDL.LU R20, [R1+0x490] ;  /* 0x0004900001147983 */ /* 0x000f220000300800 */
[----:B------:R-:W-:Y:S01]  /*3a000*/  ISETP.LT.AND P5, PT, R69, UR34, !P6 ;  /* 0x0000002245007c0c */ /* 0x000fe2000f7a1270 */
[----:B------:R-:W0:Y:S01]  /*3a010*/  LDCU UR35, c[0x0][0x398] ;  /* 0x00007300ff2377ac */ /* 0x000e220008000800 */
[----:B------:R-:W-:-:S02]  /*3a020*/  ISETP.GE.AND P3, PT, R0, UR50, PT ;  /* 0x0000003200007c0c */ /* 0x000fc4000bf66270 */
[----:B------:R-:W-:Y:S01]  /*3a030*/  SHF.R.S32.HI R0, RZ, 0x8, R71 ;  /* 0x00000008ff007819 */ /* 0x000fe20000011447 */
[----:B------:R-:W0:Y:S01]  /*3a040*/  LDCU UR34, c[0x0][0x398] ;  /* 0x00007300ff2277ac */ /* 0x000e220008000800 */
[----:B------:R-:W-:-:S03]  /*3a050*/  F2FP.SATFINITE.E5M2.F32.PACK_AB_MERGE_C R9, R9, R14, RZ ;  /* 0x0000000e0909723e */ /* 0x000fc600048060ff */
[----:B--2---:R2:W-:Y:S01]  /*3a060*/  @P4 STG.E.U8 desc[UR24][R10.64], R0 ;  /* 0x000000000a004986 */ /* 0x0045e2000c101118 */
[----:B------:R-:W-:Y:S02]  /*3a070*/  F2FP.SATFINITE.E5M2.F32.PACK_AB_MERGE_C R71, R8, R15, RZ ;  /* 0x0000000f0847723e */ /* 0x000fe400048060ff */
        /* <DEDUP_REMOVED lines=12> */
[----:B------:R-:W-:-:S02]  /*3a140*/  IMAD.MOV.U32 R0, RZ, RZ, R8 ;  /* 0x000000ffff007224 */ /* 0x000fc400078e0008 */
[----:B------:R-:W3:Y:S03]  /*3a150*/  LDL.LU.64 R18, [R1+0x8a8] ;  /* 0x0008a80001127983 */ /* 0x000ee60000300a00 */
[----:B------:R-:W-:Y:S01]  /*3a160*/  SHF.R.S32.HI R0, RZ, 0x8, R0 ;  /* 0x00000008ff007819 */ /* 0x000fe20000011400 */
[----:B-----5:R5:W-:Y:S04]  /*3a170*/  @P6 STG.E.U8 desc[UR24][R6.64], R71 ;  /* 0x0000004706006986 */ /* 0x020be8000c101118 */
[----:B----4-:R4:W-:Y:S04]  /*3a180*/  @P4 STG.E.U8 desc[UR24][R4.64], R0 ;  /* 0x0000000004004986 */ /* 0x0109e8000c101118 */
[----:B-----5:R-:W5:Y:S04]  /*3a190*/  LDL.LU.64 R6, [R1+0x8a0] ;  /* 0x0008a00001067983 */ /* 0x020f680000300a00 */
[----:B----4-:R-:W4:Y:S01]  /*3a1a0*/  LDL.LU.64 R4, [R1+0x898] ;  /* 0x0008980001047983 */ /* 0x010f220000300a00 */
[----:B0-----:R-:W-:Y:S01]  /*3a1b0*/  ISETP.LT.AND P3, PT, R70, UR35, !P3 ;  /* 0x0000002346007c0c */ /* 0x001fe2000df61270 */
[----:B------:R-:W-:Y:S01]  /*3a1c0*/  VIADD R0, R68, 0xa5 ;  /* 0x000000a544007836 */ /* 0x000fe20000000000 */
[----:B------:R-:W-:Y:S01]  /*3a1d0*/  PRMT R71, R71, 0x9910, RZ ;  /* 0x0000991047477816 */ /* 0x000fe200000000ff */
[----:B------:R-:W4:Y:S01]  /*3a1e0*/  LDL.LU R14, [R1+0x498] ;  /* 0x00049800010e7983 */ /* 0x000f220000300800 */
[----:B------:R-:W-:Y:S01]  /*3a1f0*/  ISETP.LT.AND P6, PT, R69, UR34, !P5 ;  /* 0x0000002245007c0c */ /* 0x000fe2000efc1270 */
[----:B------:R-:W0:Y:S01]  /*3a200*/  LDCU UR35, c[0x0][0x398] ;  /* 0x00007300ff2377ac */ /* 0x000e220008000800 */
[----:B------:R-:W-:Y:S01]  /*3a210*/  ISETP.GE.AND P4, PT, R0, UR52, PT ;  /* 0x0000003400007c0c */ /* 0x000fe2000bf86270 */
[----:B------:R-:W4:Y:S01]  /*3a220*/  LDL.LU R9, [R1+0x49c] ;  /* 0x00049c0001097983 */ /* 0x000f220000300800 */
[----:B------:R-:W-:Y:S01]  /*3a230*/  SHF.R.S32.HI R0, RZ, 0x8, R71 ;  /* 0x00000008ff007819 */ /* 0x000fe20000011447 */
[----:B------:R-:W0:Y:S02]  /*3a240*/  LDCU UR34, c[0x0][0x398] ;  /* 0x00007300ff2277ac */ /* 0x000e240008000800 */
[----:B------:R-:W4:Y:S01]  /*3a250*/  LDL.LU R15, [R1+0x98] ;  /* 0x00009800010f7983 */ /* 0x000f220000300800 */
        /* <DEDUP_REMOVED lines=16> */
[----:B-----5:R0:W-:Y:S04]  /*3a360*/  @P5 STG.E.U8 desc[UR24][R6.64], R71 ;  /* 0x0000004706005986 */ /* 0x0201e8000c101118 */
[----:B----4-:R4:W-:Y:S04]  /*3a370*/  @P3 STG.E.U8 desc[UR24][R4.64], R0 ;  /* 0x0000000004003986 */ /* 0x0109e8000c101118 */
        /* <DEDUP_REMOVED lines=50> */
[----:B------:R-:W-:Y:S01]  /*3a6a0*/  ISETP.LT.AND P3, PT, R69, UR37, !P4 ;  /* 0x0000002545007c0c */ /* 0x000fe2000e761270 */
[----:B------:R-:W0:Y:S01]  /*3a6b0*/  LDCU UR37, c[0x0][0x398] ;  /* 0x00007300ff2577ac */ /* 0x000e220008000800 */
[----:B------:R-:W-:Y:S01]  /*3a6c0*/  F2FP.SATFINITE.E5M2.F32.PACK_AB_MERGE_C R71, R13, R21, RZ ;  /* 0x000000150d47723e */ /* 0x000fe200048060ff */
[----:B---3--:R3:W-:Y:S01]  /*3a6d0*/  @P6 STG.E.U8 desc[UR24][R18.64], R12 ;  /* 0x0000000c12006986 */ /* 0x0087e2000c101118 */
[----:B-1----:R-:W-:Y:S01]  /*3a6e0*/  VIADD R0, R68, 0xaa ;  /* 0x000000aa44007836 */ /* 0x002fe20000000000 */
[----:B------:R-:W-:-:S04]  /*3a6f0*/  PRMT R16, R12, 0x9910, RZ ;  /* 0x000099100c107816 */ /* 0x000fc800000000ff */
[----:B------:R-:W-:Y:S01]  /*3a700*/  ISETP.GE.AND P6, PT, R0, UR57, PT ;  /* 0x0000003900007c0c */ /* 0x000fe2000bfc6270 */
[----:B------:R-:W-:Y:S01]  /*3a710*/  IMAD.MOV.U32 R0, RZ, RZ, R16 ;  /* 0x000000ffff007224 */ /* 0x000fe200078e0010 */
[----:B---3--:R-:W3:Y:S04]  /*3a720*/  LDL.LU.64 R12, [R1+0x800] ;  /* 0x00080000010c7983 */ /* 0x008ee80000300a00 */
[----:B------:R-:W-:Y:S01]  /*3a730*/  SHF.R.S32.HI R0, RZ, 0x8, R0 ;  /* 0x00000008ff007819 */ /* 0x000fe20000011400 */
[----:B-----5:R1:W-:Y:S04]  /*3a740*/  @P5 STG.E.U8 desc[UR24][R6.64], R71 ;  /* 0x0000004706005986 */ /* 0x0203e8000c101118 */
[----:B----4-:R4:W-:Y:S04]  /*3a750*/  @P3 STG.E.U8 desc[UR24][R4.64], R0 ;  /* 0x0000000004003986 */ /* 0x0109e8000c101118 */
[----:B-1----:R-:W5:Y:S04]  /*3a760*/  LDL.LU.64 R6, [R1+0x7e8] ;  /* 0x0007e80001067983 */ /* 0x002f680000300a00 */
[----:B----4-:R-:W4:Y:S01]  /*3a770*/  LDL.LU.64 R4, [R1+0x7e0] ;  /* 0x0007e00001047983 */ /* 0x010f220000300a00 */
[----:B------:R-:W-:Y:S01]  /*3a780*/  ISETP.LT.AND P4, PT, R70, UR39, !P4 ;  /* 0x0000002746007c0c */ /* 0x000fe2000e781270 */
[----:B------:R-:W-:Y:S01]  /*3a790*/  VIADD R0, R68, 0xab ;  /* 0x000000ab44007836 */ /* 0x000fe20000000000 */
[----:B------:R-:W-:Y:S01]  /*3a7a0*/  PRMT R71, R71, 0x9910, RZ ;  /* 0x0000991047477816 */ /* 0x000fe200000000ff */
[----:B------:R-:W4:Y:S01]  /*3a7b0*/  LDL.LU R20, [R1+0x4b0] ;  /* 0x0004b00001147983 */ /* 0x000f220000300800 */
[----:B0-----:R-:W-:Y:S01]  /*3a7c0*/  ISETP.LT.AND P5, PT, R69, UR38, !P6 ;  /* 0x0000002645007c0c */ /* 0x001fe2000f7a1270 */
[----:B------:R-:W0:Y:S01]  /*3a7d0*/  LDCU UR39, c[0x0][0x398] ;  /* 0x00007300ff2777ac */ /* 0x000e220008000800 */
[----:B------:R-:W-:-:S02]  /*3a7e0*/  ISETP.GE.AND P3, PT, R0, UR58, PT ;  /* 0x0000003a00007c0c */ /* 0x000fc4000bf66270 */
[----:B------:R-:W-:Y:S01]  /*3a7f0*/  SHF.R.S32.HI R0, RZ, 0x8, R71 ;  /* 0x00000008ff007819 */ /* 0x000fe20000011447 */
[----:B------:R-:W1:Y:S01]  /*3a800*/  LDCU UR38, c[0x0][0x398] ;  /* 0x00007300ff2677ac */ /* 0x000e620008000800 */
        /* <DEDUP_REMOVED lines=26> */
[----:B-1----:R-:W-:Y:S01]  /*3a9b0*/  ISETP.LT.AND P4, PT, R69, UR38, !P5 ;  /* 0x0000002645007c0c */ /* 0x002fe2000ef81270 */
[----:B------:R-:W0:Y:S01]  /*3a9c0*/  LDCU UR39, c[0x0][0x398] ;  /* 0x00007300ff2777ac */ /* 0x000e220008000800 */
[----:B------:R-:W-:Y:S01]  /*3a9d0*/  ISETP.GE.AND P6, PT, R0, UR60, PT ;  /* 0x0000003c00007c0c */ /* 0x000fe2000bfc6270 */
[----:B------:R-:W4:Y:S01]  /*3a9e0*/  LDL.LU R9, [R1+0x4bc] ;  /* 0x0004bc0001097983 */ /* 0x000f220000300800 */
[----:B------:R-:W-:Y:S01]  /*3a9f0*/  SHF.R.S32.HI R0, RZ, 0x8, R71 ;  /* 0x00000008ff007819 */ /* 0x000fe20000011447 */
[----:B------:R-:W1:Y:S02]  /*3aa00*/  LDCU UR38, c[0x0][0x398] ;  /* 0x00007300ff2677ac */ /* 0x000e640008000800 */
        /* <DEDUP_REMOVED lines=21> */
[----:B0-----:R-:W-:Y:S01]  /*3ab60*/  ISETP.LT.AND P6, PT, R70, UR39, !P6 ;  /* 0x0000002746007c0c */ /* 0x001fe2000f7c1270 */
[----:B------:R-:W-:Y:S01]  /*3ab70*/  VIADD R0, R68, 0xaf ;  /* 0x000000af44007836 */ /* 0x000fe20000000000 */
[----:B------:R-:W-:Y:S01]  /*3ab80*/  PRMT R71, R71, 0x9910, RZ ;  /* 0x0000991047477816 */ /* 0x000fe200000000ff */
[----:B------:R-:W4:Y:S01]  /*3ab90*/  LDL.LU R20, [R1+0x4c0] ;  /* 0x0004c00001147983 */ /* 0x000f220000300800 */
[----:B------:R-:W-:Y:S01]  /*3aba0*/  ISETP.LT.AND P5, PT, R69, UR38, !P4 ;  /* 0x0000002645007c0c */ /* 0x000fe2000e7a1270 */
        /* <DEDUP_REMOVED lines=82> */
[----:B------:R-:W-:-:S05]  /*3b0d0*/  IMAD.MOV.U32 R0, RZ, RZ, R8 ;  /* 0x000000ffff007224 */ /* 0x000fca00078e0008 */
[----:B------:R-:W-:Y:S01]  /*3b0e0*/  SHF.R.S32.HI R0, RZ, 0x8, R0 ;  /* 0x00000008ff007819 */ /* 0x000fe20000011400 */
[----:B-----5:R3:W-:Y:S04]  /*3b0f0*/  @P6 STG.E.U8 desc[UR24][R6.64], R71 ;  /* 0x0000004706006986 */ /* 0x0207e8000c101118 */
[----:B----4-:R4:W-:Y:S04]  /*3b100*/  @P4 STG.E.U8 desc[UR24][R4.64], R0 ;  /* 0x0000000004004986 */ /* 0x0109e8000c101118 */
[----:B---3--:R-:W3:Y:S04]  /*3b110*/  LDL.LU.64 R6, [R1+0x6d0] ;  /* 0x0006d00001067983 */ /* 0x008ee80000300a00 */
[----:B----4-:R-:W4:Y:S04]  /*3b120*/  LDL.LU.64 R4, [R1+0x6c0] ;  /* 0x0006c00001047983 */ /* 0x010f280000300a00 */
[----:B------:R-:W5:Y:S01]  /*3b130*/  LDL.LU R14, [R1+0x4d8] ;  /* 0x0004d800010e7983 */ /* 0x000f620000300800 */
[----:B0-----:R-:W-:Y:S01]  /*3b140*/  ISETP.LT.AND P3, PT, R70, UR43, !P3 ;  /* 0x0000002b46007c0c */ /* 0x001fe2000df61270 */
[----:B------:R-:W-:Y:S01]  /*3b150*/  VIADD R0, R68, 0xb5 ;  /* 0x000000b544007836 */ /* 0x000fe20000000000 */
[----:B-1----:R-:W-:Y:S01]  /*3b160*/  ISETP.LT.AND P6, PT, R69, UR42, !P5 ;  /* 0x0000002a45007c0c */ /* 0x002fe2000efc1270 */
[----:B------:R-:W5:Y:S01]  /*3b170*/  LDL.LU R9, [R1+0x4dc] ;  /* 0x0004dc0001097983 */ /* 0x000f620000300800 */
[----:B------:R-:W-:Y:S01]  /*3b180*/  PRMT R71, R71, 0x9910, RZ ;  /* 0x0000991047477816 */ /* 0x000fe200000000ff */
[----:B------:R-:W0:Y:S02]  /*3b190*/  LDCU UR43, c[0x0][0x398] ;  /* 0x00007300ff2b77ac */ /* 0x000e240008000800 */
[----:B------:R-:W5:Y:S01]  /*3b1a0*/  LDL.LU R15, [R1+0xd8] ;  /* 0x0000d800010f7983 */ /* 0x000f620000300800 */
[----:B------:R-:W-:Y:S01]  /*3b1b0*/  ISETP.GE.AND P4, PT, R0, UR68, PT ;  /* 0x0000004400007c0c */ /* 0x000fe2000bf86270 */
[----:B------:R-:W1:Y:S02]  /*3b1c0*/  LDCU UR42, c[0x0][0x398] ;  /* 0x00007300ff2a77ac */ /* 0x000e640008000800 */
[----:B------:R-:W5:Y:S01]  /*3b1d0*/  LDL.LU R8, [R1+0xdc] ;  /* 0x0000dc0001087983 */ /* 0x000f620000300800 */
[----:B------:R-:W-:-:S02]  /*3b1e0*/  SHF.R.S32.HI R0, RZ, 0x8, R71 ;  /* 0x00000008ff007819 */ /* 0x000fc40000011447 */
[----:B--2---:R-:W-:Y:S01]  /*3b1f0*/  F2FP.SATFINITE.E5M2.F32.PACK_AB_MERGE_C R10, R10, R20, RZ ;  /* 0x000000140a0a723e */ /* 0x004fe200048060ff */
[----:B------:R-:W2:Y:S01]  /*3b200*/  LDL.LU.64 R12, [R1+0x6b8] ;  /* 0x0006b800010c7983 */ /* 0x000ea20000300a00 */
[----:B------:R-:W-:Y:S01]  /*3b210*/  ISETP.LT.AND P5, PT, R70, UR44, !P5 ;  /* 0x0000002c46007c0c */ /* 0x000fe2000efa1270 */
[----:B------:R-:W0:Y:S01]  /*3b220*/  LDCU UR44, c[0x0][0x398] ;  /* 0x00007300ff2c77ac */ /* 0x000e220008000800 */
[----:B------:R-:W-:Y:S01]  /*3b230*/  F2FP.SATFINITE.E5M2.F32.PACK_AB_MERGE_C R71, R11, R21, RZ ;  /* 0x000000150b47723e */ /* 0x000fe200048060ff */
[----:B------:R1:W-:Y:S01]  /*3b240*/  @P3 STG.E.U8 desc[UR24][R16.64], R0 ;  /* 0x0000000010003986 */ /* 0x0003e2000c101118 */
[----:B------:R-:W-:Y:S01]  /*3b250*/  ISETP.LT.AND P3, PT, R69, UR41, !P4 ;  /* 0x0000002945007c0c */ /* 0x000fe2000e761270 */
[----:B------:R-:W0:Y:S02]  /*3b260*/  LDCU UR41, c[0x0][0x39c] ;  /* 0x00007380ff2977ac */ /* 0x000e240008000800 */
[----:B------:R1:W-:Y:S02]  /*3b270*/  @P6 STG.E.U8 desc[UR24][R18.64], R10 ;  /* 0x0000000a12006986 */ /* 0x0003e4000c101118 */
[----:B-1----:R-:W-:Y:S01]  /*3b280*/  VIADD R0, R68, 0xb6 ;  /* 0x000000b644007836 */ /* 0x002fe20000000000 */
[----:B------:R-:W-:-:S02]  /*3b290*/  PRMT R16, R10, 0x9910, RZ ;  /* 0x000099100a107816 */ /* 0x000fc400000000ff */
[----:B------:R-:W2:Y:S02]  /*3b2a0*/  LDL.LU.64 R10, [R1+0x6b0] ;  /* 0x0006b000010a7983 */ /* 0x000ea40000300a00 */
[----:B------:R-:W-:Y:S01]  /*3b2b0*/  ISETP.GE.AND P6, PT, R0, UR69, PT ;  /* 0x0000004500007c0c */ /* 0x000fe2000bfc6270 */
[----:B------:R-:W-:-:S05]  /*3b2c0*/  IMAD.MOV.U32 R0, RZ, RZ, R16 ;  /* 0x000000ffff007224 */ /* 0x000fca00078e0010 */
[----:B------:R-:W-:Y:S01]  /*3b2d0*/  SHF.R.S32.HI R0, RZ, 0x8, R0 ;  /* 0x00000008ff007819 */ /* 0x000fe20000011400 */
[----:B---3--:R1:W-:Y:S04]  /*3b2e0*/  @P5 STG.E.U8 desc[UR24][R6.64], R71 ;  /* 0x0000004706005986 */ /* 0x0083e8000c101118 */
[----:B----4-:R3:W-:Y:S04]  /*3b2f0*/  @P3 STG.E.U8 desc[UR24][R4.64], R0 ;  /* 0x0000000004003986 */ /* 0x0107e8000c101118 */
[----:B-1----:R-:W4:Y:S04]  /*3b300*/  LDL.LU.64 R6, [R1+0x698] ;  /* 0x0006980001067983 */ /* 0x002f280000300a00 */
[----:B---3--:R-:W3:Y:S01]  /*3b310*/  LDL.LU.64 R4, [R1+0x690] ;  /* 0x0006900001047983 */ /* 0x008ee20000300a00 */
[----:B------:R-:W-:Y:S01]  /*3b320*/  VIADD R0, R68, 0xb7 ;  /* 0x000000b744007836 */ /* 0x000fe20000000000 */
[----:B------:R-:W-:-:S02]  /*3b330*/  PRMT R71, R71, 0x9910, RZ ;  /* 0x0000991047477816 */ /* 0x000fc400000000ff */
[----:B0-----:R-:W-:Y:S01]  /*3b340*/  ISETP.LT.AND P4, PT, R70, UR43, !P4 ;  /* 0x0000002b46007c0c */ /* 0x001fe2000e781270 */
[----:B------:R-:W3:Y:S01]  /*3b350*/  LDL.LU R20, [R1+0x4e0] ;  /* 0x0004e00001147983 */ /* 0x000ee20000300800 */
[----:B------:R-:W-:Y:S01]  /*3b360*/  ISETP.GE.AND P3, PT, R0, UR70, PT ;  /* 0x0000004600007c0c */ /* 0x000fe2000bf66270 */
[----:B------:R-:W0:Y:S01]  /*3b370*/  LDCU UR43, c[0x0][0x398] ;  /* 0x00007300ff2b77ac */ /* 0x000e220008000800 */
[----:B------:R-:W-:Y:S02]  /*3b380*/  SHF.R.S32.HI R0, RZ, 0x8, R71 ;  /* 0x00000008ff007819 */ /* 0x000fe40000011447 */
[----:B-----5:R-:W-:Y:S02]  /*3b390*/  F2FP.SATFINITE.E5M2.F32.PACK_AB_MERGE_C R71, R8, R15, RZ ;  /* 0x0000000f0847723e */ /* 0x020fe400048060ff */
[----:B------:R-:W5:Y:S01]  /*3b3a0*/  LDL.LU R15, [R1+0x4e4] ;  /* 0x0004e400010f7983 */ /* 0x000f620000300800 */
[----:B------:R-:W-:-:S03]  /*3b3b0*/  F2FP.SATFINITE.E5M2.F32.PACK_AB_MERGE_C R9, R9, R14, RZ ;  /* 0x0000000e0909723e */ /* 0x000fc600048060ff */
[----:B------:R-:W5:Y:S01]  /*3b3c0*/  LDL.LU R21, [R1+0xe0] ;  /* 0x0000e00001157983 */ /* 0x000f620000300800 */
[----:B------:R-:W-:Y:S01]  /*3b3d0*/  ISETP.LT.AND P5, PT, R69, UR42, !P6 ;  /* 0x0000002a45007c0c */ /* 0x000fe2000f7a1270 */
[----:B------:R-:W1:Y:S02]  /*3b3e0*/  LDCU UR42, c[0x0][0x39c] ;  /* 0x00007380ff2a77ac */ /* 0x000e640008000800 */
[----:B------:R-:W5:Y:S04]  /*3b3f0*/  LDL.LU R14, [R1+0xe4] ;  /* 0x0000e400010e7983 */ /* 0x000f680000300800 */
[----:B------:R-:W5:Y:S04]  /*3b400*/  LDL.LU.64 R18, [R1+0x678] ;  /* 0x0006780001127983 */ /* 0x000f680000300a00 */
[----:B------:R-:W5:Y:S01]  /*3b410*/  LDL.LU.64 R16, [R1+0x668] ;  /* 0x0006680001107983 */ /* 0x000f620000300a00 */
[----:B------:R-:W-:-:S03]  /*3b420*/  PRMT R8, R9, 0x9910, RZ ;  /* 0x0000991009087816 */ /* 0x000fc600000000ff */
[----:B--2---:R2:W-:Y:S01]  /*3b430*/  @P4 STG.E.U8 desc[UR24][R12.64], R0 ;  /* 0x000000000c004986 */ /* 0x0045e2000c101118 */
[----:B------:R-:W-:Y:S01]  /*3b440*/  ISETP.LT.AND P6, PT, R70, UR44, !P6 ;  /* 0x0000002c46007c0c */ /* 0x000fe2000f7c1270 */
[----:B------:R-:W0:Y:S01]  /*3b450*/  LDCU UR44, c[0x0][0x398] ;  /* 0x00007300ff2c77ac */ /* 0x000e220008000800 */
[----:B------:R-:W-:Y:S01]  /*3b460*/  ISETP.LT.AND P4, PT, R69, UR45, !P3 ;  /* 0x0000002d45007c0c */ /* 0x000fe2000df81270 */
[----:B------:R1:W-:Y:S01]  /*3b470*/  @P5 STG.E.U8 desc[UR24][R10.64], R9 ;  /* 0x000000090a005986 */ /* 0x0003e2000c101118 */
[----:B------:R-:W0:Y:S01]  /*3b480*/  LDCU UR45, c[0x0][0x398] ;  /* 0x00007300ff2d77ac */ /* 0x000e220008000800 */
[----:B--2---:R-:W-:Y:S02]  /*3b490*/  VIADD R0, R68, 0xb8 ;  /* 0x000000b844007836 */ /* 0x004fe40000000000 */
[----:B-1----:R-:W2:Y:S03]  /*3b4a0*/  LDL.LU.64 R10, [R1+0x658] ;  /* 0x00065800010a7983 */ /* 0x002ea60000300a00 */
[----:B------:R-:W-:Y:S01]  /*3b4b0*/  ISETP.GE.AND P5, PT, R0, UR71, PT ;  /* 0x0000004700007c0c */ /* 0x000fe2000bfa6270 */
[----:B------:R-:W-:-:S02]  /*3b4c0*/  IMAD.MOV.U32 R0, RZ, RZ, R8 ;  /* 0x000000ffff007224 */ /* 0x000fc400078e0008 */
[----:B------:R-:W2:Y:S03]  /*3b4d0*/  LDL.LU.64 R8, [R1+0x650] ;  /* 0x0006500001087983 */ /* 0x000ea60000300a00 */
[----:B------:R-:W-:Y:S01]  /*3b4e0*/  SHF.R.S32.HI R0, RZ, 0x8, R0 ;  /* 0x00000008ff007819 */ /* 0x000fe20000011400 */
[----:B------:R-:W2:Y:S04]  /*3b4f0*/  LDL.LU R12, [R1+0x4e8] ;  /* 0x0004e800010c7983 */ /* 0x000ea80000300800 */
[----:B------:R-:W2:Y:S04]  /*3b500*/  LDL.LU R13, [R1+0x4ec] ;  /* 0x0004ec00010d7983 */ /* 0x000ea80000300800 */
[----:B----4-:R1:W-:Y:S04]  /*3b510*/  @P6 STG.E.U8 desc[UR24][R6.64], R71 ;  /* 0x0000004706006986 */ /* 0x0103e8000c101118 */
[----:B---3--:R3:W-:Y:S04]  /*3b520*/  @P4 STG.E.U8 desc[UR24][R4.64], R0 ;  /* 0x0000000004004986 */ /* 0x0087e8000c101118 */
[----:B-1----:R-:W4:Y:S04]  /*3b530*/  LDL.LU R6, [R1+0xe8] ;  /* 0x0000e80001067983 */ /* 0x002f280000300800 */
[----:B------:R-:W4:Y:S04]  /*3b540*/  LDL.LU R7, [R1+0xec] ;  /* 0x0000ec0001077983 */ /* 0x000f280000300800 */
[----:B---3--:R-:W3:Y:S01]  /*3b550*/  LDL.LU.64 R4, [R1+0x640] ;  /* 0x0006400001047983 */ /* 0x008ee20000300a00 */
[----:B0-----:R-:W-:Y:S01]  /*3b560*/  ISETP.LT.AND P3, PT, R70, UR43, !P3 ;  /* 0x0000002b46007c0c */ /* 0x001fe2000df61270 */
[----:B------:R-:W-:Y:S01]  /*3b570*/  VIADD R0, R68, 0xb9 ;  /* 0x000000b944007836 */ /* 0x000fe20000000000 */
[----:B------:R-:W-:Y:S01]  /*3b580*/  PRMT R71, R71, 0x9910, RZ ;  /* 0x0000991047477816 */ /* 0x000fe200000000ff */
[----:B------:R-:W0:Y:S01]  /*3b590*/  LDCU UR43, c[0x0][0x39c] ;  /* 0x00007380ff2b77ac */ /* 0x000e220008000800 */
[----:B------:R-:W-:-:S02]  /*3b5a0*/  ISETP.LT.AND P6, PT, R69, UR46, !P5 ;  /* 0x0000002e45007c0c */ /* 0x000fc4000efc1270 */
[----:B------:R-:W-:Y:S01]  /*3b5b0*/  ISETP.GE.AND P4, PT, R0, UR73, PT ;  /* 0x0000004900007c0c */ /* 0x000fe2000bf86270 */
[----:B------:R-:W1:Y:S01]  /*3b5c0*/  LDCU UR46, c[0x0][0x398] ;  /* 0x00007300ff2e77ac */ /* 0x000e620008000800 */
[----:B------:R-:W-:Y:S02]  /*3b5d0*/  SHF.R.S32.HI R0, RZ, 0x8, R71 ;  /* 0x00000008ff007819 */ /* 0x000fe40000011447 */
[----:B-----5:R-:W-:Y:S02]  /*3b5e0*/  F2FP.SATFINITE.E5M2.F32.PACK_AB_MERGE_C R15, R15, R20, RZ ;  /* 0x000000140f0f723e */ /* 0x020fe400048060ff */
[----:B------:R-:W-:Y:S01]  /*3b5f0*/  F2FP.SATFINITE.E5M2.F32.PACK_AB_MERGE_C R71, R14, R21, RZ ;  /* 0x000000150e47723e */ /* 0x000fe200048060ff */
[----:B------:R5:W-:Y:S01]  /*3b600*/  @P3 STG.E.U8 desc[UR24][R18.64], R0 ;  /* 0x0000000012003986 */ /* 0x000be2000c101118 */
[----:B------:R-:W-:Y:S02]  /*3b610*/  PRMT R14, R15, 0x9910, RZ ;  /* 0x000099100f0e7816 */ /* 0x000fe400000000ff */
[----:B------:R-:W-:Y:S01]  /*3b620*/  ISETP.LT.AND P5, PT, R70, UR44, !P5 ;  /* 0x0000002c46007c0c */ /* 0x000fe2000efa1270 */
[----:B------:R-:W-:Y:S01]  /*3b630*/  @P6 STG.E.U8 desc[UR24][R16.64], R15 ;  /* 0x0000000f10006986 */ /* 0x000fe2000c101118 */
[----:B------:R-:W-:Y:S01]  /*3b640*/  ISETP.LT.AND P3, PT, R69, UR45, !P4 ;  /* 0x0000002d45007c0c */ /* 0x000fe2000e761270 */
[----:B------:R-:W0:Y:S01]  /*3b650*/  LDCU UR44, c[0x0][0x398] ;  /* 0x00007300ff2c77ac */ /* 0x000e220008000800 */
[----:B-----5:R-:W-:Y:S01]  /*3b660*/  VIADD R0, R68, 0xba ;  /* 0x000000ba44007836 */ /* 0x020fe20000000000 */
[----:B------:R-:W5:Y:S01]  /*3b670*/  LDL.LU.64 R18, [R1+0x638] ;  /* 0x0006380001127983 */ /* 0x000f620000300a00 */
[----:B------:R-:W0:Y:S03]  /*3b680*/  LDCU UR45, c[0x0][0x398] ;  /* 0x00007300ff2d77ac */ /* 0x000e260008000800 */
[----:B------:R-:W-:Y:S01]  /*3b690*/  ISETP.GE.AND P6, PT, R0, UR77, PT ;  /* 0x0000004d00007c0c */ /* 0x000fe2000bfc6270 */
[----:B------:R-:W-:-:S03]  /*3b6a0*/  IMAD.MOV.U32 R0, RZ, RZ, R14 ;  /* 0x000000ffff007224 */ /* 0x000fc600078e000e */
[----:B--2---:R2:W-:Y:S02]  /*3b6b0*/  @P5 STG.E.U8 desc[UR24][R10.64], R71 ;  /* 0x000000470a005986 */ /* 0x0045e4000c101118 */
[----:B------:R-:W-:Y:S02]  /*3b6c0*/  SHF.R.S32.HI R0, RZ, 0x8, R0 ;  /* 0x00000008ff007819 */ /* 0x000fe40000011400 */
[----:B------:R-:W-:Y:S01]  /*3b6d0*/  ISETP.LT.AND P4, PT, R70, UR47, !P4 ;  /* 0x0000002f46007c0c */ /* 0x000fe2000e781270 */
[----:B------:R-:W0:Y:S02]  /*3b6e0*/  LDCU UR47, c[0x0][0x398] ;  /* 0x00007300ff2f77ac */ /* 0x000e240008000800 */
[----:B------:R1:W-:Y:S01]  /*3b6f0*/  @P3 STG.E.U8 desc[UR24][R8.64], R0 ;  /* 0x0000000008003986 */ /* 0x0003e2000c101118 */
[----:B--2---:R-:W-:-:S03]  /*3b700*/  PRMT R71, R71, 0x9910, RZ ;  /* 0x0000991047477816 */ /* 0x004fc600000000ff */
[----:B------:R-:W2:Y:S01]  /*3b710*/  LDL.LU.64 R10, [R1+0x630] ;  /* 0x00063000010a7983 */ /* 0x000ea20000300a00 */
[----:B-1----:R-:W-:-:S03]  /*3b720*/  VIADD R0, R68, 0xbb ;  /* 0x000000bb44007836 */ /* 0x002fc60000000000 */
[----:B------:R-:W2:Y:S02]  /*3b730*/  LDL.LU.64 R8, [R1+0x628] ;  /* 0x0006280001087983 */ /* 0x000ea40000300a00 */
[----:B------:R-:W-:Y:S02]  /*3b740*/  ISETP.GE.AND P3, PT, R0, UR76, PT ;  /* 0x0000004c00007c0c */ /* 0x000fe4000bf66270 */
[----:B------:R-:W2:Y:S01]  /*3b750*/  LDL.LU R17, [R1+0x4f0] ;  /* 0x0004f00001117983 */ /* 0x000ea20000300800 */
[----:B------:R-:W-:Y:S02]  /*3b760*/  SHF.R.S32.HI R0, RZ, 0x8, R71 ;  /* 0x00000008ff007819 */ /* 0x000fe40000011447 */
[----:B------:R-:W-:Y:S02]  /*3b770*/  F2FP.SATFINITE.E5M2.F32.PACK_AB_MERGE_C R14, R13, R12, RZ ;  /* 0x0000000c0d0e723e */ /* 0x000fe400048060ff */
[----:B----4-:R-:W-:Y:S01]  /*3b780*/  F2FP.SATFINITE.E5M2.F32.PACK_AB_MERGE_C R71, R7, R6, RZ ;  /* 0x000000060747723e */ /* 0x010fe200048060ff */
[----:B---3--:R1:W-:Y:S04]  /*3b790*/  @P4 STG.E.U8 desc[UR24][R4.64], R0 ;  /* 0x0000000004004986 */ /* 0x0083e8000c101118 */
[----:B-1----:R-:W3:Y:S04]  /*3b7a0*/  LDL.LU R5, [R1+0x4f4] ;  /* 0x0004f40001057983 */ /* 0x002ee80000300800 */
[----:B------:R-:W4:Y:S04]  /*3b7b0*/  LDL.LU R12, [R1+0xf0] ;  /* 0x0000f000010c7983 */ /* 0x000f280000300800 */
[----:B------:R-:W4:Y:S04]  /*3b7c0*/  LDL.LU R4, [R1+0xf4] ;  /* 0x0000f40001047983 */ /* 0x000f280000300800 */
[----:B------:R-:W4:Y:S04]  /*3b7d0*/  LDL.LU.64 R6, [R1+0x610] ;  /* 0x0006100001067983 */ /* 0x000f280000300a00 */
[----:B------:R-:W4:Y:S01]  /*3b7e0*/  LDL.LU.64 R20, [R1+0x608] ;  /* 0x0006080001147983 */ /* 0x000f220000300a00 */
[----:B------:R-:W-:Y:S01]  /*3b7f0*/  ISETP.LT.AND P5, PT, R69, UR46, !P6 ;  /* 0x0000002e45007c0c */ /* 0x000fe2000f7a1270 */
[----:B------:R-:W-:Y:S01]  /*3b800*/  VIADD R0, R68, 0xbc ;  /* 0x000000bc44007836 */ /* 0x000fe20000000000 */
[----:B------:R-:W-:Y:S01]  /*3b810*/  PRMT R13, R14, 0x9910, RZ ;  /* 0x000099100e0d7816 */ /* 0x000fe200000000ff */
[----:B------:R-:W1:Y:S01]  /*3b820*/  LDCU UR46, c[0x0][0x398] ;  /* 0x00007300ff2e77ac */ /* 0x000e620008000800 */
[----:B0-----:R-:W-:-:S02]  /*3b830*/  ISETP.LT.AND P6, PT, R70, UR44, !P6 ;  /* 0x0000002c46007c0c */ /* 0x001fc4000f7c1270 */
[----:B------:R-:W-:Y:S01]  /*3b840*/  ISETP.LT.AND P4, PT, R69, UR45, !P3 ;  /* 0x0000002d45007c0c */ /* 0x000fe2000df81270 */
[----:B------:R-:W0:Y:S06]  /*3b850*/  LDCU UR44, c[0x0][0x398] ;  /* 0x00007300ff2c77ac */ /* 0x000e2c0008000800 */
[----:B-----5:R5:W-:Y:S01]  /*3b860*/  @P5 STG.E.U8 desc[UR24][R18.64], R14 ;  /* 0x0000000e12005986 */ /* 0x020be2000c101118 */
[----:B------:R-:W-:Y:S01]  /*3b870*/  ISETP.GE.AND P5, PT, R0, UR4, PT ;  /* 0x0000000400007c0c */ /* 0x000fe2000bfa6270 */
[----:B------:R-:W-:Y:S01]  /*3b880*/  IMAD.MOV.U32 R0, RZ, RZ, R13 ;  /* 0x000000ffff007224 */ /* 0x000fe200078e000d */
[----:B------:R-:W-:Y:S01]  /*3b890*/  ISETP.LT.AND P3, PT, R70, UR47, !P3 ;  /* 0x0000002f46007c0c */ /* 0x000fe2000df61270 */
[----:B--2---:R2:W-:Y:S01]  /*3b8a0*/  @P6 STG.E.U8 desc[UR24][R10.64], R71 ;  /* 0x000000470a006986 */ /* 0x0045e2000c101118 */
[----:B------:R-:W0:Y:S02]  /*3b8b0*/  LDCU UR45, c[0x0][0x398] ;  /* 0x00007300ff2d77ac */ /* 0x000e240008000800 */
[----:B------:R-:W-:-:S02]  /*3b8c0*/  SHF.R.S32.HI R0, RZ, 0x8, R0 ;  /* 0x00000008ff007819 */ /* 0x000fc40000011400 */
[----:B-1----:R-:W-:Y:S01]  /*3b8d0*/  ISETP.LT.AND P6, PT, R69, UR46, !P5 ;  /* 0x0000002e45007c0c */ /* 0x002fe2000efc1270 */
[----:B------:R-:W1:Y:S01]  /*3b8e0*/  LDCU UR47, c[0x0][0x398] ;  /* 0x00007300ff2f77ac */ /* 0x000e620008000800 */
[----:B-----5:R-:W5:Y:S01]  /*3b8f0*/  LDL.LU.64 R18, [R1+0x598] ;  /* 0x0005980001127983 */ /* 0x020f620000300a00 */
[----:B------:R-:W0:Y:S03]  /*3b900*/  LDCU UR46, c[0x0][0x398] ;  /* 0x00007300ff2e77ac */ /* 0x000e260008000800 */
[----:B------:R1:W-:Y:S01]  /*3b910*/  @P4 STG.E.U8 desc[UR24][R8.64], R0 ;  /* 0x0000000008004986 */ /* 0x0003e2000c101118 */
[----:B--2---:R-:W-:Y:S01]  /*3b920*/  PRMT R71, R71, 0x9910, RZ ;  /* 0x0000991047477816 */ /* 0x004fe200000000ff */
[----:B------:R-:W2:Y:S02]  /*3b930*/  LDCU UR4, c[0x0][0x39c] ;  /* 0x00007380ff0477ac */ /* 0x000ea40008000800 */
[----:B------:R-:W2:Y:S01]  /*3b940*/  LDL.LU.64 R10, [R1+0x590] ;  /* 0x00059000010a7983 */ /* 0x000ea20000300a00 */
[----:B-1----:R-:W-:-:S03]  /*3b950*/  VIADD R0, R68, 0xbd ;  /* 0x000000bd44007836 */ /* 0x002fc60000000000 */
[----:B------:R-:W2:Y:S02]  /*3b960*/  LDL.LU R8, [R1+0x4f8] ;  /* 0x0004f80001087983 */ /* 0x000ea40000300800 */
[----:B------:R-:W-:Y:S02]  /*3b970*/  ISETP.GE.AND P4, PT, R0, UR6, PT ;  /* 0x0000000600007c0c */ /* 0x000fe4000bf86270 */
[----:B------:R-:W2:Y:S01]  /*3b980*/  LDL.LU R9, [R1+0x4fc] ;  /* 0x0004fc0001097983 */ /* 0x000ea20000300800 */
[----:B------:R-:W-:Y:S01]  /*3b990*/  SHF.R.S32.HI R0, RZ, 0x8, R71 ;  /* 0x00000008ff007819 */ /* 0x000fe20000011447 */
[----:B------:R-:W1:Y:S02]  /*3b9a0*/  LDCU UR6, c[0x0][0x39c] ;  /* 0x00007380ff0677ac */ /* 0x000e640008000800 */
[----:B------:R-:W2:Y:S04]  /*3b9b0*/  LDL.LU R16, [R1+0xf8] ;  /* 0x0000f80001107983 */ /* 0x000ea80000300800 */
[----:B------:R-:W2:Y:S04]  /*3b9c0*/  LDL.LU R13, [R1+0xfc] ;  /* 0x0000fc00010d7983 */ /* 0x000ea80000300800 */
[----:B------:R-:W2:Y:S01]  /*3b9d0*/  LDL.LU.64 R14, [R1+0x580] ;  /* 0x00058000010e7983 */ /* 0x000ea20000300a00 */
[----:B---3--:R-:W-:-:S02]  /*3b9e0*/  F2FP.SATFINITE.E5M2.F32.PACK_AB_MERGE_C R5, R5, R17, RZ ;  /* 0x000000110505723e */ /* 0x008fc400048060ff */
[----:B----4-:R-:W-:Y:S02]  /*3b9f0*/  F2FP.SATFINITE.E5M2.F32.PACK_AB_MERGE_C R71, R4, R12, RZ ;  /* 0x0000000c0447723e */ /* 0x010fe400048060ff */
[----:B------:R-:W-:Y:S01]  /*3ba00*/  PRMT R4, R5, 0x9910, RZ ;  /* 0x0000991005047816 */ /* 0x000fe200000000ff */
[----:B------:R3:W-:Y:S04]  /*3ba10*/  @P3 STG.E.U8 desc[UR24][R6.64], R0 ;  /* 0x0000000006003986 */ /* 0x0007e8000c101118 */
[----:B------:R4:W-:Y:S01]  /*3ba20*/  @P6 STG.E.U8 desc[UR24][R20.64], R5 ;  /* 0x0000000514006986 */ /* 0x0009e2000c101118 */
[----:B---3--:R-:W-:-:S03]  /*3ba30*/  VIADD R0, R68, 0xbe ;  /* 0x000000be44007836 */ /* 0x008fc60000000000 */
[----:B------:R-:W3:Y:S02]  /*3ba40*/  LDL.LU.64 R6, [R1+0x578] ;  /* 0x0005780001067983 */ /* 0x000ee40000300a00 */
[----:B------:R-:W-:Y:S02]  /*3ba50*/  ISETP.GE.AND P6, PT, R0, UR9, PT ;  /* 0x0000000900007c0c */ /* 0x000fe4000bfc6270 */
[----:B----4-:R-:W4:Y:S01]  /*3ba60*/  LDL.LU.64 R20, [R1+0xe30] ;  /* 0x000e300001147983 */ /* 0x010f220000300a00 */
[----:B------:R-:W-:Y:S01]  /*3ba70*/  IMAD.MOV.U32 R0, RZ, RZ, R4 ;  /* 0x000000ffff007224 */ /* 0x000fe200078e0004 */
[C---:B0-----:R-:W-:Y:S01]  /*3ba80*/  ISETP.LT.AND P5, PT, R70.reuse, UR44, !P5 ;  /* 0x0000002c46007c0c */ /* 0x041fe2000efa1270 */
[----:B------:R-:W0:Y:S01]  /*3ba90*/  LDCU UR44, c[0x0][0x398] ;  /* 0x00007300ff2c77ac */ /* 0x000e220008000800 */
[----:B------:R-:W4:Y:S01]  /*3baa0*/  LDL.LU.64 R4, [R1+0x570] ;  /* 0x0005700001047983 */ /* 0x000f220000300a00 */
[C---:B------:R-:W-:Y:S02]  /*3bab0*/  ISETP.LT.AND P3, PT, R69.reuse, UR45, !P4 ;  /* 0x0000002d45007c0c */ /* 0x040fe4000e761270 */
[----:B------:R-:W-:Y:S01]  /*3bac0*/  SHF.R.S32.HI R0, RZ, 0x8, R0 ;  /* 0x00000008ff007819 */ /* 0x000fe20000011400 */
[----:B------:R-:W1:Y:S01]  /*3bad0*/  LDCU UR9, c[0x0][0x398] ;  /* 0x00007300ff0977ac */ /* 0x000e620008000800 */
[----:B------:R-:W-:Y:S01]  /*3bae0*/  ISETP.LT.AND P4, PT, R70, UR47, !P4 ;  /* 0x0000002f46007c0c */ /* 0x000fe2000e781270 */
[----:B------:R-:W1:Y:S05]  /*3baf0*/  LDCU UR45, c[0x0][0x398] ;  /* 0x00007300ff2d77ac */ /* 0x000e6a0008000800 */
[----:B-----5:R5:W-:Y:S01]  /*3bb00*/  @P5 STG.E.U8 desc[UR24][R18.64], R71 ;  /* 0x0000004712005986 */ /* 0x020be2000c101118 */
[----:B------:R-:W-:-:S03]  /*3bb10*/  ISETP.LT.AND P5, PT, R69, UR46, !P6 ;  /* 0x0000002e45007c0c */ /* 0x000fc6000f7a1270 */
[----:B--2---:R2:W-:Y:S01]  /*3bb20*/  @P3 STG.E.U8 desc[UR24][R10.64], R0 ;  /* 0x000000000a003986 */ /* 0x0045e2000c101118 */
[----:B0-----:R-:W-:Y:S01]  /*3bb30*/  ISETP.LT.AND P6, PT, R70, UR44, !P6 ;  /* 0x0000002c46007c0c */ /* 0x001fe2000f7c1270 */
[----:B------:R-:W0:Y:S01]  /*3bb40*/  LDCU UR44, c[0x0][0x398] ;  /* 0x00007300ff2c77ac */ /* 0x000e220008000800 */
[----:B-----5:R-:W-:Y:S01]  /*3bb50*/  PRMT R71, R71, 0x9910, RZ ;  /* 0x0000991047477816 */ /* 0x020fe200000000ff */
[----:B------:R-:W5:Y:S01]  /*3bb60*/  LDL.LU.64 R18, [R1+0xe28] ;  /* 0x000e280001127983 */ /* 0x000f620000300a00 */
[----:B--2---:R-:W-:-:S03]  /*3bb70*/  VIADD R0, R68, 0xbf ;  /* 0x000000bf44007836 */ /* 0x004fc60000000000 */
[----:B------:R-:W2:Y:S01]  /*3bb80*/  LDL.LU.64 R10, [R1+0xe20] ;  /* 0x000e2000010a7983 */ /* 0x000ea20000300a00 */
[----:B------:R-:W-:Y:S02]  /*3bb90*/  F2FP.SATFINITE.E5M2.F32.PACK_AB_MERGE_C R12, R9, R8, RZ ;  /* 0x00000008090c723e */ /* 0x000fe400048060ff */
[----:B------:R-:W-:Y:S01]  /*3bba0*/  ISETP.GE.AND P3, PT, R0, UR10, PT ;  /* 0x0000000a00007c0c */ /* 0x000fe2000bf66270 */
[----:B------:R-:W2:Y:S01]  /*3bbb0*/  LDL.LU R17, [R1+0x304] ;  /* 0x0003040001117983 */ /* 0x000ea20000300800 */
[----:B------:R-:W-:Y:S01]  /*3bbc0*/  SHF.R.S32.HI R0, RZ, 0x8, R71 ;  /* 0x00000008ff007819 */ /* 0x000fe20000011447 */
[----:B------:R-:W0:Y:S01]  /*3bbd0*/  LDCU UR10, c[0x0][0x398] ;  /* 0x00007300ff0a77ac */ /* 0x000e220008000800 */
[----:B------:R-:W-:Y:S01]  /*3bbe0*/  F2FP.SATFINITE.E5M2.F32.PACK_AB_MERGE_C R71, R13, R16, RZ ;  /* 0x000000100d47723e */ /* 0x000fe200048060ff */
[----:B------:R-:W2:Y:S01]  /*3bbf0*/  LDL.LU.64 R8, [R1+0x560] ;  /* 0x0005600001087983 */ /* 0x000ea20000300a00 */
[----:B------:R-:W-:-:S03]  /*3bc00*/  PRMT R16, R12, 0x9910, RZ ;  /* 0x000099100c107816 */ /* 0x000fc600000000ff */
[----:B------:R0:W-:Y:S04]  /*3bc10*/  @P4 STG.E.U8 desc[UR24][R14.64], R0 ;  /* 0x000000000e004986 */ /* 0x0001e8000c101118 */
[----:B0-----:R-:W2:Y:S04]  /*3bc20*/  LDL.LU.64 R14, [R1+0x558] ;  /* 0x00055800010e7983 */ /* 0x001ea80000300a00 */
[----:B---3--:R0:W-:Y:S04]  /*3bc30*/  @P5 STG.E.U8 desc[UR24][R6.64], R12 ;  /* 0x0000000c06005986 */ /* 0x0081e8000c101118 */
[----:B----4-:R3:W-:Y:S04]  /*3bc40*/  @P6 STG.E.U8 desc[UR24][R4.64], R71 ;  /* 0x0000004704006986 */ /* 0x0107e8000c101118 */
[----:B0-----:R-:W4:Y:S04]  /*3bc50*/  LDL.LU.64 R6, [R1+0xe18] ;  /* 0x000e180001067983 */ /* 0x001f280000300a00 */
[----:B------:R-:W2:Y:S04]  /*3bc60*/  LDL.LU.64 R12, [R1+0x550] ;  /* 0x00055000010c7983 */ /* 0x000ea80000300a00 */
[----:B---3--:R-:W3:Y:S01]  /*3bc70*/  LDL.LU.64 R4, [R1+0xe10] ;  /* 0x000e100001047983 */ /* 0x008ee20000300a00 */
[----:B------:R-:W-:Y:S01]  /*3bc80*/  VIADD R0, R68, 0xc0 ;  /* 0x000000c044007836 */ /* 0x000fe20000000000 */
[----:B-1----:R-:W-:Y:S01]  /*3bc90*/  ISETP.LT.AND P4, PT, R69, UR9, !P3 ;  /* 0x0000000945007c0c */ /* 0x002fe2000df81270 */
[----:B------:R-:W0:Y:S03]  /*3bca0*/  LDCU UR9, c[0x0][0x39c] ;  /* 0x00007380ff0977ac */ /* 0x000e260008000800 */
[----:B------:R-:W-:Y:S01]  /*3bcb0*/  ISETP.GE.AND P5, PT, R0, UR12, PT ;  /* 0x0000000c00007c0c */ /* 0x000fe2000bfa6270 */
[----:B------:R-:W-:Y:S01]  /*3bcc0*/  IMAD.MOV.U32 R0, RZ, RZ, R16 ;  /* 0x000000ffff007224 */ /* 0x000fe200078e0010 */
[----:B------:R-:W-:Y:S01]  /*3bcd0*/  PRMT R71, R71, 0x9910, RZ ;  /* 0x0000991047477816 */ /* 0x000fe200000000ff */
[----:B------:R-:W1:Y:S03]  /*3bce0*/  LDCU UR12, c[0x0][0x398] ;  /* 0x00007300ff0c77ac */ /* 0x000e660008000800 */
[----:B------:R-:W-:Y:S01]  /*3bcf0*/  SHF.R.S32.HI R0, RZ, 0x8, R0 ;  /* 0x00000008ff007819 */ /* 0x000fe20000011400 */
[----:B------:R-:W-:-:S04]  /*3bd00*/  IMAD.MOV.U32 R16, RZ, RZ, R71 ;  /* 0x000000ffff107224 */ /* 0x000fc800078e0047 */
[----:B---3--:R3:W-:Y:S04]  /*3bd10*/  @P4 STG.E.U8 desc[UR24][R4.64], R0 ;  /* 0x0000000004004986 */ /* 0x0087e8000c101118 */
[----:B---3--:R-:W3:Y:S04]  /*3bd20*/  LDL.LU.64 R4, [R1+0xe08] ;  /* 0x000e080001047983 */ /* 0x008ee80000300a00 */
[----:B------:R-:W4:Y:S01]  /*3bd30*/  LDL.LU R71, [R1+0x300] ;  /* 0x0003000001477983 */ /* 0x000f220000300800 */
[----:B------:R-:W-:Y:S01]  /*3bd40*/  ISETP.LT.AND P3, PT, R70, UR45, !P3 ;  /* 0x0000002d46007c0c */ /* 0x000fe2000df61270 */
[----:B------:R-:W-:Y:S01]  /*3bd50*/  VIADD R0, R68, 0xc1 ;  /* 0x000000c144007836 */ /* 0x000fe20000000000 */
[----:B------:R-:W-:Y:S01]  /*3bd60*/  ISETP.LT.AND P6, PT, R69, UR10, !P5 ;  /* 0x0000000a45007c0c */ /* 0x000fe2000efc1270 */
[----:B------:R-:W0:Y:S03]  /*3bd70*/  LDCU UR45, c[0x0][0x398] ;  /* 0x00007300ff2d77ac */ /* 0x000e260008000800 */
[----:B------:R-:W-:Y:S01]  /*3bd80*/  ISETP.GE.AND P4, PT, R0, UR14, PT ;  /* 0x0000000e00007c0c */ /* 0x000fe2000bf86270 */
[----:B------:R-:W0:Y:S01]  /*3bd90*/  LDCU UR14, c[0x0][0x398] ;  /* 0x00007300ff0e77ac */ /* 0x000e220008000800 */
[----:B------:R-:W-:-:S02]  /*3bda0*/  SHF.R.S32.HI R0, RZ, 0x8, R16 ;  /* 0x00000008ff007819 */ /* 0x000fc40000011410 */
[----:B------:R-:W-:Y:S01]  /*3bdb0*/  ISETP.LT.AND P5, PT, R70, UR44, !P5 ;  /* 0x0000002c46007c0c */ /* 0x000fe2000efa1270 */
[----:B------:R-:W0:Y:S02]  /*3bdc0*/  LDCU UR44, c[0x0][0x398] ;  /* 0x00007300ff2c77ac */ /* 0x000e240008000800 */
[----:B--2---:R2:W-:Y:S01]  /*3bdd0*/  @P3 STG.E.U8 desc[UR24][R8.64], R0 ;  /* 0x0000000008003986 */ /* 0x0045e2000c101118 */
[----:B-1----:R-:W-:Y:S01]  /*3bde0*/  ISETP.LT.AND P3, PT, R69, UR12, !P4 ;  /* 0x0000000c45007c0c */ /* 0x002fe2000e761270 */
[----:B------:R-:W1:Y:S01]  /*3bdf0*/  LDCU UR12, c[0x0][0x398] ;  /* 0x00007300ff0c77ac */ /* 0x000e620008000800 */
[----:B------:R-:W0:Y:S01]  /*3be00*/  LDCU UR10, c[0x0][0x39c] ;  /* 0x00007380ff0a77ac */ /* 0x000e220008000800 */
[----:B--2---:R-:W-:Y:S01]  /*3be10*/  VIADD R0, R68, 0xc2 ;  /* 0x000000c244007836 */ /* 0x004fe20000000000 */
[----:B---3--:R-:W-:Y:S02]  /*3be20*/  F2FP.SATFINITE.E5M2.F32.PACK_AB_MERGE_C R4, R5, R4, RZ ;  /* 0x000000040504723e */ /* 0x008fe400048060ff */
[----:B----4-:R-:W-:-:S02]  /*3be30*/  F2FP.SATFINITE.E5M2.F32.PACK_AB_MERGE_C R71, R17, R71, RZ ;  /* 0x000000471147723e */ /* 0x010fc400048060ff */
[----:B------:R-:W2:Y:S02]  /*3be40*/  LDL.LU.64 R16, [R1+0x540] ;  /* 0x0005400001107983 */ /* 0x000ea40000300a00 */
[----:B------:R-:W-:Y:S02]  /*3be50*/  PRMT R5, R71, 0x9910, RZ ;  /* 0x0000991047057816 */ /* 0x000fe400000000ff */
[----:B------:R3:W-:Y:S01]  /*3be60*/  @P6 STG.E.U8 desc[UR24][R14.64], R71 ;  /* 0x000000470e006986 */ /* 0x0007e2000c101118 */
[----:B------:R-:W-:Y:S01]  /*3be70*/  ISETP.GE.AND P6, PT, R0, UR16, PT ;  /* 0x0000001000007c0c */ /* 0x000fe2000bfc6270 */
[----:B------:R-:W4:Y:S01]  /*3be80*/  LDCU UR16, c[0x0][0x398] ;  /* 0x00007300ff1077ac */ /* 0x000f220008000800 */
[----:B------:R-:W-:Y:S01]  /*3be90*/  IMAD.MOV.U32 R0, RZ, RZ, R5 ;  /* 0x000000ffff007224 */ /* 0x000fe200078e0005 */
[----:B------:R0:W-:Y:S04]  /*3bea0*/  @P5 STG.E.U8 desc[UR24][R12.64], R4 ;  /* 0x000000040c005986 */ /* 0x0001e8000c101118 */
[----:B------:R-:W-:Y:S01]  /*3beb0*/  SHF.R.S32.HI R0, RZ, 0x8, R0 ;  /* 0x00000008ff007819 */ /* 0x000fe20000011400 */
[----:B------:R-:W2:Y:S01]  /*3bec0*/  LDL.LU.64 R8, [R1+0x538] ;  /* 0x0005380001087983 */ /* 0x000ea20000300a00 */
[----:B------:R-:W-:-:S03]  /*3bed0*/  PRMT R5, R4, 0x9910, RZ ;  /* 0x0000991004057816 */ /* 0x000fc600000000ff */
[----:B------:R1:W-:Y:S04]  /*3bee0*/  @P3 STG.E.U8 desc[UR24][R6.64], R0 ;  /* 0x0000000006003986 */ /* 0x0003e8000c101118 */
[----:B---3--:R-:W3:Y:S04]  /*3bef0*/  LDL.LU.64 R14, [R1+0x530] ;  /* 0x00053000010e7983 */ /* 0x008ee80000300a00 */
[----:B0-----:R-:W2:Y:S01]  /*3bf00*/  LDL.LU R4, [R1+0x30c] ;  /* 0x00030c0001047983 */ /* 0x001ea20000300800 */
[----:B-1----:R-:W-:-:S03]  /*3bf10*/  VIADD R0, R68, 0xc3 ;  /* 0x000000c344007836 */ /* 0x002fc60000000000 */
[----:B------:R-:W2:Y:S04]  /*3bf20*/  LDL.LU.64 R6, [R1+0xe00] ;  /* 0x000e000001067983 */ /* 0x000ea80000300a00 */
[----:B------:R-:W2:Y:S01]  /*3bf30*/  LDL.LU R71, [R1+0x314] ;  /* 0x0003140001477983 */ /* 0x000ea20000300800 */
[----:B------:R-:W-:Y:S01]  /*3bf40*/  ISETP.GE.AND P3, PT, R0, UR18, PT ;  /* 0x0000001200007c0c */ /* 0x000fe2000bf66270 */
[----:B------:R-:W0:Y:S02]  /*3bf50*/  LDCU UR18, c[0x0][0x398] ;  /* 0x00007300ff1277ac */ /* 0x000e240008000800 */
[----:B------:R-:W2:Y:S04]  /*3bf60*/  LDL.LU.64 R12, [R1+0x510] ;  /* 0x00051000010c7983 */ /* 0x000ea80000300a00 */
[----:B------:R-:W2:Y:S01]  /*3bf70*/  LDL.LU R0, [R1+0x308] ;  /* 0x0003080001007983 */ /* 0x000ea20000300800 */
[----:B------:R-:W-:-:S02]  /*3bf80*/  ISETP.LT.AND P4, PT, R70, UR45, !P4 ;  /* 0x0000002d46007c0c */ /* 0x000fc4000e781270 */
[----:B------:R-:W-:Y:S01]  /*3bf90*/  ISETP.LT.AND P5, PT, R69, UR14, !P6 ;  /* 0x0000000e45007c0c */ /* 0x000fe2000f7a1270 */
[----:B------:R-:W1:Y:S01]  /*3bfa0*/  LDCU UR14, c[0x0][0x398] ;  /* 0x00007300ff0e77ac */ /* 0x000e620008000800 */
[----:B------:R-:W-:Y:S02]  /*3bfb0*/  ISETP.LT.AND P6, PT, R70, UR44, !P6 ;  /* 0x0000002c46007c0c */ /* 0x000fe4000f7c1270 */
[----:B--2---:R-:W-:Y:S02]  /*3bfc0*/  F2FP.SATFINITE.E5M2.F32.PACK_AB_MERGE_C R4, R4, R0, RZ ;  /* 0x000000000404723e */ /* 0x004fe400048060ff */
[----:B------:R-:W-:-:S05]  /*3bfd0*/  SHF.R.S32.HI R0, RZ, 0x8, R5 ;  /* 0x00000008ff007819 */ /* 0x000fca0000011405 */
[----:B------:R2:W-:Y:S04]  /*3bfe0*/  @P4 STG.E.U8 desc[UR24][R16.64], R0 ;  /* 0x0000000010004986 */ /* 0x0005e8000c101118 */
[----:B------:R0:W-:Y:S04]  /*3bff0*/  @P5 STG.E.U8 desc[UR24][R8.64], R4 ;  /* 0x0000000408005986 */ /* 0x0001e8000c101118 */
[----:B--2---:R-:W2:Y:S04]  /*3c000*/  LDL.LU.64 R16, [R1+0x508] ;  /* 0x0005080001107983 */ /* 0x004ea80000300a00 */
[----:B0-----:R-:W2:Y:S01]  /*3c010*/  LDL.LU.64 R8, [R1+0xdf8] ;  /* 0x000df80001087983 */ /* 0x001ea20000300a00 */
[----:B------:R-:W-:Y:S01]  /*3c020*/  VIADD R0, R68, 0xc4 ;  /* 0x000000c444007836 */ /* 0x000fe20000000000 */
[----:B------:R-:W-:-:S02]  /*3c030*/  PRMT R5, R4, 0x9910, RZ ;  /* 0x0000991004057816 */ /* 0x000fc400000000ff */
[----:B------:R-:W-:Y:S01]  /*3c040*/  ISETP.LT.AND P4, PT, R69, UR12, !P3 ;  /* 0x0000000c45007c0c */ /* 0x000fe2000df81270 */
[----:B------:R-:W4:Y:S01]  /*3c050*/  LDL.LU R4, [R1+0x310] ;  /* 0x0003100001047983 */ /* 0x000f220000300800 */
[----:B------:R-:W-:Y:S01]  /*3c060*/  ISETP.GE.AND P5, PT, R0, UR20, PT ;  /* 0x0000001400007c0c */ /* 0x000fe2000bfa6270 */
[----:B------:R-:W-:Y:S01]  /*3c070*/  IMAD.MOV.U32 R0, RZ, RZ, R5 ;  /* 0x000000ffff007224 */ /* 0x000fe200078e0005 */
[----:B------:R-:W-:Y:S01]  /*3c080*/  F2FP.SATFINITE.E5M2.F32.PACK_AB_MERGE_C R6, R7, R6, RZ ;  /* 0x000000060706723e */ /* 0x000fe200048060ff */
[----:B------:R-:W0:Y:S03]  /*3c090*/  LDCU UR20, c[0x0][0x398] ;  /* 0x00007300ff1477ac */ /* 0x000e260008000800 */
[----:B------:R-:W-:Y:S01]  /*3c0a0*/  SHF.R.S32.HI R0, RZ, 0x8, R0 ;  /* 0x00000008ff007819 */ /* 0x000fe20000011400 */
[----:B---3--:R3:W-:Y:S01]  /*3c0b0*/  @P6 STG.E.U8 desc[UR24][R14.64], R6 ;  /* 0x000000060e006986 */ /* 0x0087e2000c101118 */
[----:B------:R-:W-:Y:S01]  /*3c0c0*/  PRMT R5, R6, 0x9910, RZ ;  /* 0x0000991006057816 */ /* 0x000fe200000000ff */
[----:B------:R-:W0:Y:S02]  /*3c0d0*/  LDCU UR12, c[0x0][0x39c] ;  /* 0x00007380ff0c77ac */ /* 0x000e240008000800 */
[----:B---3--:R-:W3:Y:S04]  /*3c0e0*/  LDL.LU.64 R6, [R1+0x500] ;  /* 0x0005000001067983 */ /* 0x008ee80000300a00 */
[----:B--2---:R2:W-:Y:S04]  /*3c0f0*/  @P4 STG.E.U8 desc[UR24][R8.64], R0 ;  /* 0x0000000008004986 */ /* 0x0045e8000c101118 */
[----:B--2---:R-:W2:Y:S01]  /*3c100*/  LDL.LU.64 R8, [R1+0xdf0] ;  /* 0x000df00001087983 */ /* 0x004ea20000300a00 */
[----:B----4-:R-:W-:Y:S01]  /*3c110*/  ISETP.LT.AND P3, PT, R70, UR16, !P3 ;  /* 0x0000001046007c0c */ /* 0x010fe2000df61270 */
[----:B------:R-:W-:Y:S01]  /*3c120*/  VIADD R0, R68, 0xc5 ;  /* 0x000000c544007836 */ /* 0x000fe20000000000 */
[----:B-1----:R-:W-:Y:S01]  /*3c130*/  ISETP.LT.AND P6, PT, R69, UR14, !P5 ;  /* 0x0000000e45007c0c */ /* 0x002fe2000efc1270 */
[----:B------:R-:W4:Y:S01]  /*3c140*/  LDL.LU.64 R14, [R1+0x2e0] ;  /* 0x0002e000010e7983 */ /* 0x000f220000300a00 */
[----:B------:R-:W-:Y:S01]  /*3c150*/  ISETP.LT.AND P5, PT, R70, UR18, !P5 ;  /* 0x0000001246007c0c */ /* 0x000fe2000efa1270 */
[----:B------:R-:W1:Y:S01]  /*3c160*/  LDCU UR16, c[0x0][0x398] ;  /* 0x00007300ff1077ac */ /* 0x000e620008000800 */
[----:B------:R-:W-:-:S02]  /*3c170*/  ISETP.GE.AND P4, PT, R0, UR22, PT ;  /* 0x0000001600007c0c */ /* 0x000fc4000bf86270 */
[----:B------:R-:W-:Y:S01]  /*3c180*/  SHF.R.S32.HI R0, RZ, 0x8, R5 ;  /* 0x00000008ff007819 */ /* 0x000fe20000011405 */
[----:B------:R-:W0:Y:S01]  /*3c190*/  LDCU UR22, c[0x0][0x398] ;  /* 0x00007300ff1677ac */ /* 0x000e220008000800 */
[----:B------:R-:W-:-:S03]  /*3c1a0*/  F2FP.SATFINITE.E5M2.F32.PACK_AB_MERGE_C R4, R71, R4, RZ ;  /* 0x000000044704723e */ /* 0x000fc600048060ff */
[----:B------:R1:W-:Y:S01]  /*3c1b0*/  @P3 STG.E.U8 desc[UR24][R12.64], R0 ;  /* 0x000000000c003986 */ /* 0x0003e2000c101118 */
[----:B------:R-:W-:Y:S01]  /*3c1c0*/  PRMT R5, R4, 0x9910, RZ ;  /* 0x0000991004057816 */ /* 0x000fe200000000ff */
[----:B------:R-:W0:Y:S02]  /*3c1d0*/  LDCU UR18, c[0x0][0x398] ;  /* 0x00007300ff1277ac */ /* 0x000e240008000800 */
[----:B------:R3:W-:Y:S01]  /*3c1e0*/  @P6 STG.E.U8 desc[UR24][R16.64], R4 ;  /* 0x0000000410006986 */ /* 0x0007e2000c101118 */
[----:B------:R-:W0:Y:S01]  /*3c1f0*/  LDCU UR14, c[0x0][0x39c] ;  /* 0x00007380ff0e77ac */ /* 0x000e220008000800 */
[----:B-1----:R-:W-:Y:S02]  /*3c200*/  VIADD R0, R68, 0xc6 ;  /* 0x000000c644007836 */ /* 0x002fe40000000000 */
[----:B------:R-:W4:Y:S03]  /*3c210*/  LDL.LU.64 R12, [R1+0x2d8] ;  /* 0x0002d800010c7983 */ /* 0x000f260000300a00 */
[----:B------:R-:W-:Y:S01]  /*3c220*/  ISETP.GE.AND P6, PT, R0, UR23, PT ;  /* 0x0000001700007c0c */ /* 0x000fe2000bfc6270 */
[----:B---3--:R-:W3:Y:S01]  /*3c230*/  LDL.LU R4, [R1+0x31c] ;  /* 0x00031c0001047983 */ /* 0x008ee20000300800 */
[----:B------:R-:W-:Y:S01]  /*3c240*/  IMAD.MOV.U32 R0, RZ, RZ, R5 ;  /* 0x000000ffff007224 */ /* 0x000fe200078e0005 */
[----:B--2---:R-:W-:-:S02]  /*3c250*/  F2FP.SATFINITE.E5M2.F32.PACK_AB_MERGE_C R8, R9, R8, RZ ;  /* 0x000000080908723e */ /* 0x004fc400048060ff */
[----:B------:R-:W2:Y:S01]  /*3c260*/  LDL.LU.64 R16, [R1+0x2c8] ;  /* 0x0002c80001107983 */ /* 0x000ea20000300a00 */
[C---:B0-----:R-:W-:Y:S01]  /*3c270*/  ISETP.LT.AND P3, PT, R69.reuse, UR20, !P4 ;  /* 0x0000001445007c0c */ /* 0x041fe2000e761270 */
[----:B------:R-:W0:Y:S01]  /*3c280*/  LDCU UR20, c[0x0][0x398] ;  /* 0x00007300ff1477ac */ /* 0x000e220008000800 */
[----:B------:R-:W-:Y:S01]  /*3c290*/  PRMT R5, R8, 0x9910, RZ ;  /* 0x0000991008057816 */ /* 0x000fe200000000ff */
[----:B------:R1:W-:Y:S01]  /*3c2a0*/  @P5 STG.E.U8 desc[UR24][R6.64], R8 ;  /* 0x0000000806005986 */ /* 0x0003e2000c101118 */
[----:B------:R-:W0:Y:S03]  /*3c2b0*/  LDCU UR23, c[0x0][0x398] ;  /* 0x00007300ff1777ac */ /* 0x000e260008000800 */
[----:B-1----:R-:W3:Y:S01]  /*3c2c0*/  LDL.LU R8, [R1+0x318] ;  /* 0x0003180001087983 */ /* 0x002ee20000300800 */
[----:B------:R-:W-:Y:S02]  /*3c2d0*/  SHF.R.S32.HI R0, RZ, 0x8, R0 ;  /* 0x00000008ff007819 */ /* 0x000fe40000011400 */
[----:B------:R-:W-:Y:S01]  /*3c2e0*/  ISETP.LT.AND P4, PT, R70, UR16, !P4 ;  /* 0x0000001046007c0c */ /* 0x000fe2000e781270 */
[----:B------:R-:W1:Y:S01]  /*3c2f0*/  LDCU UR16, c[0x0][0x39c] ;  /* 0x00007380ff1077ac */ /* 0x000e620008000800 */
[----:B------:R-:W-:Y:S01]  /*3c300*/  ISETP.LT.AND P5, PT, R69, UR22, !P6 ;  /* 0x0000001645007c0c */ /* 0x000fe2000f7a1270 */
[----:B------:R0:W-:Y:S01]  /*3c310*/  @P3 STG.E.U8 desc[UR24][R10.64], R0 ;  /* 0x000000000a003986 */ /* 0x0001e2000c101118 */
[----:B------:R-:W1:Y:S01]  /*3c320*/  LDCU UR22, c[0x0][0x398] ;  /* 0x00007300ff1677ac */ /* 0x000e620008000800 */
[----:B0-----:R-:W-:-:S02]  /*3c330*/  VIADD R0, R68, 0xc7 ;  /* 0x000000c744007836 */ /* 0x001fc40000000000 */
[----:B------:R-:W2:Y:S03]  /*3c340*/  LDL.LU.64 R10, [R1+0xde8] ;  /* 0x000de800010a7983 */ /* 0x000ea60000300a00 */
[----:B------:R-:W-:Y:S01]  /*3c350*/  ISETP.GE.AND P3, PT, R0, UR26, PT ;  /* 0x0000001a00007c0c */ /* 0x000fe2000bf66270 */
[----:B------:R-:W2:Y:S01]  /*3c360*/  LDL.LU R9, [R1+0x320] ;  /* 0x0003200001097983 */ /* 0x000ea20000300800 */
[----:B------:R-:W-:Y:S01]  /*3c370*/  SHF.R.S32.HI R0, RZ, 0x8, R5 ;  /* 0x00000008ff007819 */ /* 0x000fe20000011405 */
[----:B------:R-:W0:Y:S02]  /*3c380*/  LDCU UR26, c[0x0][0x398] ;  /* 0x00007300ff1a77ac */ /* 0x000e240008000800 */
[----:B------:R-:W5:Y:S04]  /*3c390*/  LDL.LU R71, [R1+0x324] ;  /* 0x0003240001477983 */ /* 0x000f680000300800 */
[----:B------:R-:W5:Y:S04]  /*3c3a0*/  LDL.LU.64 R6, [R1+0x2b8] ;  /* 0x0002b80001067983 */ /* 0x000f680000300a00 */
[----:B----4-:R4:W-:Y:S04]  /*3c3b0*/  @P4 STG.E.U8 desc[UR24][R14.64], R0 ;  /* 0x000000000e004986 */ /* 0x0109e8000c101118 */
[----:B----4-:R-:W4:Y:S01]  /*3c3c0*/  LDL.LU.64 R14, [R1+0x2b0] ;  /* 0x0002b000010e7983 */ /* 0x010f220000300a00 */
[----:B---3--:R-:W-:-:S05]  /*3c3d0*/  F2FP.SATFINITE.E5M2.F32.PACK_AB_MERGE_C R4, R4, R8, RZ ;  /* 0x000000080404723e */ /* 0x008fca00048060ff */
[----:B------:R3:W-:Y:S04]  /*3c3e0*/  @P5 STG.E.U8 desc[UR24][R12.64], R4 ;  /* 0x000000040c005986 */ /* 0x0007e8000c101118 */
[----:B---3--:R-:W3:Y:S01]  /*3c3f0*/  LDL.LU.64 R12, [R1+0xde0] ;  /* 0x000de000010c7983 */ /* 0x008ee20000300a00 */
[----:B------:R-:W-:Y:S01]  /*3c400*/  VIADD R0, R68, 0xc8 ;  /* 0x000000c844007836 */ /* 0x000fe20000000000 */
[----:B------:R-:W-:Y:S02]  /*3c410*/  PRMT R5, R4, 0x9910, RZ ;  /* 0x0000991004057816 */ /* 0x000fe400000000ff */
[----:B------:R-:W-:Y:S01]  /*3c420*/  ISETP.LT.AND P6, PT, R70, UR18, !P6 ;  /* 0x0000001246007c0c */ /* 0x000fe2000f7c1270 */
[----:B------:R-:W0:Y:S01]  /*3c430*/  LDCU UR18, c[0x0][0x398] ;  /* 0x00007300ff1277ac */ /* 0x000e220008000800 */
[----:B------:R-:W-:-:S02]  /*3c440*/  ISETP.LT.AND P4, PT, R69, UR20, !P3 ;  /* 0x0000001445007c0c */ /* 0x000fc4000df81270 */
[----:B------:R-:W-:Y:S01]  /*3c450*/  ISETP.GE.AND P5, PT, R0, UR27, PT ;  /* 0x0000001b00007c0c */ /* 0x000fe2000bfa6270 */
[----:B------:R-:W-:Y:S01]  /*3c460*/  IMAD.MOV.U32 R0, RZ, RZ, R5 ;  /* 0x000000ffff007224 */ /* 0x000fe200078e0005 */
[----:B--2---:R-:W-:Y:S01]  /*3c470*/  F2FP.SATFINITE.E5M2.F32.PACK_AB_MERGE_C R10, R11, R10, RZ ;  /* 0x0000000a0b0a723e */ /* 0x004fe200048060ff */
[----:B------:R-:W2:Y:S03]  /*3c480*/  LDCU UR20, c[0x0][0x398] ;  /* 0x00007300ff1477ac */ /* 0x000ea60008000800 */
[----:B------:R-:W-:Y:S01]  /*3c490*/  SHF.R.S32.HI R0, RZ, 0x8, R0 ;  /* 0x00000008ff007819 */ /* 0x000fe20000011400 */
[----:B------:R-:W0:Y:S01]  /*3c4a0*/  LDCU UR27, c[0x0][0x398] ;  /* 0x00007300ff1b77ac */ /* 0x000e220008000800 */
[----:B------:R-:W-:Y:S01]  /*3c4b0*/  ISETP.LT.AND P3, PT, R70, UR23, !P3 ;  /* 0x0000001746007c0c */ /* 0x000fe2000df61270 */
[----:B------:R2:W-:Y:S01]  /*3c4c0*/  @P6 STG.E.U8 desc[UR24][R16.64], R10 ;  /* 0x0000000a10006986 */ /* 0x0005e2000c101118 */
[----:B-1----:R-:W-:Y:S01]  /*3c4d0*/  ISETP.LT.AND P6, PT, R69, UR22, !P5 ;  /* 0x0000001645007c0c */ /* 0x002fe2000efc1270 */
[----:B------:R-:W1:Y:S01]  /*3c4e0*/  LDCU UR23, c[0x0][0x398] ;  /* 0x00007300ff1777ac */ /* 0x000e620008000800 */
[----:B------:R-:W-:-:S02]  /*3c4f0*/  PRMT R5, R10, 0x9910, RZ ;  /* 0x000099100a057816 */ /* 0x000fc400000000ff */
[----:B-----5:R-:W-:Y:S01]  /*3c500*/  F2FP.SATFINITE.E5M2.F32.PACK_AB_MERGE_C R4, R71, R9, RZ ;  /* 0x000000094704723e */ /* 0x020fe200048060ff */
[----:B------:R-:W5:Y:S01]  /*3c510*/  LDCU UR22, c[0x0][0x398] ;  /* 0x00007300ff1677ac */ /* 0x000f620008000800 */
[----:B--2---:R-:W2:Y:S04]  /*3c520*/  LDL.LU.64 R10, [R1+0x2a8] ;  /* 0x0002a800010a7983 */ /* 0x004ea80000300a00 */
[----:B---3--:R3:W-:Y:S02]  /*3c530*/  @P4 STG.E.U8 desc[UR24][R12.64], R0 ;  /* 0x000000000c004986 */ /* 0x0087e4000c101118 */
[----:B---3--:R-:W-:Y:S02]  /*3c540*/  VIADD R0, R68, 0xc9 ;  /* 0x000000c944007836 */ /* 0x008fe40000000000 */
[----:B------:R-:W3:Y:S03]  /*3c550*/  LDL.LU.64 R12, [R1+0xdd8] ;  /* 0x000dd800010c7983 */ /* 0x000ee60000300a00 */
[----:B------:R-:W-:Y:S01]  /*3c560*/  ISETP.GE.AND P4, PT, R0, UR28, PT ;  /* 0x0000001c00007c0c */ /* 0x000fe2000bf86270 */
[----:B------:R-:W2:Y:S01]  /*3c570*/  LDL.LU R8, [R1+0x32c] ;  /* 0x00032c0001087983 */ /* 0x000ea20000300800 */
[----:B------:R-:W-:Y:S01]  /*3c580*/  SHF.R.S32.HI R0, RZ, 0x8, R5 ;  /* 0x00000008ff007819 */ /* 0x000fe20000011405 */
[----:B------:R-:W0:Y:S02]  /*3c590*/  LDCU UR28, c[0x0][0x398] ;  /* 0x00007300ff1c77ac */ /* 0x000e240008000800 */
[----:B------:R-:W5:Y:S04]  /*3c5a0*/  LDL.LU.64 R16, [R1+0x298] ;  /* 0x0002980001107983 */ /* 0x000f680000300a00 */
[----:B------:R0:W-:Y:S04]  /*3c5b0*/  @P3 STG.E.U8 desc[UR24][R6.64], R0 ;  /* 0x0000000006003986 */ /* 0x0001e8000c101118 */
[----:B----4-:R4:W-:Y:S04]  /*3c5c0*/  @P6 STG.E.U8 desc[UR24][R14.64], R4 ;  /* 0x000000040e006986 */ /* 0x0109e8000c101118 */
[----:B0-----:R-:W5:Y:S04]  /*3c5d0*/  LDL.LU.64 R6, [R1+0x290] ;  /* 0x0002900001067983 */ /* 0x001f680000300a00 */
[----:B----4-:R-:W4:Y:S01]  /*3c5e0*/  LDL.LU.64 R14, [R1+0xdd0] ;  /* 0x000dd000010e7983 */ /* 0x010f220000300a00 */
[----:B------:R-:W-:Y:S01]  /*3c5f0*/  VIADD R0, R68, 0xca ;  /* 0x000000ca44007836 */ /* 0x000fe20000000000 */
[----:B------:R-:W-:-:S02]  /*3c600*/  PRMT R5, R4, 0x9910, RZ ;  /* 0x0000991004057816 */ /* 0x000fc400000000ff */
[----:B------:R-:W-:Y:S01]  /*3c610*/  ISETP.LT.AND P5, PT, R70, UR18, !P5 ;  /* 0x0000001246007c0c */ /* 0x000fe2000efa1270 */
[----:B------:R-:W5:Y:S01]  /*3c620*/  LDL.LU R4, [R1+0x328] ;  /* 0x0003280001047983 */ /* 0x000f620000300800 */
[----:B------:R-:W-:Y:S01]  /*3c630*/  ISETP.LT.AND P3, PT, R69, UR20, !P4 ;  /* 0x0000001445007c0c */ /* 0x000fe2000e761270 */
[----:B------:R-:W0:Y:S01]  /*3c640*/  LDCU UR20, c[0x0][0x398] ;  /* 0x00007300ff1477ac */ /* 0x000e220008000800 */
[----:B------:R-:W-:Y:S01]  /*3c650*/  ISETP.GE.AND P6, PT, R0, UR29, PT ;  /* 0x0000001d00007c0c */ /* 0x000fe2000bfc6270 */
[----:B------:R-:W-:Y:S01]  /*3c660*/  IMAD.MOV.U32 R0, RZ, RZ, R5 ;  /* 0x000000ffff007224 */ /* 0x000fe200078e0005 */
[----:B-1----:R-:W-:Y:S01]  /*3c670*/  ISETP.LT.AND P4, PT, R70, UR23, !P4 ;  /* 0x0000001746007c0c */ /* 0x002fe2000e781270 */
[----:B------:R-:W1:Y:S03]  /*3c680*/  LDCU UR23, c[0x0][0x398] ;  /* 0x00007300ff1777ac */ /* 0x000e660008000800 */
[----:B------:R-:W-:Y:S01]  /*3c690*/  SHF.R.S32.HI R0, RZ, 0x8, R0 ;  /* 0x00000008ff007819 */ /* 0x000fe20000011400 */
[----:B------:R-:W0:Y:S01]  /*3c6a0*/  LDCU UR29, c[0x0][0x398] ;  /* 0x00007300ff1d77ac */ /* 0x000e220008000800 */
[----:B------:R-:W0:Y:S01]  /*3c6b0*/  LDCU UR18, c[0x0][0x39c] ;  /* 0x00007380ff1277ac */ /* 0x000e220008000800 */
[----:B---3--:R-:W-:-:S05]  /*3c6c0*/  F2FP.SATFINITE.E5M2.F32.PACK_AB_MERGE_C R12, R13, R12, RZ ;  /* 0x0000000c0d0c723e */ /* 0x008fca00048060ff */
[----:B--2---:R2:W-:Y:S01]  /*3c6d0*/  @P5 STG.E.U8 desc[UR24][R10.64], R12 ;  /* 0x0000000c0a005986 */ /* 0x0045e2000c101118 */
[----:B------:R-:W-:-:S03]  /*3c6e0*/  PRMT R5, R12, 0x9910, RZ ;  /* 0x000099100c057816 */ /* 0x000fc600000000ff */
[----:B--2---:R-:W2:Y:S04]  /*3c6f0*/  LDL.LU.64 R12, [R1+0x280] ;  /* 0x00028000010c7983 */ /* 0x004ea80000300a00 */
[----:B----4-:R3:W-:Y:S02]  /*3c700*/  @P3 STG.E.U8 desc[UR24][R14.64], R0 ;  /* 0x000000000e003986 */ /* 0x0107e4000c101118 */
[----:B---3--:R-:W-:Y:S02]  /*3c710*/  VIADD R0, R68, 0xcb ;  /* 0x000000cb44007836 */ /* 0x008fe40000000000 */
[----:B------:R-:W3:Y:S03]  /*3c720*/  LDL.LU.64 R14, [R1+0xdc8] ;  /* 0x000dc800010e7983 */ /* 0x000ee60000300a00 */
[----:B------:R-:W-:Y:S01]  /*3c730*/  ISETP.GE.AND P3, PT, R0, UR30, PT ;  /* 0x0000001e00007c0c */ /* 0x000fe2000bf66270 */
[----:B------:R-:W4:Y:S01]  /*3c740*/  LDL.LU R9, [R1+0x330] ;  /* 0x0003300001097983 */ /* 0x000f220000300800 */
[----:B------:R-:W-:Y:S01]  /*3c750*/  SHF.R.S32.HI R0, RZ, 0x8, R5 ;  /* 0x00000008ff007819 */ /* 0x000fe20000011405 */
[----:B------:R-:W0:Y:S02]  /*3c760*/  LDCU UR30, c[0x0][0x398] ;  /* 0x00007300ff1e77ac */ /* 0x000e240008000800 */
[----:B------:R-:W4:Y:S04]  /*3c770*/  LDL.LU R71, [R1+0x334] ;  /* 0x0003340001477983 */ /* 0x000f280000300800 */
[----:B------:R-:W4:Y:S04]  /*3c780*/  LDL.LU.64 R10, [R1+0x260] ;  /* 0x00026000010a7983 */ /* 0x000f280000300a00 */
[----:B-----5:R5:W-:Y:S04]  /*3c790*/  @P4 STG.E.U8 desc[UR24][R16.64], R0 ;  /* 0x0000000010004986 */ /* 0x020be8000c101118 */
[----:B-----5:R-:W5:Y:S01]  /*3c7a0*/  LDL.LU.64 R16, [R1+0xdc0] ;  /* 0x000dc00001107983 */ /* 0x020f620000300a00 */
[----:B------:R-:W-:-:S02]  /*3c7b0*/  ISETP.LT.AND P5, PT, R69, UR22, !P6 ;  /* 0x0000001645007c0c */ /* 0x000fc4000f7a1270 */
[----:B------:R-:W-:Y:S01]  /*3c7c0*/  F2FP.SATFINITE.E5M2.F32.PACK_AB_MERGE_C R4, R8, R4, RZ ;  /* 0x000000040804723e */ /* 0x000fe200048060ff */
[----:B------:R-:W-:Y:S01]  /*3c7d0*/  VIADD R0, R68, 0xcc ;  /* 0x000000cc44007836 */ /* 0x000fe20000000000 */
[----:B------:R-:W-:Y:S01]  /*3c7e0*/  ISETP.LT.AND P6, PT, R70, UR26, !P6 ;  /* 0x0000001a46007c0c */ /* 0x000fe2000f7c1270 */
[----:B------:R-:W1:Y:S01]  /*3c7f0*/  LDCU UR22, c[0x0][0x398] ;  /* 0x00007300ff1677ac */ /* 0x000e620008000800 */
[----:B------:R-:W-:Y:S02]  /*3c800*/  PRMT R5, R4, 0x9910, RZ ;  /* 0x0000991004057816 */ /* 0x000fe400000000ff */
[----:B0-----:R-:W-:Y:S01]  /*3c810*/  ISETP.LT.AND P4, PT, R69, UR20, !P3 ;  /* 0x0000001445007c0c */ /* 0x001fe2000df81270 */
[----:B------:R-:W0:Y:S04]  /*3c820*/  LDCU UR26, c[0x0][0x398] ;  /* 0x00007300ff1a77ac */ /* 0x000e280008000800 */
[----:B------:R0:W-:Y:S01]  /*3c830*/  @P5 STG.E.U8 desc[UR24][R6.64], R4 ;  /* 0x0000000406005986 */ /* 0x0001e2000c101118 */
[----:B------:R-:W-:Y:S01]  /*3c840*/  ISETP.GE.AND P5, PT, R0, UR31, PT ;  /* 0x0000001f00007c0c */ /* 0x000fe2000bfa6270 */
[----:B------:R-:W-:Y:S01]  /*3c850*/  IMAD.MOV.U32 R0, RZ, RZ, R5 ;  /* 0x000000ffff007224 */ /* 0x000fe200078e0005 */
[----:B---3--:R-:W-:Y:S01]  /*3c860*/  F2FP.SATFINITE.E5M2.F32.PACK_AB_MERGE_C R14, R15, R14, RZ ;  /* 0x0000000e0f0e723e */ /* 0x008fe200048060ff */
[----:B0-----:R-:W3:Y:S03]  /*3c870*/  LDL.LU.64 R6, [R1+0x240] ;  /* 0x0002400001067983 */ /* 0x001ee60000300a00 */
[----:B------:R-:W-:Y:S01]  /*3c880*/  SHF.R.S32.HI R0, RZ, 0x8, R0 ;  /* 0x00000008ff007819 */ /* 0x000fe20000011400 */
[----:B------:R-:W0:Y:S01]  /*3c890*/  LDCU UR31, c[0x0][0x398] ;  /* 0x00007300ff1f77ac */ /* 0x000e220008000800 */
[----:B------:R-:W-:Y:S01]  /*3c8a0*/  PRMT R5, R14, 0x9910, RZ ;  /* 0x000099100e057816 */ /* 0x000fe200000000ff */
[----:B--2---:R2:W-:Y:S01]  /*3c8b0*/  @P6 STG.E.U8 desc[UR24][R12.64], R14 ;  /* 0x0000000e0c006986 */ /* 0x0045e2000c101118 */
[----:B------:R-:W0:Y:S03]  /*3c8c0*/  LDCU UR20, c[0x0][0x39c] ;  /* 0x00007380ff1477ac */ /* 0x000e260008000800 */
[----:B--2---:R-:W2:Y:S04]  /*3c8d0*/  LDL.LU.64 R14, [R1+0x258] ;  /* 0x00025800010e7983 */ /* 0x004ea80000300a00 */
[----:B-----5:R5:W-:Y:S04]  /*3c8e0*/  @P4 STG.E.U8 desc[UR24][R16.64], R0 ;  /* 0x0000000010004986 */ /* 0x020be8000c101118 */
[----:B-----5:R-:W5:Y:S01]  /*3c8f0*/  LDL.LU.64 R16, [R1+0xdb8] ;  /* 0x000db80001107983 */ /* 0x020f620000300a00 */
[----:B-1----:R-:W-:Y:S01]  /*3c900*/  ISETP.LT.AND P3, PT, R70, UR23, !P3 ;  /* 0x0000001746007c0c */ /* 0x002fe2000df61270 */
[----:B------:R-:W-:Y:S01]  /*3c910*/  VIADD R0, R68, 0xcd ;  /* 0x000000cd44007836 */ /* 0x000fe20000000000 */
[----:B------:R-:W-:Y:S01]  /*3c920*/  ISETP.LT.AND P6, PT, R69, UR22, !P5 ;  /* 0x0000001645007c0c */ /* 0x000fe2000efc1270 */
[----:B------:R-:W3:Y:S01]  /*3c930*/  LDL.LU R8, [R1+0x33c] ;  /* 0x00033c0001087983 */ /* 0x000ee20000300800 */
[----:B----4-:R-:W-:Y:S01]  /*3c940*/  F2FP.SATFINITE.E5M2.F32.PACK_AB_MERGE_C R4, R71, R9, RZ ;  /* 0x000000094704723e */ /* 0x010fe200048060ff */
[----:B------:R-:W1:Y:S01]  /*3c950*/  LDCU UR23, c[0x0][0x398] ;  /* 0x00007300ff1777ac */ /* 0x000e620008000800 */
[----:B------:R-:W-:Y:S01]  /*3c960*/  ISETP.GE.AND P4, PT, R0, UR32, PT ;  /* 0x0000002000007c0c */ /* 0x000fe2000bf86270 */
[----:B------:R-:W4:Y:S01]  /*3c970*/  LDL.LU.64 R12, [R1+0x230] ;  /* 0x00023000010c7983 */ /* 0x000f220000300a00 */
[----:B------:R-:W-:Y:S01]  /*3c980*/  SHF.R.S32.HI R0, RZ, 0x8, R5 ;  /* 0x00000008ff007819 */ /* 0x000fe20000011405 */
[----:B------:R-:W0:Y:S01]  /*3c990*/  LDCU UR32, c[0x0][0x398] ;  /* 0x00007300ff2077ac */ /* 0x000e220008000800 */
[----:B------:R-:W-:-:S03]  /*3c9a0*/  PRMT R5, R4, 0x9910, RZ ;  /* 0x0000991004057816 */ /* 0x000fc600000000ff */
[----:B------:R1:W-:Y:S01]  /*3c9b0*/  @P3 STG.E.U8 desc[UR24][R10.64], R0 ;  /* 0x000000000a003986 */ /* 0x0003e2000c101118 */
[----:B------:R-:W-:Y:S01]  /*3c9c0*/  ISETP.LT.AND P5, PT, R70, UR26, !P5 ;  /* 0x0000001a46007c0c */ /* 0x000fe2000efa1270 */
[----:B------:R-:W0:Y:S01]  /*3c9d0*/  LDCU UR26, c[0x0][0x398] ;  /* 0x00007300ff1a77ac */ /* 0x000e220008000800 */
[----:B------:R-:W-:Y:S01]  /*3c9e0*/  ISETP.LT.AND P3, PT, R69, UR27, !P4 ;  /* 0x0000001b45007c0c */ /* 0x000fe2000e761270 */
[----:B------:R-:W0:Y:S01]  /*3c9f0*/  LDCU UR27, c[0x0][0x398] ;  /* 0x00007300ff1b77ac */ /* 0x000e220008000800 */
[----:B------:R-:W0:Y:S01]  /*3ca00*/  LDCU UR22, c[0x0][0x39c] ;  /* 0x00007380ff1677ac */ /* 0x000e220008000800 */
[----:B-1----:R-:W-:Y:S01]  /*3ca10*/  VIADD R0, R68, 0xce ;  /* 0x000000ce44007836 */ /* 0x002fe20000000000 */
[----:B--2---:R1:W-:Y:S04]  /*3ca20*/  @P6 STG.E.U8 desc[UR24][R14.64], R4 ;  /* 0x000000040e006986 */ /* 0x0043e8000c101118 */
[----:B------:R-:W-:Y:S01]  /*3ca30*/  ISETP.GE.AND P6, PT, R0, UR33, PT ;  /* 0x0000002100007c0c */ /* 0x000fe2000bfc6270 */
[----:B------:R-:W-:Y:S01]  /*3ca40*/  IMAD.MOV.U32 R0, RZ, RZ, R5 ;  /* 0x000000ffff007224 */ /* 0x000fe200078e0005 */
[----:B-----5:R-:W-:Y:S01]  /*3ca50*/  F2FP.SATFINITE.E5M2.F32.PACK_AB_MERGE_C R16, R17, R16, RZ ;  /* 0x000000101110723e */ /* 0x020fe200048060ff */
[----:B------:R-:W2:Y:S01]  /*3ca60*/  LDCU UR33, c[0x0][0x398] ;  /* 0x00007300ff2177ac */ /* 0x000ea20008000800 */
[----:B------:R-:W5:Y:S02]  /*3ca70*/  LDL.LU R17, [R1+0x338] ;  /* 0x0003380001117983 */ /* 0x000f640000300800 */
[----:B------:R-:W-:-:S02]  /*3ca80*/  SHF.R.S32.HI R0, RZ, 0x8, R0 ;  /* 0x00000008ff007819 */ /* 0x000fc40000011400 */
[----:B------:R-:W2:Y:S04]  /*3ca90*/  LDL.LU.64 R10, [R1+0x228] ;  /* 0x00022800010a7983 */ /* 0x000ea80000300a00 */
[----:B---3--:R-:W-:Y:S04]  /*3caa0*/  @P5 STG.E.U8 desc[UR24][R6.64], R16 ;  /* 0x0000001006005986 */ /* 0x008fe8000c101118 */
[----:B-1----:R-:W3:Y:S04]  /*3cab0*/  LDL.LU.64 R14, [R1+0x220] ;  /* 0x00022000010e7983 */ /* 0x002ee80000300a00 */
[----:B------:R1:W-:Y:S04]  /*3cac0*/  @P3 STG.E.U8 desc[UR24][R18.64], R0 ;  /* 0x0000000012003986 */ /* 0x0003e8000c101118 */
[----:B-1----:R-:W3:Y:S01]  /*3cad0*/  LDL.LU.64 R18, [R1+0xdb0] ;  /* 0x000db00001127983 */ /* 0x002ee20000300a00 */
[----:B------:R-:W-:Y:S01]  /*3cae0*/  ISETP.LT.AND P4, PT, R70, UR23, !P4 ;  /* 0x0000001746007c0c */ /* 0x000fe2000e781270 */
[----:B------:R-:W-:Y:S01]  /*3caf0*/  VIADD R0, R68, 0xcf ;  /* 0x000000cf44007836 */ /* 0x000fe20000000000 */
[----:B------:R-:W-:Y:S01]  /*3cb00*/  PRMT R5, R16, 0x9910, RZ ;  /* 0x0000991010057816 */ /* 0x000fe200000000ff */
[----:B------:R-:W3:Y:S01]  /*3cb10*/  LDL.LU R9, [R1+0x340] ;  /* 0x0003400001097983 */ /* 0x000ee20000300800 */
[C---:B------:R-:W-:Y:S01]  /*3cb20*/  ISETP.LT.AND P5, PT, R69.reuse, UR28, !P6 ;  /* 0x0000001c45007c0c */ /* 0x040fe2000f7a1270 */
[----:B------:R-:W1:Y:S01]  /*3cb30*/  LDCU UR28, c[0x0][0x398] ;  /* 0x00007300ff1c77ac */ /* 0x000e620008000800 */
[----:B------:R-:W-:Y:S01]  /*3cb40*/  ISETP.GE.AND P3, PT, R0, UR34, PT ;  /* 0x0000002200007c0c */ /* 0x000fe2000bf66270 */
[----:B------:R-:W3:Y:S01]  /*3cb50*/  LDL.LU R71, [R1+0x344] ;  /* 0x0003440001477983 */ /* 0x000ee20000300800 */
[----:B------:R-:W-:Y:S01]  /*3cb60*/  SHF.R.S32.HI R0, RZ, 0x8, R5 ;  /* 0x00000008ff007819 */ /* 0x000fe20000011405 */
[----:B------:R-:W1:Y:S01]  /*3cb70*/  LDCU UR23, c[0x0][0x39c] ;  /* 0x00007380ff1777ac */ /* 0x000e620008000800 */
[----:B0-----:R-:W-:Y:S01]  /*3cb80*/  ISETP.LT.AND P6, PT, R70, UR26, !P6 ;  /* 0x0000001a46007c0c */ /* 0x001fe2000f7c1270 */
[----:B------:R-:W3:Y:S01]  /*3cb90*/  LDL.LU.64 R6, [R1+0x210] ;  /* 0x0002100001067983 */ /* 0x000ee20000300a00 */
[----:B------:R-:W0:Y:S03]  /*3cba0*/  LDCU UR26, c[0x0][0x398] ;  /* 0x00007300ff1a77ac */ /* 0x000e260008000800 */
[----:B----4-:R4:W-:Y:S01]  /*3cbb0*/  @P4 STG.E.U8 desc[UR24][R12.64], R0 ;  /* 0x000000000c004986 */ /* 0x0109e2000c101118 */
[----:B------:R-:W-:Y:S01]  /*3cbc0*/  ISETP.LT.AND P4, PT, R69, UR27, !P3 ;  /* 0x0000001b45007c0c */ /* 0x000fe2000df81270 */
[----:B------:R-:W0:Y:S01]  /*3cbd0*/  LDCU UR27, c[0x0][0x398] ;  /* 0x00007300ff1b77ac */ /* 0x000e220008000800 */
[----:B----4-:R-:W-:Y:S01]  /*3cbe0*/  VIADD R0, R68, 0xd0 ;  /* 0x000000d044007836 */ /* 0x010fe20000000000 */
[----:B------:R-:W4:Y:S01]  /*3cbf0*/  LDL.LU.64 R12, [R1+0x208] ;  /* 0x00020800010c7983 */ /* 0x000f220000300a00 */
[----:B-----5:R-:W-:-:S04]  /*3cc00*/  F2FP.SATFINITE.E5M2.F32.PACK_AB_MERGE_C R4, R8, R17, RZ ;  /* 0x000000110804723e */ /* 0x020fc800048060ff */
[----:B------:R-:W-:Y:S01]  /*3cc10*/  PRMT R5, R4, 0x9910, RZ ;  /* 0x0000991004057816 */ /* 0x000fe200000000ff */
[----:B--2---:R2:W-:Y:S01]  /*3cc20*/  @P5 STG.E.U8 desc[UR24][R10.64], R4 ;  /* 0x000000040a005986 */ /* 0x0045e2000c101118 */
[----:B------:R-:W-:-:S03]  /*3cc30*/  ISETP.GE.AND P5, PT, R0, UR35, PT ;  /* 0x0000002300007c0c */ /* 0x000fc6000bfa6270 */
[----:B------:R-:W-:-:S05]  /*3cc40*/  IMAD.MOV.U32 R0, RZ, RZ, R5 ;  /* 0x000000ffff007224 */ /* 0x000fca00078e0005 */
[----:B------:R-:W-:Y:S01]  /*3cc50*/  SHF.R.S32.HI R0, RZ, 0x8, R0 ;  /* 0x00000008ff007819 */ /* 0x000fe20000011400 */
[----:B--2---:R-:W2:Y:S01]  /*3cc60*/  LDL.LU.64 R10, [R1+0x178] ;  /* 0x00017800010a7983 */ /* 0x004ea20000300a00 */
[----:B---3--:R-:W-:-:S05]  /*3cc70*/  F2FP.SATFINITE.E5M2.F32.PACK_AB_MERGE_C R18, R19, R18, RZ ;  /* 0x000000121312723e */ /* 0x008fca00048060ff */
[----:B------:R-:W-:Y:S04]  /*3cc80*/  @P6 STG.E.U8 desc[UR24][R14.64], R18 ;  /* 0x000000120e006986 */ /* 0x000fe8000c101118 */
[----:B------:R3:W-:Y:S04]  /*3cc90*/  @P4 STG.E.U8 desc[UR24][R20.64], R0 ;  /* 0x0000000014004986 */ /* 0x0007e8000c101118 */
[----:B---3--:R-:W3:Y:S01]  /*3cca0*/  LDL.LU.64 R20, [R1+0xda8] ;  /* 0x000da80001147983 */ /* 0x008ee20000300a00 */
[----:B------:R-:W-:Y:S01]  /*3ccb0*/  ISETP.LT.AND P3, PT, R70, UR29, !P3 ;  /* 0x0000001d46007c0c */ /* 0x000fe2000df61270 */
[----:B------:R-:W-:Y:S01]  /*3ccc0*/  VIADD R0, R68, 0xd1 ;  /* 0x000000d144007836 */ /* 0x000fe20000000000 */
[----:B------:R-:W-:Y:S01]  /*3ccd0*/  PRMT R5, R18, 0x9910, RZ ;  /* 0x0000991012057816 */ /* 0x000fe200000000ff */
[----:B------:R-:W5:Y:S01]  /*3cce0*/  LDL.LU R17, [R1+0x348] ;  /* 0x0003480001117983 */ /* 0x000f620000300800 */
[----:B-1----:R-:W-:Y:S01]  /*3ccf0*/  ISETP.LT.AND P6, PT, R69, UR28, !P5 ;  /* 0x0000001c45007c0c */ /* 0x002fe2000efc1270 */
[----:B------:R-:W1:Y:S01]  /*3cd00*/  LDCU UR29, c[0x0][0x398] ;  /* 0x00007300ff1d77ac */ /* 0x000e620008000800 */
[----:B------:R-:W-:Y:S01]  /*3cd10*/  ISETP.GE.AND P4, PT, R0, UR36, PT ;  /* 0x0000002400007c0c */ /* 0x000fe2000bf86270 */
[----:B------:R-:W5:Y:S01]  /*3cd20*/  LDL.LU R8, [R1+0x34c] ;  /* 0x00034c0001087983 */ /* 0x000f620000300800 */
[----:B------:R-:W-:Y:S01]  /*3cd30*/  SHF.R.S32.HI R0, RZ, 0x8, R5 ;  /* 0x00000008ff007819 */ /* 0x000fe20000011405 */
[----:B------:R-:W1:Y:S01]  /*3cd40*/  LDCU UR28, c[0x0][0x398] ;  /* 0x00007300ff1c77ac */ /* 0x000e620008000800 */
[----:B------:R-:W-:Y:S01]  /*3cd50*/  F2FP.SATFINITE.E5M2.F32.PACK_AB_MERGE_C R4, R71, R9, RZ ;  /* 0x000000094704723e */ /* 0x000fe200048060ff */
[----:B------:R-:W5:Y:S01]  /*3cd60*/  LDL.LU.64 R14, [R1+0x168] ;  /* 0x00016800010e7983 */ /* 0x000f620000300a00 */
[----:B0-----:R-:W-:Y:S01]  /*3cd70*/  ISETP.LT.AND P5, PT, R70, UR26, !P5 ;  /* 0x0000001a46007c0c */ /* 0x001fe2000efa1270 */
[----:B------:R-:W0:Y:S02]  /*3cd80*/  LDCU UR26, c[0x0][0x39c] ;  /* 0x00007380ff1a77ac */ /* 0x000e240008000800 */
[----:B------:R1:W-:Y:S01]  /*3cd90*/  @P3 STG.E.U8 desc[UR24][R6.64], R0 ;  /* 0x0000000006003986 */ /* 0x0003e2000c101118 */
[----:B------:R-:W-:-:S02]  /*3cda0*/  PRMT R5, R4, 0x9910, RZ ;  /* 0x0000991004057816 */ /* 0x000fc400000000ff */
[----:B------:R-:W-:Y:S01]  /*3cdb0*/  ISETP.LT.AND P3, PT, R69, UR27, !P4 ;  /* 0x0000001b45007c0c */ /* 0x000fe2000e761270 */
[----:B----4-:R4:W-:Y:S01]  /*3cdc0*/  @P6 STG.E.U8 desc[UR24][R12.64], R4 ;  /* 0x000000040c006986 */ /* 0x0109e2000c101118 */
[----:B------:R-:W0:Y:S01]  /*3cdd0*/  LDCU UR27, c[0x0][0x398] ;  /* 0x00007300ff1b77ac */ /* 0x000e220008000800 */
[----:B-1----:R-:W-:Y:S02]  /*3cde0*/  VIADD R0, R68, 0xd2 ;  /* 0x000000d244007836 */ /* 0x002fe40000000000 */
[----:B------:R-:W5:Y:S03]  /*3cdf0*/  LDL.LU.64 R6, [R1+0x200] ;  /* 0x0002000001067983 */ /* 0x000f660000300a00 */
[----:B------:R-:W-:Y:S01]  /*3ce00*/  ISETP.GE.AND P6, PT, R0, UR37, PT ;  /* 0x0000002500007c0c */ /* 0x000fe2000bfc6270 */
[----:B------:R-:W-:Y:S01]  /*3ce10*/  IMAD.MOV.U32 R0, RZ, RZ, R5 ;  /* 0x000000ffff007224 */ /* 0x000fe200078e0005 */
[----:B----4-:R-:W4:Y:S04]  /*3ce20*/  LDL.LU.64 R12, [R1+0x160] ;  /* 0x00016000010c7983 */ /* 0x010f280000300a00 */
[----:B------:R-:W-:-:S02]  /*3ce30*/  SHF.R.S32.HI R0, RZ, 0x8, R0 ;  /* 0x00000008ff007819 */ /* 0x000fc40000011400 */
[----:B---3--:R-:W-:-:S05]  /*3ce40*/  F2FP.SATFINITE.E5M2.F32.PACK_AB_MERGE_C R20, R21, R20, RZ ;  /* 0x000000141514723e */ /* 0x008fca00048060ff */
[----:B--2---:R-:W-:Y:S04]  /*3ce50*/  @P5 STG.E.U8 desc[UR24][R10.64], R20 ;  /* 0x000000140a005986 */ /* 0x004fe8000c101118 */
[----:B------:R1:W-:Y:S04]  /*3ce60*/  @P3 STG.E.U8 desc[UR24][R22.64], R0 ;  /* 0x0000000016003986 */ /* 0x0003e8000c101118 */
[----:B-1----:R-:W2:Y:S01]  /*3ce70*/  LDL.LU.64 R22, [R1+0xda0] ;  /* 0x000da00001167983 */ /* 0x002ea20000300a00 */
[----:B------:R-:W-:Y:S01]  /*3ce80*/  ISETP.LT.AND P4, PT, R70, UR29, !P4 ;  /* 0x0000001d46007c0c */ /* 0x000fe2000e781270 */
[----:B------:R-:W-:Y:S01]  /*3ce90*/  VIADD R0, R68, 0xd3 ;  /* 0x000000d344007836 */ /* 0x000fe20000000000 */
[----:B------:R-:W-:Y:S01]  /*3cea0*/  PRMT R5, R20, 0x9910, RZ ;  /* 0x0000991014057816 */ /* 0x000fe200000000ff */
[----:B------:R-:W3:Y:S01]  /*3ceb0*/  LDL.LU R9, [R1+0x350] ;  /* 0x0003500001097983 */ /* 0x000ee20000300800 */
[----:B------:R-:W-:Y:S01]  /*3cec0*/  ISETP.LT.AND P5, PT, R69, UR28, !P6 ;  /* 0x0000001c45007c0c */ /* 0x000fe2000f7a1270 */
[----:B------:R-:W1:Y:S01]  /*3ced0*/  LDCU UR29, c[0x0][0x398] ;  /* 0x00007300ff1d77ac */ /* 0x000e620008000800 */
[----:B------:R-:W-:Y:S01]  /*3cee0*/  ISETP.GE.AND P3, PT, R0, UR38, PT ;  /* 0x0000002600007c0c */ /* 0x000fe2000bf66270 */
[----:B------:R-:W3:Y:S01]  /*3cef0*/  LDL.LU R71, [R1+0x354] ;  /* 0x0003540001477983 */ /* 0x000ee20000300800 */
[----:B------:R-:W-:Y:S01]  /*3cf00*/  SHF.R.S32.HI R0, RZ, 0x8, R5 ;  /* 0x00000008ff007819 */ /* 0x000fe20000011405 */
[----:B------:R-:W1:Y:S01]  /*3cf10*/  LDCU UR28, c[0x0][0x398] ;  /* 0x00007300ff1c77ac */ /* 0x000e620008000800 */
[----:B-----5:R-:W-:Y:S01]  /*3cf20*/  F2FP.SATFINITE.E5M2.F32.PACK_AB_MERGE_C R4, R8, R17, RZ ;  /* 0x000000110804723e */ /* 0x020fe200048060ff */
[----:B------:R-:W5:Y:S01]  /*3cf30*/  LDL.LU.64 R10, [R1+0x150] ;  /* 0x00015000010a7983 */ /* 0x000f620000300a00 */
[----:B------:R-:W-:Y:S01]  /*3cf40*/  ISETP.LT.AND P6, PT, R70, UR30, !P6 ;  /* 0x0000001e46007c0c */ /* 0x000fe2000f7c1270 */
[----:B------:R-:W1:Y:S02]  /*3cf50*/  LDCU UR30, c[0x0][0x398] ;  /* 0x00007300ff1e77ac */ /* 0x000e640008000800 */
[----:B------:R4:W-:Y:S01]  /*3cf60*/  @P4 STG.E.U8 desc[UR24][R14.64], R0 ;  /* 0x000000000e004986 */ /* 0x0009e2000c101118 */
[----:B------:R-:W-:-:S02]  /*3cf70*/  PRMT R5, R4, 0x9910, RZ ;  /* 0x0000991004057816 */ /* 0x000fc400000000ff */
[----:B0-----:R-:W-:Y:S01]  /*3cf80*/  ISETP.LT.AND P4, PT, R69, UR27, !P3 ;  /* 0x0000001b45007c0c */ /* 0x001fe2000df81270 */
[----:B------:R0:W-:Y:S01]  /*3cf90*/  @P5 STG.E.U8 desc[UR24][R6.64], R4 ;  /* 0x0000000406005986 */ /* 0x0001e2000c101118 */
[----:B------:R-:W1:Y:S01]  /*3cfa0*/  LDCU UR27, c[0x0][0x39c] ;  /* 0x00007380ff1b77ac */ /* 0x000e620008000800 */
[----:B----4-:R-:W-:Y:S02]  /*3cfb0*/  VIADD R0, R68, 0xd4 ;  /* 0x000000d444007836 */ /* 0x010fe40000000000 */
[----:B------:R-:W4:Y:S03]  /*3cfc0*/  LDL.LU.64 R14, [R1+0x190] ;  /* 0x00019000010e7983 */ /* 0x000f260000300a00 */
[----:B------:R-:W-:Y:S01]  /*3cfd0*/  ISETP.GE.AND P5, PT, R0, UR39, PT ;  /* 0x0000002700007c0c */ /* 0x000fe2000bfa6270 */
[----:B------:R-:W-:Y:S01]  /*3cfe0*/  IMAD.MOV.U32 R0, RZ, RZ, R5 ;  /* 0x000000ffff007224 */ /* 0x000fe200078e0005 */
[----:B0-----:R-:W4:Y:S04]  /*3cff0*/  LDL.LU.64 R6, [R1+0x148] ;  /* 0x0001480001067983 */ /* 0x001f280000300a00 */
[----:B------:R-:W-:-:S02]  /*3d000*/  SHF.R.S32.HI R0, RZ, 0x8, R0 ;  /* 0x00000008ff007819 */ /* 0x000fc40000011400 */
[----:B--2---:R-:W-:-:S05]  /*3d010*/  F2FP.SATFINITE.E5M2.F32.PACK_AB_MERGE_C R22, R23, R22, RZ ;  /* 0x000000161716723e */ /* 0x004fca00048060ff */
[----:B------:R-:W-:Y:S04]  /*3d020*/  @P6 STG.E.U8 desc[UR24][R12.64], R22 ;  /* 0x000000160c006986 */ /* 0x000fe8000c101118 */
[----:B------:R0:W-:Y:S04]  /*3d030*/  @P4 STG.E.U8 desc[UR24][R24.64], R0 ;  /* 0x0000000018004986 */ /* 0x0001e8000c101118 */
[----:B0-----:R-:W2:Y:S01]  /*3d040*/  LDL.LU.64 R24, [R1+0xd98] ;  /* 0x000d980001187983 */ /* 0x001ea20000300a00 */
[----:B-1----:R-:W-:Y:S01]  /*3d050*/  ISETP.LT.AND P3, PT, R70, UR29, !P3 ;  /* 0x0000001d46007c0c */ /* 0x002fe2000df61270 */
        /* <DEDUP_REMOVED lines=8> */
[----:B------:R-:W1:Y:S01]  /*3d0e0*/  LDCU UR28, c[0x0][0x39c] ;  /* 0x00007380ff1c77ac */ /* 0x000e620008000800 */
[----:B---3--:R-:W-:Y:S01]  /*3d0f0*/  F2FP.SATFINITE.E5M2.F32.PACK_AB_MERGE_C R4, R71, R9, RZ ;  /* 0x000000094704723e */ /* 0x008fe200048060ff */
[----:B------:R-:W3:Y:S01]  /*3d100*/  LDL.LU.64 R12, [R1+0x138] ;  /* 0x00013800010c7983 */ /* 0x000ee20000300a00 */
[----:B------:R-:W-:Y:S01]  /*3d110*/  ISETP.LT.AND P5, PT, R70, UR30, !P5 ;  /* 0x0000001e46007c0c */ /* 0x000fe2000efa1270 */
[----:B------:R-:W0:Y:S02]  /*3d120*/  LDCU UR30, c[0x0][0x398] ;  /* 0x00007300ff1e77ac */ /* 0x000e240008000800 */
[----:B-----5:R5:W-:Y:S01]  /*3d130*/  @P3 STG.E.U8 desc[UR24][R10.64], R0 ;  /* 0x000000000a003986 */ /* 0x020be2000c101118 */
[----:B------:R-:W-:-:S02]  /*3d140*/  PRMT R5, R4, 0x9910, RZ ;  /* 0x0000991004057816 */ /* 0x000fc400000000ff */
[----:B------:R-:W-:Y:S01]  /*3d150*/  ISETP.LT.AND P3, PT, R69, UR31, !P4 ;  /* 0x0000001f45007c0c */ /* 0x000fe2000e761270 */
[----:B----4-:R4:W-:Y:S01]  /*3d160*/  @P6 STG.E.U8 desc[UR24][R14.64], R4 ;  /* 0x000000040e006986 */ /* 0x0109e2000c101118 */
[----:B------:R-:W0:Y:S01]  /*3d170*/  LDCU UR31, c[0x0][0x398] ;  /* 0x00007300ff1f77ac */ /* 0x000e220008000800 */
[----:B-----5:R-:W-:Y:S02]  /*3d180*/  VIADD R0, R68, 0xd6 ;  /* 0x000000d644007836 */ /* 0x020fe40000000000 */
[----:B------:R-:W5:Y:S03]  /*3d190*/  LDL.LU.64 R10, [R1+0x188] ;  /* 0x00018800010a7983 */ /* 0x000f660000300a00 */
[----:B------:R-:W-:Y:S01]  /*3d1a0*/  ISETP.GE.AND P6, PT, R0, UR41, PT ;  /* 0x0000002900007c0c */ /* 0x000fe2000bfc6270 */
[----:B------:R-:W-:Y:S01]  /*3d1b0*/  IMAD.MOV.U32 R0, RZ, RZ, R5 ;  /* 0x000000ffff007224 */ /* 0x000fe200078e0005 */
[----:B----4-:R-:W4:Y:S04]  /*3d1c0*/  LDL.LU.64 R14, [R1+0x130] ;  /* 0x00013000010e7983 */ /* 0x010f280000300a00 */
[----:B------:R-:W-:-:S02]  /*3d1d0*/  SHF.R.S32.HI R0, RZ, 0x8, R0 ;  /* 0x00000008ff007819 */ /* 0x000fc40000011400 */
[----:B--2---:R-:W-:-:S05]  /*3d1e0*/  F2FP.SATFINITE.E5M2.F32.PACK_AB_MERGE_C R24, R25, R24, RZ ;  /* 0x000000181918723e */ /* 0x004fca00048060ff */
[----:B------:R-:W-:Y:S04]  /*3d1f0*/  @P5 STG.E.U8 desc[UR24][R6.64], R24 ;  /* 0x0000001806005986 */ /* 0x000fe8000c101118 */
[----:B------:R2:W-:Y:S04]  /*3d200*/  @P3 STG.E.U8 desc[UR24][R26.64], R0 ;  /* 0x000000001a003986 */ /* 0x0005e8000c101118 */
[----:B--2---:R-:W2:Y:S01]  /*3d210*/  LDL.LU.64 R26, [R1+0xd90] ;  /* 0x000d9000011a7983 */ /* 0x004ea20000300a00 */
        /* <DEDUP_REMOVED lines=9> */
[----:B------:R-:W0:Y:S01]  /*3d2b0*/  LDCU UR29, c[0x0][0x39c] ;  /* 0x00007380ff1d77ac */ /* 0x000e220008000800 */
[----:B------:R-:W-:Y:S01]  /*3d2c0*/  F2FP.SATFINITE.E5M2.F32.PACK_AB_MERGE_C R4, R8, R17, RZ ;  /* 0x000000110804723e */ /* 0x000fe200048060ff */
[----:B------:R-:W4:Y:S01]  /*3d2d0*/  LDL.LU.64 R6, [R1+0x120] ;  /* 0x0001200001067983 */ /* 0x000f220000300a00 */
[----:B------:R-:W-:Y:S01]  /*3d2e0*/  ISETP.LT.AND P6, PT, R70, UR30, !P6 ;  /* 0x0000001e46007c0c */ /* 0x000fe2000f7c1270 */
[----:B------:R-:W0:Y:S02]  /*3d2f0*/  LDCU UR30, c[0x0][0x398] ;  /* 0x00007300ff1e77ac */ /* 0x000e240008000800 */
[----:B---3--:R3:W-:Y:S01]  /*3d300*/  @P4 STG.E.U8 desc[UR24][R12.64], R0 ;  /* 0x000000000c004986 */ /* 0x0087e2000c101118 */
[----:B------:R-:W-:-:S02]  /*3d310*/  PRMT R5, R4, 0x9910, RZ ;  /* 0x0000991004057816 */ /* 0x000fc400000000ff */
[----:B------:R-:W-:Y:S01]  /*3d320*/  ISETP.LT.AND P4, PT, R69, UR31, !P3 ;  /* 0x0000001f45007c0c */ /* 0x000fe2000df81270 */
[----:B-----5:R5:W-:Y:S01]  /*3d330*/  @P5 STG.E.U8 desc[UR24][R10.64], R4 ;  /* 0x000000040a005986 */ /* 0x020be2000c101118 */
[----:B------:R-:W0:Y:S01]  /*3d340*/  LDCU UR31, c[0x0][0x398] ;  /* 0x00007300ff1f77ac */ /* 0x000e220008000800 */
[----:B---3--:R-:W-:Y:S02]  /*3d350*/  VIADD R0, R68, 0xd8 ;  /* 0x000000d844007836 */ /* 0x008fe40000000000 */
[----:B------:R-:W3:Y:S03]  /*3d360*/  LDL.LU.64 R12, [R1+0x180] ;  /* 0x00018000010c7983 */ /* 0x000ee60000300a00 */
[----:B------:R-:W-:Y:S01]  /*3d370*/  ISETP.GE.AND P5, PT, R0, UR43, PT ;  /* 0x0000002b00007c0c */ /* 0x000fe2000bfa6270 */
[----:B------:R-:W-:Y:S01]  /*3d380*/  IMAD.MOV.U32 R0, RZ, RZ, R5 ;  /* 0x000000ffff007224 */ /* 0x000fe200078e0005 */
[----:B-----5:R-:W5:Y:S04]  /*3d390*/  LDL.LU.64 R10, [R1+0x118] ;  /* 0x00011800010a7983 */ /* 0x020f680000300a00 */
[----:B------:R-:W-:-:S02]  /*3d3a0*/  SHF.R.S32.HI R0, RZ, 0x8, R0 ;  /* 0x00000008ff007819 */ /* 0x000fc40000011400 */
[----:B--2---:R-:W-:-:S05]  /*3d3b0*/  F2FP.SATFINITE.E5M2.F32.PACK_AB_MERGE_C R26, R27, R26, RZ ;  /* 0x0000001a1b1a723e */ /* 0x004fca00048060ff */
[----:B----4-:R-:W-:Y:S04]  /*3d3c0*/  @P6 STG.E.U8 desc[UR24][R14.64], R26 ;  /* 0x0000001a0e006986 */ /* 0x010fe8000c101118 */
[----:B------:R2:W-:Y:S04]  /*3d3d0*/  @P4 STG.E.U8 desc[UR24][R28.64], R0 ;  /* 0x000000001c004986 */ /* 0x0005e8000c101118 */
[----:B--2---:R-:W2:Y:S01]  /*3d3e0*/  LDL.LU.64 R28, [R1+0xd88] ;  /* 0x000d8800011c7983 */ /* 0x004ea20000300a00 */
[----:B------:R-:W-:Y:S01]  /*3d3f0*/  ISETP.LT.AND P3, PT, R70, UR33, !P3 ;  /* 0x0000002146007c0c */ /* 0x000fe2000df61270 */
[----:B------:R-:W-:Y:S01]  /*3d400*/  VIADD R0, R68, 0xd9 ;  /* 0x000000d944007836 */ /* 0x000fe20000000000 */
[----:B------:R-:W-:Y:S01]  /*3d410*/  PRMT R5, R26, 0x9910, RZ ;  /* 0x000099101a057816 */ /* 0x000fe200000000ff */
[----:B------:R-:W4:Y:S01]  /*3d420*/  LDL.LU R17, [R1+0x368] ;  /* 0x0003680001117983 */ /* 0x000f220000300800 */
[----:B0-----:R-:W-:Y:S01]  /*3d430*/  ISETP.LT.AND P6, PT, R69, UR32, !P5 ;  /* 0x0000002045007c0c */ /* 0x001fe2000efc1270 */
        /* <DEDUP_REMOVED lines=9> */
[----:B------:R1:W-:Y:S01]  /*3d4d0*/  @P3 STG.E.U8 desc[UR24][R6.64], R0 ;  /* 0x0000000006003986 */ /* 0x0003e2000c101118 */
[----:B------:R-:W-:Y:S01]  /*3d4e0*/  PRMT R5, R4, 0x9910, RZ ;  /* 0x0000991004057816 */ /* 0x000fe200000000ff */
[----:B------:R-:W0:Y:S01]  /*3d4f0*/  LDCU UR4, c[0x0][0x39c] ;  /* 0x00007380ff0477ac */ /* 0x000e220008000800 */
[----:B------:R-:W-:Y:S01]  /*3d500*/  ISETP.LT.AND P3, PT, R69, UR31, !P4 ;  /* 0x0000001f45007c0c */ /* 0x000fe2000e761270 */
[----:B---3--:R3:W-:Y:S01]  /*3d510*/  @P6 STG.E.U8 desc[UR24][R12.64], R4 ;  /* 0x000000040c006986 */ /* 0x0087e2000c101118 */
[----:B------:R-:W0:Y:S01]  /*3d520*/  LDCU UR31, c[0x0][0x398] ;  /* 0x00007300ff1f77ac */ /* 0x000e220008000800 */
[----:B-1----:R-:W-:-:S02]  /*3d530*/  VIADD R0, R68, 0xda ;  /* 0x000000da44007836 */ /* 0x002fc40000000000 */
[----:B------:R-:W4:Y:S03]  /*3d540*/  LDL.LU.64 R6, [R1+0x270] ;  /* 0x0002700001067983 */ /* 0x000f260000300a00 */
[----:B------:R-:W-:Y:S01]  /*3d550*/  ISETP.GE.AND P6, PT, R0, UR6, PT ;  /* 0x0000000600007c0c */ /* 0x000fe2000bfc6270 */
[----:B------:R-:W-:Y:S01]  /*3d560*/  IMAD.MOV.U32 R0, RZ, RZ, R5 ;  /* 0x000000ffff007224 */ /* 0x000fe200078e0005 */
[----:B---3--:R-:W3:Y:S01]  /*3d570*/  LDL.LU.64 R12, [R1+0x248] ;  /* 0x00024800010c7983 */ /* 0x008ee20000300a00 */
[----:B------:R-:W1:Y:S03]  /*3d580*/  LDCU UR6, c[0x0][0x398] ;  /* 0x00007300ff0677ac */ /* 0x000e660008000800 */
[----:B------:R-:W-:Y:S02]  /*3d590*/  SHF.R.S32.HI R0, RZ, 0x8, R0 ;  /* 0x00000008ff007819 */ /* 0x000fe40000011400 */
[----:B--2---:R-:W-:-:S05]  /*3d5a0*/  F2FP.SATFINITE.E5M2.F32.PACK_AB_MERGE_C R28, R29, R28, RZ ;  /* 0x0000001c1d1c723e */ /* 0x004fca00048060ff */
[----:B-----5:R-:W-:Y:S04]  /*3d5b0*/  @P5 STG.E.U8 desc[UR24][R10.64], R28 ;  /* 0x0000001c0a005986 */ /* 0x020fe8000c101118 */
[----:B------:R2:W-:Y:S04]  /*3d5c0*/  @P3 STG.E.U8 desc[UR24][R30.64], R0 ;  /* 0x000000001e003986 */ /* 0x0005e8000c101118 */
[----:B--2---:R-:W2:Y:S01]  /*3d5d0*/  LDL.LU.64 R30, [R1+0xd80] ;  /* 0x000d8000011e7983 */ /* 0x004ea20000300a00 */
[----:B0-----:R-:W-:Y:S01]  /*3d5e0*/  ISETP.LT.AND P4, PT, R70, UR33, !P4 ;  /* 0x0000002146007c0c */ /* 0x001fe2000e781270 */
[----:B------:R-:W-:Y:S01]  /*3d5f0*/  VIADD R0, R68, 0xdb ;  /* 0x000000db44007836 */ /* 0x000fe20000000000 */
[----:B------:R-:W-:Y:S01]  /*3d600*/  PRMT R5, R28, 0x9910, RZ ;  /* 0x000099101c057816 */ /* 0x000fe200000000ff */
[----:B------:R-:W5:Y:S01]  /*3d610*/  LDL.LU R9, [R1+0x370] ;  /* 0x0003700001097983 */ /* 0x000f620000300800 */
[----:B------:R-:W-:-:S02]  /*3d620*/  ISETP.LT.AND P5, PT, R69, UR32, !P6 ;  /* 0x0000002045007c0c */ /* 0x000fc4000f7a1270 */
[----:B------:R-:W-:Y:S01]  /*3d630*/  ISETP.GE.AND P3, PT, R0, UR9, PT ;  /* 0x0000000900007c0c */ /* 0x000fe2000bf66270 */
[----:B------:R-:W5:Y:S01]  /*3d640*/  LDL.LU R71, [R1+0x374] ;  /* 0x0003740001477983 */ /* 0x000f620000300800 */
[----:B------:R-:W-:Y:S01]  /*3d650*/  SHF.R.S32.HI R0, RZ, 0x8, R5 ;  /* 0x00000008ff007819 */ /* 0x000fe20000011405 */
[----:B------:R-:W0:Y:S01]  /*3d660*/  LDCU UR9, c[0x0][0x398] ;  /* 0x00007300ff0977ac */ /* 0x000e220008000800 */
[----:B----4-:R-:W-:Y:S01]  /*3d670*/  F2FP.SATFINITE.E5M2.F32.PACK_AB_MERGE_C R4, R8, R17, RZ ;  /* 0x000000110804723e */ /* 0x010fe200048060ff */
[----:B------:R-:W4:Y:S01]  /*3d680*/  LDL.LU.64 R10, [R1+0x2d0] ;  /* 0x0002d000010a7983 */ /* 0x000f220000300a00 */
[----:B------:R-:W-:Y:S01]  /*3d690*/  ISETP.LT.AND P6, PT, R70, UR30, !P6 ;  /* 0x0000001e46007c0c */ /* 0x000fe2000f7c1270 */
[----:B------:R-:W0:Y:S02]  /*3d6a0*/  LDCU UR30, c[0x0][0x398] ;  /* 0x00007300ff1e77ac */ /* 0x000e240008000800 */
[----:B------:R3:W-:Y:S01]  /*3d6b0*/  @P4 STG.E.U8 desc[UR24][R14.64], R0 ;  /* 0x000000000e004986 */ /* 0x0007e2000c101118 */
[----:B------:R-:W-:-:S02]  /*3d6c0*/  PRMT R5, R4, 0x9910, RZ ;  /* 0x0000991004057816 */ /* 0x000fc400000000ff */
[----:B-1----:R-:W-:Y:S01]  /*3d6d0*/  ISETP.LT.AND P4, PT, R69, UR6, !P3 ;  /* 0x0000000645007c0c */ /* 0x002fe2000df81270 */
[----:B------:R1:W-:Y:S01]  /*3d6e0*/  @P5 STG.E.U8 desc[UR24][R6.64], R4 ;  /* 0x0000000406005986 */ /* 0x0003e2000c101118 */
[----:B---3--:R-:W-:-:S03]  /*3d6f0*/  VIADD R0, R68, 0xdc ;  /* 0x000000dc44007836 */ /* 0x008fc60000000000 */
[----:B------:R-:W3:Y:S01]  /*3d700*/  LDL.LU.64 R14, [R1+0x2f0] ;  /* 0x0002f000010e7983 */ /* 0x000ee20000300a00 */
[----:B------:R-:W0:Y:S01]  /*3d710*/  LDCU UR6, c[0x0][0x39c] ;  /* 0x00007380ff0677ac */ /* 0x000e220008000800 */
[----:B------:R-:W-:Y:S01]  /*3d720*/  ISETP.GE.AND P5, PT, R0, UR10, PT ;  /* 0x0000000a00007c0c */ /* 0x000fe2000bfa6270 */
[----:B------:R-:W-:Y:S01]  /*3d730*/  IMAD.MOV.U32 R0, RZ, RZ, R5 ;  /* 0x000000ffff007224 */ /* 0x000fe200078e0005 */
[----:B-1----:R-:W3:Y:S01]  /*3d740*/  LDL.LU.64 R6, [R1+0x2e8] ;  /* 0x0002e80001067983 */ /* 0x002ee20000300a00 */
[----:B------:R-:W1:Y:S03]  /*3d750*/  LDCU UR10, c[0x0][0x398] ;  /* 0x00007300ff0a77ac */ /* 0x000e660008000800 */
[----:B------:R-:W-:Y:S02]  /*3d760*/  SHF.R.S32.HI R0, RZ, 0x8, R0 ;  /* 0x00000008ff007819 */ /* 0x000fe40000011400 */
[----:B--2---:R-:W-:-:S05]  /*3d770*/  F2FP.SATFINITE.E5M2.F32.PACK_AB_MERGE_C R30, R31, R30, RZ ;  /* 0x0000001e1f1e723e */ /* 0x004fca00048060ff */
[----:B------:R-:W-:Y:S04]  /*3d780*/  @P6 STG.E.U8 desc[UR24][R12.64], R30 ;  /* 0x0000001e0c006986 */ /* 0x000fe8000c101118 */
[----:B------:R2:W-:Y:S04]  /*3d790*/  @P4 STG.E.U8 desc[UR24][R32.64], R0 ;  /* 0x0000000020004986 */ /* 0x0005e8000c101118 */
[----:B--2---:R-:W2:Y:S01]  /*3d7a0*/  LDL.LU.64 R32, [R1+0xd78] ;  /* 0x000d780001207983 */ /* 0x004ea20000300a00 */
[----:B------:R-:W-:Y:S01]  /*3d7b0*/  ISETP.LT.AND P3, PT, R70, UR31, !P3 ;  /* 0x0000001f46007c0c */ /* 0x000fe2000df61270 */
[----:B------:R-:W-:Y:S01]  /*3d7c0*/  VIADD R0, R68, 0xdd ;  /* 0x000000dd44007836 */ /* 0x000fe20000000000 */
[----:B------:R-:W-:Y:S01]  /*3d7d0*/  PRMT R5, R30, 0x9910, RZ ;  /* 0x000099101e057816 */ /* 0x000fe200000000ff */
[----:B------:R-:W2:Y:S01]  /*3d7e0*/  LDL.LU R17, [R1+0x378] ;  /* 0x0003780001117983 */ /* 0x000ea20000300800 */
[----:B0-----:R-:W-:Y:S01]  /*3d7f0*/  ISETP.LT.AND P6, PT, R69, UR9, !P5 ;  /* 0x0000000945007c0c */ /* 0x001fe2000efc1270 */
[----:B------:R-:W0:Y:S01]  /*3d800*/  LDCU UR31, c[0x0][0x398] ;  /* 0x00007300ff1f77ac */ /* 0x000e220008000800 */
[----:B------:R-:W-:Y:S01]  /*3d810*/  ISETP.GE.AND P4, PT, R0, UR12, PT ;  /* 0x0000000c00007c0c */ /* 0x000fe2000bf86270 */
[----:B------:R-:W2:Y:S01]  /*3d820*/  LDL.LU R8, [R1+0x37c] ;  /* 0x00037c0001087983 */ /* 0x000ea20000300800 */
[----:B------:R-:W-:Y:S01]  /*3d830*/  SHF.R.S32.HI R0, RZ, 0x8, R5 ;  /* 0x00000008ff007819 */ /* 0x000fe20000011405 */
[----:B------:R-:W0:Y:S01]  /*3d840*/  LDCU UR12, c[0x0][0x398] ;  /* 0x00007300ff0c77ac */ /* 0x000e220008000800 */
[----:B-----5:R-:W-:Y:S01]  /*3d850*/  F2FP.SATFINITE.E5M2.F32.PACK_AB_MERGE_C R4, R71, R9, RZ ;  /* 0x000000094704723e */ /* 0x020fe200048060ff */
[----:B------:R-:W5:Y:S01]  /*3d860*/  LDL.LU.64 R12, [R1+0x588] ;  /* 0x00058800010c7983 */ /* 0x000f620000300a00 */
[----:B------:R-:W-:Y:S01]  /*3d870*/  ISETP.LT.AND P5, PT, R70, UR30, !P5 ;  /* 0x0000001e46007c0c */ /* 0x000fe2000efa1270 */
[----:B------:R-:W0:Y:S02]  /*3d880*/  LDCU UR30, c[0x0][0x398] ;  /* 0x00007300ff1e77ac */ /* 0x000e240008000800 */
[----:B----4-:R4:W-:Y:S01]  /*3d890*/  @P3 STG.E.U8 desc[UR24][R10.64], R0 ;  /* 0x000000000a003986 */ /* 0x0109e2000c101118 */
[----:B------:R-:W-:Y:S01]  /*3d8a0*/  PRMT R5, R4, 0x9910, RZ ;  /* 0x0000991004057816 */ /* 0x000fe200000000ff */
[----:B------:R-:W0:Y:S01]  /*3d8b0*/  LDCU UR9, c[0x0][0x39c] ;  /* 0x00007380ff0977ac */ /* 0x000e220008000800 */
[----:B-1----:R-:W-:Y:S01]  /*3d8c0*/  ISETP.LT.AND P3, PT, R69, UR10, !P4 ;  /* 0x0000000a45007c0c */ /* 0x002fe2000e761270 */
[----:B---3--:R1:W-:Y:S01]  /*3d8d0*/  @P6 STG.E.U8 desc[UR24][R14.64], R4 ;  /* 0x000000040e006986 */ /* 0x0083e2000c101118 */
[----:B------:R-:W3:Y:S01]  /*3d8e0*/  LDCU UR10, c[0x0][0x398] ;  /* 0x00007300ff0a77ac */ /* 0x000ee20008000800 */
[----:B----4-:R-:W-:-:S02]  /*3d8f0*/  VIADD R0, R68, 0xde ;  /* 0x000000de44007836 */ /* 0x010fc40000000000 */
[----:B------:R-:W4:Y:S03]  /*3d900*/  LDL.LU.64 R10, [R1+0x620] ;  /* 0x00062000010a7983 */ /* 0x000f260000300a00 */
[----:B------:R-:W-:Y:S01]  /*3d910*/  ISETP.GE.AND P6, PT, R0, UR14, PT ;  /* 0x0000000e00007c0c */ /* 0x000fe2000bfc6270 */
[----:B------:R-:W-:Y:S01]  /*3d920*/  IMAD.MOV.U32 R0, RZ, RZ, R5 ;  /* 0x000000ffff007224 */ /* 0x000fe200078e0005 */
[----:B-1----:R-:W3:Y:S01]  /*3d930*/  LDL.LU.64 R14, [R1+0x618] ;  /* 0x00061800010e7983 */ /* 0x002ee20000300a00 */
[----:B--2---:R-:W-:Y:S01]  /*3d940*/  F2FP.SATFINITE.E5M2.F32.PACK_AB_MERGE_C R32, R33, R32, RZ ;  /* 0x000000202120723e */ /* 0x004fe200048060ff */
[----:B------:R-:W1:Y:S02]  /*3d950*/  LDCU UR14, c[0x0][0x398] ;  /* 0x00007300ff0e77ac */ /* 0x000e640008000800 */
[----:B------:R-:W-:Y:S02]  /*3d960*/  SHF.R.S32.HI R0, RZ, 0x8, R0 ;  /* 0x00000008ff007819 */ /* 0x000fe40000011400 */
[----:B------:R-:W-:Y:S04]  /*3d970*/  @P5 STG.E.U8 desc[UR24][R6.64], R32 ;  /* 0x0000002006005986 */ /* 0x000fe8000c101118 */
[----:B------:R2:W-:Y:S04]  /*3d980*/  @P3 STG.E.U8 desc[UR24][R34.64], R0 ;  /* 0x0000000022003986 */ /* 0x0005e8000c101118 */
[----:B--2---:R-:W2:Y:S01]  /*3d990*/  LDL.LU.64 R34, [R1+0xd70] ;  /* 0x000d700001227983 */ /* 0x004ea20000300a00 */
[----:B0-----:R-:W-:Y:S01]  /*3d9a0*/  ISETP.LT.AND P4, PT, R70, UR31, !P4 ;  /* 0x0000001f46007c0c */ /* 0x001fe2000e781270 */
        /* <DEDUP_REMOVED lines=8> */
[----:B------:R-:W0:Y:S01]  /*3da30*/  LDCU UR16, c[0x0][0x398] ;  /* 0x00007300ff1077ac */ /* 0x000e220008000800 */
[----:B------:R-:W-:Y:S01]  /*3da40*/  F2FP.SATFINITE.E5M2.F32.PACK_AB_MERGE_C R4, R8, R17, RZ ;  /* 0x000000110804723e */ /* 0x000fe200048060ff */
[----:B------:R-:W2:Y:S01]  /*3da50*/  LDL.LU.64 R6, [R1+0x670] ;  /* 0x0006700001067983 */ /* 0x000ea20000300a00 */
[----:B------:R-:W-:-:S03]  /*3da60*/  ISETP.LT.AND P6, PT, R70, UR30, !P6 ;  /* 0x0000001e46007c0c */ /* 0x000fc6000f7c1270 */
[----:B-----5:R5:W-:Y:S01]  /*3da70*/  @P4 STG.E.U8 desc[UR24][R12.64], R0 ;  /* 0x000000000c004986 */ /* 0x020be2000c101118 */
[----:B------:R-:W-:Y:S02]  /*3da80*/  PRMT R5, R4, 0x9910, RZ ;  /* 0x0000991004057816 */ /* 0x000fe400000000ff */
[----:B---3--:R-:W-:Y:S01]  /*3da90*/  ISETP.LT.AND P4, PT, R69, UR10, !P3 ;  /* 0x0000000a45007c0c */ /* 0x008fe2000df81270 */
[----:B----4-:R3:W-:Y:S01]  /*3daa0*/  @P5 STG.E.U8 desc[UR24][R10.64], R4 ;  /* 0x000000040a005986 */ /* 0x0107e2000c101118 */
[----:B-----5:R-:W-:-:S03]  /*3dab0*/  VIADD R0, R68, 0xe0 ;  /* 0x000000e044007836 */ /* 0x020fc60000000000 */
[----:B------:R-:W4:Y:S01]  /*3dac0*/  LDL.LU.64 R12, [R1+0x688] ;  /* 0x00068800010c7983 */ /* 0x000f220000300a00 */
[----:B------:R-:W5:Y:S01]  /*3dad0*/  LDCU UR10, c[0x0][0x39c] ;  /* 0x00007380ff0a77ac */ /* 0x000f620008000800 */
[----:B------:R-:W-:Y:S01]  /*3dae0*/  ISETP.GE.AND P5, PT, R0, UR18, PT ;  /* 0x0000001200007c0c */ /* 0x000fe2000bfa6270 */
[----:B------:R-:W-:Y:S01]  /*3daf0*/  IMAD.MOV.U32 R0, RZ, RZ, R5 ;  /* 0x000000ffff007224 */ /* 0x000fe200078e0005 */
[----:B---3--:R-:W3:Y:S01]  /*3db00*/  LDL.LU.64 R10, [R1+0x680] ;  /* 0x00068000010a7983 */ /* 0x008ee20000300a00 */
[----:B------:R-:W0:Y:S03]  /*3db10*/  LDCU UR18, c[0x0][0x398] ;  /* 0x00007300ff1277ac */ /* 0x000e260008000800 */
[----:B------:R-:W-:Y:S02]  /*3db20*/  SHF.R.S32.HI R0, RZ, 0x8, R0 ;  /* 0x00000008ff007819 */ /* 0x000fe40000011400 */
[----:B--2---:R-:W-:-:S05]  /*3db30*/  F2FP.SATFINITE.E5M2.F32.PACK_AB_MERGE_C R34, R35, R34, RZ ;  /* 0x000000222322723e */ /* 0x004fca00048060ff */
[----:B------:R-:W-:Y:S04]  /*3db40*/  @P6 STG.E.U8 desc[UR24][R14.64], R34 ;  /* 0x000000220e006986 */ /* 0x000fe8000c101118 */
[----:B------:R2:W-:Y:S04]  /*3db50*/  @P4 STG.E.U8 desc[UR24][R36.64], R0 ;  /* 0x0000000024004986 */ /* 0x0005e8000c101118 */
[----:B--2---:R-:W2:Y:S01]  /*3db60*/  LDL.LU.64 R36, [R1+0xd68] ;  /* 0x000d680001247983 */ /* 0x004ea20000300a00 */
[----:B-1----:R-:W-:Y:S01]  /*3db70*/  ISETP.LT.AND P3, PT, R70, UR14, !P3 ;  /* 0x0000000e46007c0c */ /* 0x002fe2000df61270 */
[----:B------:R-:W-:Y:S01]  /*3db80*/  VIADD R0, R68, 0xe1 ;  /* 0x000000e144007836 */ /* 0x000fe20000000000 */
[----:B------:R-:W-:Y:S01]  /*3db90*/  PRMT R5, R34, 0x9910, RZ ;  /* 0x0000991022057816 */ /* 0x000fe200000000ff */
[----:B------:R-:W3:Y:S01]  /*3dba0*/  LDL.LU R17, [R1+0x388] ;  /* 0x0003880001117983 */ /* 0x000ee20000300800 */
[----:B0-----:R-:W-:Y:S01]  /*3dbb0*/  ISETP.LT.AND P6, PT, R69, UR12, !P5 ;  /* 0x0000000c45007c0c */ /* 0x001fe2000efc1270 */
[----:B------:R-:W0:Y:S01]  /*3dbc0*/  LDCU UR14, c[0x0][0x398] ;  /* 0x00007300ff0e77ac */ /* 0x000e220008000800 */
[----:B------:R-:W-:Y:S01]  /*3dbd0*/  ISETP.GE.AND P4, PT, R0, UR20, PT ;  /* 0x0000001400007c0c */ /* 0x000fe2000bf86270 */
[----:B------:R-:W5:Y:S01]  /*3dbe0*/  LDL.LU R8, [R1+0x38c] ;  /* 0x00038c0001087983 */ /* 0x000f620000300800 */
[----:B------:R-:W-:Y:S01]  /*3dbf0*/  SHF.R.S32.HI R0, RZ, 0x8, R5 ;  /* 0x00000008ff007819 */ /* 0x000fe20000011405 */
[----:B------:R-:W1:Y:S01]  /*3dc00*/  LDCU UR20, c[0x0][0x398] ;  /* 0x00007300ff1477ac */ /* 0x000e620008000800 */
[----:B------:R-:W-:Y:S01]  /*3dc10*/  F2FP.SATFINITE.E5M2.F32.PACK_AB_MERGE_C R4, R71, R9, RZ ;  /* 0x000000094704723e */ /* 0x000fe200048060ff */
[----:B------:R-:W5:Y:S01]  /*3dc20*/  LDL.LU.64 R14, [R1+0x6c8] ;  /* 0x0006c800010e7983 */ /* 0x000f620000300a00 */
[----:B------:R-:W-:Y:S01]  /*3dc30*/  ISETP.LT.AND P5, PT, R70, UR16, !P5 ;  /* 0x0000001046007c0c */ /* 0x000fe2000efa1270 */
[----:B------:R-:W0:Y:S02]  /*3dc40*/  LDCU UR16, c[0x0][0x398] ;  /* 0x00007300ff1077ac */ /* 0x000e240008000800 */
[----:B------:R1:W-:Y:S01]  /*3dc50*/  @P3 STG.E.U8 desc[UR24][R6.64], R0 ;  /* 0x0000000006003986 */ /* 0x0003e2000c101118 */
[----:B------:R-:W-:Y:S01]  /*3dc60*/  PRMT R5, R4, 0x9910, RZ ;  /* 0x0000991004057816 */ /* 0x000fe200000000ff */
[----:B------:R-:W0:Y:S01]  /*3dc70*/  LDCU UR12, c[0x0][0x39c] ;  /* 0x00007380ff0c77ac */ /* 0x000e220008000800 */
[----:B------:R-:W-:Y:S01]  /*3dc80*/  ISETP.LT.AND P3, PT, R69, UR18, !P4 ;  /* 0x0000001245007c0c */ /* 0x000fe2000e761270 */
[----:B----4-:R4:W-:Y:S01]  /*3dc90*/  @P6 STG.E.U8 desc[UR24][R12.64], R4 ;  /* 0x000000040c006986 */ /* 0x0109e2000c101118 */
[----:B------:R-:W0:Y:S01]  /*3dca0*/  LDCU UR18, c[0x0][0x398] ;  /* 0x00007300ff1277ac */ /* 0x000e220008000800 */
[----:B-1----:R-:W-:-:S02]  /*3dcb0*/  VIADD R0, R68, 0xe2 ;  /* 0x000000e244007836 */ /* 0x002fc40000000000 */
[----:B------:R-:W5:Y:S03]  /*3dcc0*/  LDL.LU.64 R6, [R1+0x6e8] ;  /* 0x0006e80001067983 */ /* 0x000f660000300a00 */
[----:B------:R-:W-:Y:S01]  /*3dcd0*/  ISETP.GE.AND P6, PT, R0, UR22, PT ;  /* 0x0000001600007c0c */ /* 0x000fe2000bfc6270 */
[----:B------:R-:W-:Y:S01]  /*3dce0*/  IMAD.MOV.U32 R0, RZ, RZ, R5 ;  /* 0x000000ffff007224 */ /* 0x000fe200078e0005 */
[----:B----4-:R-:W4:Y:S01]  /*3dcf0*/  LDL.LU.64 R12, [R1+0x6e0] ;  /* 0x0006e000010c7983 */ /* 0x010f220000300a00 */
[----:B--2---:R-:W-:Y:S01]  /*3dd00*/  F2FP.SATFINITE.E5M2.F32.PACK_AB_MERGE_C R36, R37, R36, RZ ;  /* 0x000000242524723e */ /* 0x004fe200048060ff */
[----:B------:R-:W1:Y:S02]  /*3dd10*/  LDCU UR22, c[0x0][0x398] ;  /* 0x00007300ff1677ac */ /* 0x000e640008000800 */
[----:B------:R-:W-:Y:S02]  /*3dd20*/  SHF.R.S32.HI R0, RZ, 0x8, R0 ;  /* 0x00000008ff007819 */ /* 0x000fe40000011400 */
[----:B---3--:R-:W-:Y:S04]  /*3dd30*/  @P5 STG.E.U8 desc[UR24][R10.64], R36 ;  /* 0x000000240a005986 */ /* 0x008fe8000c101118 */
[----:B------:R2:W-:Y:S04]  /*3dd40*/  @P3 STG.E.U8 desc[UR24][R38.64], R0 ;  /* 0x0000000026003986 */ /* 0x0005e8000c101118 */
[----:B--2---:R-:W2:Y:S01]  /*3dd50*/  LDL.LU.64 R38, [R1+0xd60] ;  /* 0x000d600001267983 */ /* 0x004ea20000300a00 */
[----:B0-----:R-:W-:Y:S01]  /*3dd60*/  ISETP.LT.AND P4, PT, R70, UR14, !P4 ;  /* 0x0000000e46007c0c */ /* 0x001fe2000e781270 */
[----:B------:R-:W-:Y:S01]  /*3dd70*/  VIADD R0, R68, 0xe3 ;  /* 0x000000e344007836 */ /* 0x000fe20000000000 */
[C---:B------:R-:W-:Y:S01]  /*3dd80*/  ISETP.LT.AND P5, PT, R69.reuse, UR20, !P6 ;  /* 0x0000001445007c0c */ /* 0x040fe2000f7a1270 */
[----:B------:R-:W3:Y:S01]  /*3dd90*/  LDL.LU R9, [R1+0x390] ;  /* 0x0003900001097983 */ /* 0x000ee20000300800 */
[----:B------:R-:W-:Y:S01]  /*3dda0*/  PRMT R36, R36, 0x9910, RZ ;  /* 0x0000991024247816 */ /* 0x000fe200000000ff */
[----:B------:R-:W0:Y:S01]  /*3ddb0*/  LDCU UR20, c[0x0][0x398] ;  /* 0x00007300ff1477ac */ /* 0x000e220008000800 */
[----:B------:R-:W-:Y:S01]  /*3ddc0*/  ISETP.GE.AND P3, PT, R0, UR23, PT ;  /* 0x0000001700007c0c */ /* 0x000fe2000bf66270 */
[----:B------:R-:W3:Y:S01]  /*3ddd0*/  LDL.LU R71, [R1+0x394] ;  /* 0x0003940001477983 */ /* 0x000ee20000300800 */
[----:B-----5:R-:W-:Y:S01]  /*3dde0*/  F2FP.SATFINITE.E5M2.F32.PACK_AB_MERGE_C R0, R8, R17, RZ ;  /* 0x000000110800723e */ /* 0x020fe200048060ff */
[----:B------:R-:W-:Y:S01]  /*3ddf0*/  VIADD R4, R68, 0xe4 ;  /* 0x000000e444047836 */ /* 0x000fe20000000000 */
[----:B------:R-:W-:Y:S01]  /*3de00*/  SHF.R.S32.HI R36, RZ, 0x8, R36 ;  /* 0x00000008ff247819 */ /* 0x000fe20000011424 */
[----:B------:R-:W5:Y:S01]  /*3de10*/  LDL.LU.64 R10, [R1+0x730] ;  /* 0x00073000010a7983 */ /* 0x000f620000300a00 */
[----:B------:R-:W-:Y:S01]  /*3de20*/  PRMT R5, R0, 0x9910, RZ ;  /* 0x0000991000057816 */ /* 0x000fe200000000ff */
[----:B------:R-:W0:Y:S01]  /*3de30*/  LDCU UR23, c[0x0][0x398] ;  /* 0x00007300ff1777ac */ /* 0x000e220008000800 */
[----:B------:R-:W-:Y:S01]  /*3de40*/  ISETP.LT.AND P6, PT, R70, UR16, !P6 ;  /* 0x0000001046007c0c */ /* 0x000fe2000f7c1270 */
[----:B------:R1:W-:Y:S01]  /*3de50*/  @P4 STG.E.U8 desc[UR24][R14.64], R36 ;  /* 0x000000240e004986 */ /* 0x0003e2000c101118 */
[----:B------:R-:W-:Y:S01]  /*3de60*/  ISETP.LT.AND P4, PT, R69, UR18, !P3 ;  /* 0x0000001245007c0c */ /* 0x000fe2000df81270 */
[----:B------:R-:W0:Y:S02]  /*3de70*/  LDCU UR16, c[0x0][0x398] ;  /* 0x00007300ff1077ac */ /* 0x000e240008000800 */
[----:B------:R4:W-:Y:S01]  /*3de80*/  @P5 STG.E.U8 desc[UR24][R6.64], R0 ;  /* 0x0000000006005986 */ /* 0x0009e2000c101118 */
[----:B------:R-:W0:Y:S01]  /*3de90*/  LDCU UR18, c[0x0][0x398] ;  /* 0x00007300ff1277ac */ /* 0x000e220008000800 */
[----:B------:R-:W0:Y:S02]  /*3dea0*/  LDCU UR14, c[0x0][0x39c] ;  /* 0x00007380ff0e77ac */ /* 0x000e240008000800 */
[----:B-1----:R-:W3:Y:S01]  /*3deb0*/  LDL.LU.64 R14, [R1+0x750] ;  /* 0x00075000010e7983 */ /* 0x002ee20000300a00 */
[----:B----4-:R-:W-:-:S03]  /*3dec0*/  IMAD.MOV.U32 R0, RZ, RZ, R5 ;  /* 0x000000ffff007224 */ /* 0x010fc600078e0005 */
[----:B------:R-:W4:Y:S02]  /*3ded0*/  LDL.LU.64 R6, [R1+0x748] ;  /* 0x0007480001067983 */ /* 0x000f240000300a00 */
[----:B------:R-:W-:Y:S02]  /*3dee0*/  SHF.R.S32.HI R0, RZ, 0x8, R0 ;  /* 0x00000008ff007819 */ /* 0x000fe40000011400 */
[----:B--2---:R-:W-:-:S05]  /*3def0*/  F2FP.SATFINITE.E5M2.F32.PACK_AB_MERGE_C R38, R39, R38, RZ ;  /* 0x000000262726723e */ /* 0x004fca00048060ff */
[----:B------:R-:W-:Y:S04]  /*3df00*/  @P6 STG.E.U8 desc[UR24][R12.64], R38 ;  /* 0x000000260c006986 */ /* 0x000fe8000c101118 */
[----:B------:R1:W-:Y:S04]  /*3df10*/  @P4 STG.E.U8 desc[UR24][R40.64], R0 ;  /* 0x0000000028004986 */ /* 0x0003e8000c101118 */
[----:B-1----:R-:W2:Y:S01]  /*3df20*/  LDL.LU.64 R40, [R1+0xd58] ;  /* 0x000d580001287983 */ /* 0x002ea20000300a00 */
[----:B------:R-:W-:Y:S02]  /*3df30*/  ISETP.GE.AND P5, PT, R4, UR26, PT ;  /* 0x0000001a04007c0c */ /* 0x000fe4000bfa6270 */
[----:B------:R-:W-:Y:S01]  /*3df40*/  ISETP.LT.AND P3, PT, R70, UR22, !P3 ;  /* 0x0000001646007c0c */ /* 0x000fe2000df61270 */
[----:B------:R-:W-:Y:S01]  /*3df50*/  VIADD R0, R68, 0xe5 ;  /* 0x000000e544007836 */ /* 0x000fe20000000000 */
[----:B0-----:R-:W-:Y:S01]  /*3df60*/  ISETP.LT.AND P6, PT, R69, UR20, !P5 ;  /* 0x0000001445007c0c */ /* 0x001fe2000efc1270 */
[----:B------:R-:W4:Y:S01]  /*3df70*/  LDL.LU R17, [R1+0x398] ;  /* 0x0003980001117983 */ /* 0x000f220000300800 */
[----:B------:R-:W-:Y:S01]  /*3df80*/  PRMT R38, R38, 0x9910, RZ ;  /* 0x0000991026267816 */ /* 0x000fe200000000ff */
[----:B------:R-:W0:Y:S01]  /*3df90*/  LDCU UR22, c[0x0][0x398] ;  /* 0x00007300ff1677ac */ /* 0x000e220008000800 */
[----:B------:R-:W-:Y:S01]  /*3dfa0*/  ISETP.GE.AND P4, PT, R0, UR27, PT ;  /* 0x0000001b00007c0c */ /* 0x000fe2000bf86270 */
[----:B------:R-:W4:Y:S01]  /*3dfb0*/  LDL.LU R8, [R1+0x39c] ;  /* 0x00039c0001087983 */ /* 0x000f220000300800 */
[----:B---3--:R-:W-:Y:S01]  /*3dfc0*/  F2FP.SATFINITE.E5M2.F32.PACK_AB_MERGE_C R0, R71, R9, RZ ;  /* 0x000000094700723e */ /* 0x008fe200048060ff */
[----:B------:R-:W1:Y:S01]  /*3dfd0*/  LDCU UR20, c[0x0][0x398] ;  /* 0x00007300ff1477ac */ /* 0x000e620008000800 */
[----:B------:R-:W-:Y:S01]  /*3dfe0*/  SHF.R.S32.HI R38, RZ, 0x8, R38 ;  /* 0x00000008ff267819 */ /* 0x000fe20000011426 */
[----:B------:R-:W3:Y:S01]  /*3dff0*/  LDL.LU.64 R12, [R1+0x790] ;  /* 0x00079000010c7983 */ /* 0x000ee20000300a00 */
[----:B------:R-:W-:-:S02]  /*3e000*/  PRMT R5, R0, 0x9910, RZ ;  /* 0x0000991000057816 */ /* 0x000fc400000000ff */
[----:B------:R-:W-:Y:S01]  /*3e010*/  ISETP.LT.AND P5, PT, R70, UR16, !P5 ;  /* 0x0000001046007c0c */ /* 0x000fe2000efa1270 */
[----:B-----5:R5:W-:Y:S01]  /*3e020*/  @P3 STG.E.U8 desc[UR24][R10.64], R38 ;  /* 0x000000260a003986 */ /* 0x020be2000c101118 */
[----:B------:R-:W-:Y:S01]  /*3e030*/  ISETP.LT.AND P3, PT, R69, UR18, !P4 ;  /* 0x0000001245007c0c */ /* 0x000fe2000e761270 */
[----:B------:R-:W-:Y:S01]  /*3e040*/  VIADD R4, R68, 0xe6 ;  /* 0x000000e644047836 */ /* 0x000fe20000000000 */
[----:B------:R-:W0:Y:S01]  /*3e050*/  LDCU UR18, c[0x0][0x398] ;  /* 0x00007300ff1277ac */ /* 0x000e220008000800 */
[----:B------:R1:W-:Y:S01]  /*3e060*/  @P6 STG.E.U8 desc[UR24][R14.64], R0 ;  /* 0x000000000e006986 */ /* 0x0003e2000c101118 */
[----:B------:R-:W0:Y:S03]  /*3e070*/  LDCU UR16, c[0x0][0x39c] ;  /* 0x00007380ff1077ac */ /* 0x000e260008000800 */
[----:B-----5:R-:W5:Y:S01]  /*3e080*/  LDL.LU.64 R10, [R1+0x7b0] ;  /* 0x0007b000010a7983 */ /* 0x020f620000300a00 */
[----:B-1----:R-:W-:-:S03]  /*3e090*/  IMAD.MOV.U32 R0, RZ, RZ, R5 ;  /* 0x000000ffff007224 */ /* 0x002fc600078e0005 */
[----:B------:R-:W3:Y:S02]  /*3e0a0*/  LDL.LU.64 R14, [R1+0x7a8] ;  /* 0x0007a800010e7983 */ /* 0x000ee40000300a00 */
[----:B------:R-:W-:Y:S02]  /*3e0b0*/  SHF.R.S32.HI R0, RZ, 0x8, R0 ;  /* 0x00000008ff007819 */ /* 0x000fe40000011400 */
[----:B--2---:R-:W-:-:S05]  /*3e0c0*/  F2FP.SATFINITE.E5M2.F32.PACK_AB_MERGE_C R40, R41, R40, RZ ;  /* 0x000000282928723e */ /* 0x004fca00048060ff */
[----:B----4-:R-:W-:Y:S04]  /*3e0d0*/  @P5 STG.E.U8 desc[UR24][R6.64], R40 ;  /* 0x0000002806005986 */ /* 0x010fe8000c101118 */
[----:B------:R1:W-:Y:S04]  /*3e0e0*/  @P3 STG.E.U8 desc[UR24][R42.64], R0 ;  /* 0x000000002a003986 */ /* 0x0003e8000c101118 */
[----:B-1----:R-:W2:Y:S01]  /*3e0f0*/  LDL.LU.64 R42, [R1+0xd50] ;  /* 0x000d5000012a7983 */ /* 0x002ea20000300a00 */
[----:B------:R-:W-:Y:S02]  /*3e100*/  ISETP.GE.AND P6, PT, R4, UR28, PT ;  /* 0x0000001c04007c0c */ /* 0x000fe4000bfc6270 */
[----:B0-----:R-:W-:Y:S01]  /*3e110*/  ISETP.LT.AND P4, PT, R70, UR22, !P4 ;  /* 0x0000001646007c0c */ /* 0x001fe2000e781270 */
[----:B------:R-:W-:Y:S01]  /*3e120*/  VIADD R0, R68, 0xe7 ;  /* 0x000000e744007836 */ /* 0x000fe20000000000 */
[----:B------:R-:W-:Y:S01]  /*3e130*/  ISETP.LT.AND P5, PT, R69, UR20, !P6 ;  /* 0x0000001445007c0c */ /* 0x000fe2000f7a1270 */
[----:B------:R-:W4:Y:S01]  /*3e140*/  LDL.LU R9, [R1+0x3a0] ;  /* 0x0003a00001097983 */ /* 0x000f220000300800 */
[----:B------:R-:W-:Y:S01]  /*3e150*/  PRMT R40, R40, 0x9910, RZ ;  /* 0x0000991028287816 */ /* 0x000fe200000000ff */
[----:B------:R-:W0:Y:S01]  /*3e160*/  LDCU UR22, c[0x0][0x398] ;  /* 0x00007300ff1677ac */ /* 0x000e220008000800 */
[----:B------:R-:W-:Y:S01]  /*3e170*/  ISETP.GE.AND P3, PT, R0, UR29, PT ;  /* 0x0000001d00007c0c */ /* 0x000fe2000bf66270 */
[----:B------:R-:W4:Y:S01]  /*3e180*/  LDL.LU R71, [R1+0x3a4] ;  /* 0x0003a40001477983 */ /* 0x000f220000300800 */
[----:B------:R-:W-:Y:S01]  /*3e190*/  F2FP.SATFINITE.E5M2.F32.PACK_AB_MERGE_C R0, R8, R17, RZ ;  /* 0x000000110800723e */ /* 0x000fe200048060ff */
[----:B------:R-:W1:Y:S01]  /*3e1a0*/  LDCU UR20, c[0x0][0x398] ;  /* 0x00007300ff1477ac */ /* 0x000e620008000800 */
[----:B------:R-:W-:Y:S01]  /*3e1b0*/  SHF.R.S32.HI R40, RZ, 0x8, R40 ;  /* 0x00000008ff287819 */ /* 0x000fe20000011428 */
[----:B------:R-:W4:Y:S01]  /*3e1c0*/  LDL.LU.64 R6, [R1+0x7f8] ;  /* 0x0007f80001067983 */ /* 0x000f220000300a00 */
[----:B------:R-:W-:-:S02]  /*3e1d0*/  PRMT R5, R0, 0x9910, RZ ;  /* 0x0000991000057816 */ /* 0x000fc400000000ff */
[----:B------:R-:W-:Y:S01]  /*3e1e0*/  ISETP.LT.AND P6, PT, R70, UR23, !P6 ;  /* 0x0000001746007c0c */ /* 0x000fe2000f7c1270 */
[----:B---3--:R3:W-:Y:S01]  /*3e1f0*/  @P4 STG.E.U8 desc[UR24][R12.64], R40 ;  /* 0x000000280c004986 */ /* 0x0087e2000c101118 */
[----:B------:R-:W-:Y:S01]  /*3e200*/  ISETP.LT.AND P4, PT, R69, UR18, !P3 ;  /* 0x0000001245007c0c */ /* 0x000fe2000df81270 */
[----:B------:R-:W-:Y:S01]  /*3e210*/  VIADD R4, R68, 0xe8 ;  /* 0x000000e844047836 */ /* 0x000fe20000000000 */
[----:B------:R-:W0:Y:S01]  /*3e220*/  LDCU UR23, c[0x0][0x398] ;  /* 0x00007300ff1777ac */ /* 0x000e220008000800 */
[----:B-----5:R5:W-:Y:S01]  /*3e230*/  @P5 STG.E.U8 desc[UR24][R10.64], R0 ;  /* 0x000000000a005986 */ /* 0x020be2000c101118 */
[----:B------:R-:W0:Y:S03]  /*3e240*/  LDCU UR18, c[0x0][0x398] ;  /* 0x00007300ff1277ac */ /* 0x000e260008000800 */
[----:B---3--:R-:W3:Y:S01]  /*3e250*/  LDL.LU.64 R12, [R1+0x810] ;  /* 0x00081000010c7983 */ /* 0x008ee20000300a00 */
[----:B-----5:R-:W-:-:S03]  /*3e260*/  IMAD.MOV.U32 R0, RZ, RZ, R5 ;  /* 0x000000ffff007224 */ /* 0x020fc600078e0005 */
[----:B------:R-:W5:Y:S02]  /*3e270*/  LDL.LU.64 R10, [R1+0x808] ;  /* 0x00080800010a7983 */ /* 0x000f640000300a00 */
[----:B------:R-:W-:Y:S02]  /*3e280*/  SHF.R.S32.HI R0, RZ, 0x8, R0 ;  /* 0x00000008ff007819 */ /* 0x000fe40000011400 */
[----:B--2---:R-:W-:-:S05]  /*3e290*/  F2FP.SATFINITE.E5M2.F32.PACK_AB_MERGE_C R42, R43, R42, RZ ;  /* 0x0000002a2b2a723e */ /* 0x004fca00048060ff */
[----:B------:R-:W-:Y:S04]  /*3e2a0*/  @P6 STG.E.U8 desc[UR24][R14.64], R42 ;  /* 0x0000002a0e006986 */ /* 0x000fe8000c101118 */
[----:B------:R2:W-:Y:S04]  /*3e2b0*/  @P4 STG.E.U8 desc[UR24][R44.64], R0 ;  /* 0x000000002c004986 */ /* 0x0005e8000c101118 */
[----:B--2---:R-:W2:Y:S01]  /*3e2c0*/  LDL.LU.64 R44, [R1+0xd48] ;  /* 0x000d4800012c7983 */ /* 0x004ea20000300a00 */
[----:B------:R-:W-:Y:S02]  /*3e2d0*/  ISETP.GE.AND P5, PT, R4, UR4, PT ;  /* 0x0000000404007c0c */ /* 0x000fe4000bfa6270 */
[----:B0-----:R-:W-:Y:S01]  /*3e2e0*/  ISETP.LT.AND P3, PT, R70, UR22, !P3 ;  /* 0x0000001646007c0c */ /* 0x001fe2000df61270 */
[----:B------:R-:W-:Y:S01]  /*3e2f0*/  VIADD R0, R68, 0xe9 ;  /* 0x000000e944007836 */ /* 0x000fe20000000000 */
[----:B-1----:R-:W-:Y:S01]  /*3e300*/  ISETP.LT.AND P6, PT, R69, UR20, !P5 ;  /* 0x0000001445007c0c */ /* 0x002fe2000efc1270 */
[----:B------:R-:W5:Y:S01]  /*3e310*/  LDL.LU R17, [R1+0x3a8] ;  /* 0x0003a80001117983 */ /* 0x000f620000300800 */
[----:B------:R-:W-:Y:S01]  /*3e320*/  PRMT R42, R42, 0x9910, RZ ;  /* 0x000099102a2a7816 */ /* 0x000fe200000000ff */
[----:B------:R-:W0:Y:S01]  /*3e330*/  LDCU UR22, c[0x0][0x398] ;  /* 0x00007300ff1677ac */ /* 0x000e220008000800 */
[----:B------:R-:W-:Y:S01]  /*3e340*/  ISETP.GE.AND P4, PT, R0, UR6, PT ;  /* 0x0000000600007c0c */ /* 0x000fe2000bf86270 */
[----:B------:R-:W5:Y:S01]  /*3e350*/  LDL.LU R8, [R1+0x3ac] ;  /* 0x0003ac0001087983 */ /* 0x000f620000300800 */
[----:B----4-:R-:W-:Y:S01]  /*3e360*/  F2FP.SATFINITE.E5M2.F32.PACK_AB_MERGE_C R0, R71, R9, RZ ;  /* 0x000000094700723e */ /* 0x010fe200048060ff */
[----:B------:R-:W1:Y:S01]  /*3e370*/  LDCU UR20, c[0x0][0x398] ;  /* 0x00007300ff1477ac */ /* 0x000e620008000800 */
[----:B------:R-:W-:Y:S01]  /*3e380*/  SHF.R.S32.HI R42, RZ, 0x8, R42 ;  /* 0x00000008ff2a7819 */ /* 0x000fe2000001142a */
[----:B------:R-:W4:Y:S01]  /*3e390*/  LDL.LU.64 R14, [R1+0x850] ;  /* 0x00085000010e7983 */ /* 0x000f220000300a00 */
[----:B------:R-:W-:Y:S01]  /*3e3a0*/  PRMT R5, R0, 0x9910, RZ ;  /* 0x0000991000057816 */ /* 0x000fe200000000ff */
[----:B------:R-:W-:Y:S01]  /*3e3b0*/  VIADD R4, R68, 0xea ;  /* 0x000000ea44047836 */ /* 0x000fe20000000000 */
[----:B------:R-:W-:Y:S01]  /*3e3c0*/  ISETP.LT.AND P5, PT, R70, UR23, !P5 ;  /* 0x0000001746007c0c */ /* 0x000fe2000efa1270 */
[----:B------:R0:W-:Y:S01]  /*3e3d0*/  @P3 STG.E.U8 desc[UR24][R6.64], R42 ;  /* 0x0000002a06003986 */ /* 0x0001e2000c101118 */
[----:B------:R-:W-:Y:S01]  /*3e3e0*/  ISETP.LT.AND P3, PT, R69, UR18, !P4 ;  /* 0x0000001245007c0c */ /* 0x000fe2000e761270 */
[----:B------:R-:W1:Y:S02]  /*3e3f0*/  LDCU UR23, c[0x0][0x398] ;  /* 0x00007300ff1777ac */ /* 0x000e640008000800 */
[----:B---3--:R3:W-:Y:S01]  /*3e400*/  @P6 STG.E.U8 desc[UR24][R12.64], R0 ;  /* 0x000000000c006986 */ /* 0x0087e2000c101118 */
[----:B------:R-:W1:Y:S01]  /*3e410*/  LDCU UR18, c[0x0][0x398] ;  /* 0x00007300ff1277ac */ /* 0x000e620008000800 */
[----:B------:R-:W1:Y:S02]  /*3e420*/  LDCU UR4, c[0x0][0x39c] ;  /* 0x00007380ff0477ac */ /* 0x000e640008000800 */
[----:B0-----:R-:W4:Y:S01]  /*3e430*/  LDL.LU.64 R6, [R1+0x868] ;  /* 0x0008680001067983 */ /* 0x001f220000300a00 */
[----:B------:R-:W0:Y:S01]  /*3e440*/  LDCU UR6, c[0x0][0x39c] ;  /* 0x00007380ff0677ac */ /* 0x000e220008000800 */
[----:B---3--:R-:W-:-:S02]  /*3e450*/  IMAD.MOV.U32 R0, RZ, RZ, R5 ;  /* 0x000000ffff007224 */ /* 0x008fc400078e0005 */
[----:B------:R-:W3:Y:S03]  /*3e460*/  LDL.LU.64 R12, [R1+0x860] ;  /* 0x00086000010c7983 */ /* 0x000ee60000300a00 */
[----:B------:R-:W-:Y:S02]  /*3e470*/  SHF.R.S32.HI R0, RZ, 0x8, R0 ;  /* 0x00000008ff007819 */ /* 0x000fe40000011400 */
[----:B--2---:R-:W-:-:S05]  /*3e480*/  F2FP.SATFINITE.E5M2.F32.PACK_AB_MERGE_C R44, R45, R44, RZ ;  /* 0x0000002c2d2c723e */ /* 0x004fca00048060ff */
[----:B-----5:R-:W-:Y:S04]  /*3e490*/  @P5 STG.E.U8 desc[UR24][R10.64], R44 ;  /* 0x0000002c0a005986 */ /* 0x020fe8000c101118 */
[----:B------:R2:W-:Y:S04]  /*3e4a0*/  @P3 STG.E.U8 desc[UR24][R46.64], R0 ;  /* 0x000000002e003986 */ /* 0x0005e8000c101118 */
[----:B--2---:R-:W2:Y:S01]  /*3e4b0*/  LDL.LU.64 R46, [R1+0xd40] ;  /* 0x000d4000012e7983 */ /* 0x004ea20000300a00 */
[----:B------:R-:W-:Y:S01]  /*3e4c0*/  ISETP.GE.AND P6, PT, R4, UR9, PT ;  /* 0x0000000904007c0c */ /* 0x000fe2000bfc6270 */
[----:B------:R-:W5:Y:S01]  /*3e4d0*/  LDCU UR9, c[0x0][0x398] ;  /* 0x00007300ff0977ac */ /* 0x000f620008000800 */
[----:B------:R-:W-:Y:S01]  /*3e4e0*/  ISETP.LT.AND P4, PT, R70, UR22, !P4 ;  /* 0x0000001646007c0c */ /* 0x000fe2000e781270 */
[----:B------:R-:W-:Y:S01]  /*3e4f0*/  VIADD R0, R68, 0xeb ;  /* 0x000000eb44007836 */ /* 0x000fe20000000000 */
[C---:B-1----:R-:W-:Y:S01]  /*3e500*/  ISETP.LT.AND P5, PT, R69.reuse, UR20, !P6 ;  /* 0x0000001445007c0c */ /* 0x042fe2000f7a1270 */
[----:B------:R-:W3:Y:S01]  /*3e510*/  LDL.LU R9, [R1+0x3b0] ;  /* 0x0003b00001097983 */ /* 0x000ee20000300800 */
[----:B------:R-:W-:Y:S01]  /*3e520*/  PRMT R44, R44, 0x9910, RZ ;  /* 0x000099102c2c7816 */ /* 0x000fe200000000ff */
[----:B------:R-:W-:Y:S01]  /*3e530*/  VIADD R4, R68, 0xec ;  /* 0x000000ec44047836 */ /* 0x000fe20000000000 */
[----:B------:R-:W-:Y:S01]  /*3e540*/  ISETP.GE.AND P3, PT, R0, UR10, PT ;  /* 0x0000000a00007c0c */ /* 0x000fe2000bf66270 */
[----:B------:R-:W3:Y:S01]  /*3e550*/  LDL.LU R71, [R1+0x3b4] ;  /* 0x0003b40001477983 */ /* 0x000ee20000300800 */
[----:B------:R-:W-:Y:S01]  /*3e560*/  F2FP.SATFINITE.E5M2.F32.PACK_AB_MERGE_C R0, R8, R17, RZ ;  /* 0x000000110800723e */ /* 0x000fe200048060ff */
[----:B------:R-:W1:Y:S01]  /*3e570*/  LDCU UR10, c[0x0][0x398] ;  /* 0x00007300ff0a77ac */ /* 0x000e620008000800 */
[----:B------:R-:W-:Y:S01]  /*3e580*/  SHF.R.S32.HI R44, RZ, 0x8, R44 ;  /* 0x00000008ff2c7819 */ /* 0x000fe2000001142c */
[----:B------:R-:W3:Y:S01]  /*3e590*/  LDL.LU.64 R10, [R1+0x8b8] ;  /* 0x0008b800010a7983 */ /* 0x000ee20000300a00 */
[----:B------:R-:W-:Y:S01]  /*3e5a0*/  PRMT R5, R0, 0x9910, RZ ;  /* 0x0000991000057816 */ /* 0x000fe200000000ff */
[----:B------:R-:W0:Y:S01]  /*3e5b0*/  LDCU UR20, c[0x0][0x398] ;  /* 0x00007300ff1477ac */ /* 0x000e220008000800 */
[----:B------:R-:W-:Y:S01]  /*3e5c0*/  ISETP.LT.AND P6, PT, R70, UR23, !P6 ;  /* 0x0000001746007c0c */ /* 0x000fe2000f7c1270 */
[----:B----4-:R4:W-:Y:S01]  /*3e5d0*/  @P4 STG.E.U8 desc[UR24][R14.64], R44 ;  /* 0x0000002c0e004986 */ /* 0x0109e2000c101118 */
[----:B-----5:R-:W-:Y:S01]  /*3e5e0*/  ISETP.LT.AND P4, PT, R69, UR9, !P3 ;  /* 0x0000000945007c0c */ /* 0x020fe2000df81270 */
[----:B------:R-:W5:Y:S02]  /*3e5f0*/  LDCU UR9, c[0x0][0x39c] ;  /* 0x00007380ff0977ac */ /* 0x000f640008000800 */
[----:B------:R0:W-:Y:S04]  /*3e600*/  @P5 STG.E.U8 desc[UR24][R6.64], R0 ;  /* 0x0000000006005986 */ /* 0x0001e8000c101118 */
[----:B----4-:R-:W4:Y:S01]  /*3e610*/  LDL.LU.64 R14, [R1+0x8d8] ;  /* 0x0008d800010e7983 */ /* 0x010f220000300a00 */
[----:B0-----:R-:W-:-:S03]  /*3e620*/  IMAD.MOV.U32 R0, RZ, RZ, R5 ;  /* 0x000000ffff007224 */ /* 0x001fc600078e0005 */
[----:B------:R-:W4:Y:S02]  /*3e630*/  LDL.LU.64 R6, [R1+0x8d0] ;  /* 0x0008d00001067983 */ /* 0x000f240000300a00 */
[----:B------:R-:W-:Y:S02]  /*3e640*/  SHF.R.S32.HI R0, RZ, 0x8, R0 ;  /* 0x00000008ff007819 */ /* 0x000fe40000011400 */
[----:B--2---:R-:W-:-:S05]  /*3e650*/  F2FP.SATFINITE.E5M2.F32.PACK_AB_MERGE_C R46, R47, R46, RZ ;  /* 0x0000002e2f2e723e */ /* 0x004fca00048060ff */
[----:B---3--:R-:W-:Y:S04]  /*3e660*/  @P6 STG.E.U8 desc[UR24][R12.64], R46 ;  /* 0x0000002e0c006986 */ /* 0x008fe8000c101118 */
[----:B------:R0:W-:Y:S04]  /*3e670*/  @P4 STG.E.U8 desc[UR24][R48.64], R0 ;  /* 0x0000000030004986 */ /* 0x0001e8000c101118 */
[----:B0-----:R-:W2:Y:S01]  /*3e680*/  LDL.LU.64 R48, [R1+0xd38] ;  /* 0x000d380001307983 */ /* 0x001ea20000300a00 */
[----:B------:R-:W-:Y:S01]  /*3e690*/  ISETP.GE.AND P5, PT, R4, UR12, PT ;  /* 0x0000000c04007c0c */ /* 0x000fe2000bfa6270 */
[----:B------:R-:W0:Y:S01]  /*3e6a0*/  LDCU UR12, c[0x0][0x398] ;  /* 0x00007300ff0c77ac */ /* 0x000e220008000800 */
[----:B------:R-:W-:Y:S01]  /*3e6b0*/  ISETP.LT.AND P3, PT, R70, UR18, !P3 ;  /* 0x0000001246007c0c */ /* 0x000fe2000df61270 */
[----:B------:R-:W-:Y:S01]  /*3e6c0*/  VIADD R0, R68, 0xed ;  /* 0x000000ed44007836 */ /* 0x000fe20000000000 */
[----:B-1----:R-:W-:Y:S01]  /*3e6d0*/  ISETP.LT.AND P6, PT, R69, UR10, !P5 ;  /* 0x0000000a45007c0c */ /* 0x002fe2000efc1270 */
[----:B------:R-:W3:Y:S01]  /*3e6e0*/  LDL.LU R17, [R1+0x3b8] ;  /* 0x0003b80001117983 */ /* 0x000ee20000300800 */
[----:B------:R-:W-:Y:S01]  /*3e6f0*/  PRMT R46, R46, 0x9910, RZ ;  /* 0x000099102e2e7816 */ /* 0x000fe200000000ff */
[----:B------:R-:W1:Y:S01]  /*3e700*/  LDCU UR18, c[0x0][0x398] ;  /* 0x00007300ff1277ac */ /* 0x000e620008000800 */
[----:B------:R-:W-:Y:S01]  /*3e710*/  ISETP.GE.AND P4, PT, R0, UR14, PT ;  /* 0x0000000e00007c0c */ /* 0x000fe2000bf86270 */
[----:B------:R-:W3:Y:S01]  /*3e720*/  LDL.LU R8, [R1+0x3bc] ;  /* 0x0003bc0001087983 */ /* 0x000ee20000300800 */
[----:B------:R-:W-:Y:S01]  /*3e730*/  F2FP.SATFINITE.E5M2.F32.PACK_AB_MERGE_C R0, R71, R9, RZ ;  /* 0x000000094700723e */ /* 0x000fe200048060ff */
[----:B------:R-:W0:Y:S01]  /*3e740*/  LDCU UR14, c[0x0][0x398] ;  /* 0x00007300ff0e77ac */ /* 0x000e220008000800 */
[----:B------:R-:W-:Y:S01]  /*3e750*/  SHF.R.S32.HI R46, RZ, 0x8, R46 ;  /* 0x00000008ff2e7819 */ /* 0x000fe2000001142e */
[----:B------:R-:W3:Y:S01]  /*3e760*/  LDL.LU.64 R12, [R1+0x920] ;  /* 0x00092000010c7983 */ /* 0x000ee20000300a00 */
[----:B------:R-:W-:-:S02]  /*3e770*/  PRMT R5, R0, 0x9910, RZ ;  /* 0x0000991000057816 */ /* 0x000fc400000000ff */
[----:B--2---:R-:W-:Y:S01]  /*3e780*/  F2FP.SATFINITE.E5M2.F32.PACK_AB_MERGE_C R48, R49, R48, RZ ;  /* 0x000000303130723e */ /* 0x004fe200048060ff */
[----:B------:R2:W-:Y:S01]  /*3e790*/  @P3 STG.E.U8 desc[UR24][R10.64], R46 ;  /* 0x0000002e0a003986 */ /* 0x0005e2000c101118 */
[----:B------:R-:W-:Y:S01]  /*3e7a0*/  ISETP.LT.AND P5, PT, R70, UR20, !P5 ;  /* 0x0000001446007c0c */ /* 0x000fe2000efa1270 */
[----:B------:R-:W1:Y:S01]  /*3e7b0*/  LDCU UR20, c[0x0][0x398] ;  /* 0x00007300ff1477ac */ /* 0x000e620008000800 */
[----:B0-----:R-:W-:Y:S01]  /*3e7c0*/  ISETP.LT.AND P3, PT, R69, UR12, !P4 ;  /* 0x0000000c45007c0c */ /* 0x001fe2000e761270 */
[----:B----4-:R0:W-:Y:S01]  /*3e7d0*/  @P6 STG.E.U8 desc[UR24][R14.64], R0 ;  /* 0x000000000e006986 */ /* 0x0101e2000c101118 */
[----:B------:R-:W-:Y:S01]  /*3e7e0*/  VIADD R4, R68, 0xee ;  /* 0x000000ee44047836 */ /* 0x000fe20000000000 */
[----:B------:R-:W4:Y:S01]  /*3e7f0*/  LDCU UR12, c[0x0][0x398] ;  /* 0x00007300ff0c77ac */ /* 0x000f220008000800 */
[----:B------:R-:W1:Y:S01]  /*3e800*/  LDCU UR10, c[0x0][0x39c] ;  /* 0x00007380ff0a77ac */ /* 0x000e620008000800 */
[----:B--2---:R-:W2:Y:S01]  /*3e810*/  LDL.LU.64 R10, [R1+0x940] ;  /* 0x00094000010a7983 */ /* 0x004ea20000300a00 */
[----:B0-----:R-:W-:-:S05]  /*3e820*/  IMAD.MOV.U32 R0, RZ, RZ, R5 ;  /* 0x000000ffff007224 */ /* 0x001fca00078e0005 */
[----:B------:R-:W-:Y:S01]  /*3e830*/  @P5 STG.E.U8 desc[UR24][R6.64], R48 ;  /* 0x0000003006005986 */ /* 0x000fe2000c101118 */
[----:B------:R-:W-:-:S03]  /*3e840*/  SHF.R.S32.HI R0, RZ, 0x8, R0 ;  /* 0x00000008ff007819 */ /* 0x000fc60000011400 */
[----:B------:R-:W4:Y:S04]  /*3e850*/  LDL.LU.64 R14, [R1+0x968] ;  /* 0x00096800010e7983 */ /* 0x000f280000300a00 */
[----:B------:R0:W-:Y:S04]  /*3e860*/  @P3 STG.E.U8 desc[UR24][R50.64], R0 ;  /* 0x0000000032003986 */ /* 0x0001e8000c101118 */
[----:B0-----:R-:W4:Y:S01]  /*3e870*/  LDL.LU.64 R50, [R1+0xd30] ;  /* 0x000d300001327983 */ /* 0x001f220000300a00 */
[----:B------:R-:W-:Y:S02]  /*3e880*/  ISETP.GE.AND P6, PT, R4, UR16, PT ;  /* 0x0000001004007c0c */ /* 0x000fe4000bfc6270 */
[----:B-1----:R-:W-:Y:S01]  /*3e890*/  ISETP.LT.AND P4, PT, R70, UR18, !P4 ;  /* 0x0000001246007c0c */ /* 0x002fe2000e781270 */
[----:B------:R-:W-:Y:S01]  /*3e8a0*/  VIADD R0, R68, 0xef ;  /* 0x000000ef44007836 */ /* 0x000fe20000000000 */
[----:B------:R-:W-:Y:S01]  /*3e8b0*/  ISETP.LT.AND P5, PT, R69, UR14, !P6 ;  /* 0x0000000e45007c0c */ /* 0x000fe2000f7a1270 */
[----:B------:R-:W5:Y:S01]  /*3e8c0*/  LDL.LU R9, [R1+0x3c0] ;  /* 0x0003c00001097983 */ /* 0x000f620000300800 */
[----:B------:R-:W-:Y:S01]  /*3e8d0*/  ISETP.LT.AND P6, PT, R70, UR20, !P6 ;  /* 0x0000001446007c0c */ /* 0x000fe2000f7c1270 */
[----:B------:R-:W0:Y:S01]  /*3e8e0*/  LDCU UR16, c[0x0][0x398] ;  /* 0x00007300ff1077ac */ /* 0x000e220008000800 */
[----:B------:R-:W-:Y:S01]  /*3e8f0*/  PRMT R48, R48, 0x9910, RZ ;  /* 0x0000991030307816 */ /* 0x000fe200000000ff */
[----:B------:R-:W5:Y:S01]  /*3e900*/  LDL.LU R71, [R1+0x3c4] ;  /* 0x0003c40001477983 */ /* 0x000f620000300800 */
[----:B------:R-:W-:Y:S01]  /*3e910*/  ISETP.GE.AND P3, PT, R0, UR4, PT ;  /* 0x0000000400007c0c */ /* 0x000fe2000bf66270 */
[----:B------:R-:W-:Y:S01]  /*3e920*/  VIADD R4, R68, 0xf0 ;  /* 0x000000f044047836 */ /* 0x000fe20000000000 */
[----:B------:R-:W-:Y:S01]  /*3e930*/  SHF.R.S32.HI R48, RZ, 0x8, R48 ;  /* 0x00000008ff307819 */ /* 0x000fe20000011430 */
[----:B------:R-:W5:Y:S01]  /*3e940*/  LDL.LU.64 R6, [R1+0x990] ;  /* 0x0009900001067983 */ /* 0x000f620000300a00 */
[----:B---3--:R-:W-:Y:S01]  /*3e950*/  F2FP.SATFINITE.E5M2.F32.PACK_AB_MERGE_C R0, R8, R17, RZ ;  /* 0x000000110800723e */ /* 0x008fe200048060ff */
[----:B------:R-:W1:Y:S02]  /*3e960*/  LDCU UR14, c[0x0][0x398] ;  /* 0x00007300ff0e77ac */ /* 0x000e640008000800 */
[----:B------:R3:W-:Y:S01]  /*3e970*/  @P4 STG.E.U8 desc[UR24][R12.64], R48 ;  /* 0x000000300c004986 */ /* 0x0007e2000c101118 */
[----:B------:R-:W0:Y:S01]  /*3e980*/  LDCU UR18, c[0x0][0x398] ;  /* 0x00007300ff1277ac */ /* 0x000e220008000800 */
[----:B------:R-:W0:Y:S02]  /*3e990*/  LDCU UR4, c[0x0][0x39c] ;  /* 0x00007380ff0477ac */ /* 0x000e240008000800 */
[----:B---3--:R-:W3:Y:S04]  /*3e9a0*/  LDL.LU.64 R12, [R1+0x9b8] ;  /* 0x0009b800010c7983 */ /* 0x008ee80000300a00 */
[----:B--2---:R2:W-:Y:S04]  /*3e9b0*/  @P5 STG.E.U8 desc[UR24][R10.64], R0 ;  /* 0x000000000a005986 */ /* 0x0045e8000c101118 */
[----:B--2---:R-:W2:Y:S01]  /*3e9c0*/  LDL.LU.64 R10, [R1+0x9b0] ;  /* 0x0009b000010a7983 */ /* 0x004ea20000300a00 */
[----:B----4-:R-:W-:-:S05]  /*3e9d0*/  F2FP.SATFINITE.E5M2.F32.PACK_AB_MERGE_C R50, R51, R50, RZ ;  /* 0x000000323332723e */ /* 0x010fca00048060ff */
[----:B------:R4:W-:Y:S04]  /*3e9e0*/  @P6 STG.E.U8 desc[UR24][R52.64], R50 ;  /* 0x0000003234006986 */ /* 0x0009e8000c101118 */
[----:B----4-:R-:W4:Y:S01]  /*3e9f0*/  LDL.LU.64 R52, [R1+0xd28] ;  /* 0x000d280001347983 */ /* 0x010f220000300a00 */
[----:B------:R-:W-:Y:S01]  /*3ea00*/  ISETP.GE.AND P5, PT, R4, UR6, PT ;  /* 0x0000000604007c0c */ /* 0x000fe2000bfa6270 */
[----:B------:R-:W2:Y:S01]  /*3ea10*/  LDCU UR6, c[0x0][0x398] ;  /* 0x00007300ff0677ac */ /* 0x000ea20008000800 */
[----:B------:R-:W-:Y:S02]  /*3ea20*/  ISETP.LT.AND P4, PT, R69, UR12, !P3 ;  /* 0x0000000c45007c0c */ /* 0x000fe4000df81270 */
[----:B------:R-:W-:Y:S01]  /*3ea30*/  PRMT R5, R0, 0x9910, RZ ;  /* 0x0000991000057816 */ /* 0x000fe200000000ff */
[----:B------:R-:W2:Y:S01]  /*3ea40*/  LDCU UR12, c[0x0][0x398] ;  /* 0x00007300ff0c77ac */ /* 0x000ea20008000800 */
[----:B0-----:R-:W-:Y:S01]  /*3ea50*/  ISETP.LT.AND P3, PT, R70, UR16, !P3 ;  /* 0x0000001046007c0c */ /* 0x001fe2000df61270 */
[----:B------:R-:W-:Y:S01]  /*3ea60*/  VIADD R0, R68, 0xf1 ;  /* 0x000000f144007836 */ /* 0x000fe20000000000 */
[----:B------:R-:W-:-:S02]  /*3ea70*/  SHF.R.S32.HI R5, RZ, 0x8, R5 ;  /* 0x00000008ff057819 */ /* 0x000fc40000011405 */
[----:B------:R-:W-:-:S04]  /*3ea80*/  PRMT R50, R50, 0x9910, RZ ;  /* 0x0000991032327816 */ /* 0x000fc800000000ff */
[----:B------:R-:W-:Y:S01]  /*3ea90*/  SHF.R.S32.HI R50, RZ, 0x8, R50 ;  /* 0x00000008ff327819 */ /* 0x000fe20000011432 */
[----:B------:R-:W-:Y:S01]  /*3eaa0*/  @P4 STG.E.U8 desc[UR24][R14.64], R5 ;  /* 0x000000050e004986 */ /* 0x000fe2000c101118 */
[----:B-----5:R-:W-:Y:S01]  /*3eab0*/  ISETP.GE.AND P4, PT, R0, UR9, PT ;  /* 0x0000000900007c0c */ /* 0x020fe2000bf86270 */
[----:B------:R-:W0:Y:S01]  /*3eac0*/  LDCU UR9, c[0x0][0x398] ;  /* 0x00007300ff0977ac */ /* 0x000e220008000800 */
[----:B-1----:R-:W-:Y:S01]  /*3ead0*/  ISETP.LT.AND P6, PT, R69, UR14, !P5 ;  /* 0x0000000e45007c0c */ /* 0x002fe2000efc1270 */
[----:B------:R1:W-:Y:S01]  /*3eae0*/  @P3 STG.E.U8 desc[UR24][R6.64], R50 ;  /* 0x0000003206003986 */ /* 0x0003e2000c101118 */
[----:B------:R-:W-:Y:S02]  /*3eaf0*/  ISETP.LT.AND P5, PT, R70, UR18, !P5 ;  /* 0x0000001246007c0c */ /* 0x000fe4000efa1270 */
[----:B----4-:R-:W-:Y:S01]  /*3eb00*/  F2FP.SATFINITE.E5M2.F32.PACK_AB_MERGE_C R52, R53, R52, RZ ;  /* 0x000000343534723e */ /* 0x010fe200048060ff */
[----:B-1----:R-:W4:Y:S01]  /*3eb10*/  LDL.LU R7, [R1+0x3c8] ;  /* 0x0003c80001077983 */ /* 0x002f220000300800 */
[----:B------:R-:W-:Y:S01]  /*3eb20*/  F2FP.SATFINITE.E5M2.F32.PACK_AB_MERGE_C R0, R71, R9, RZ ;  /* 0x000000094700723e */ /* 0x000fe200048060ff */
[----:B------:R-:W-:Y:S01]  /*3eb30*/  VIADD R4, R68, 0xf2 ;  /* 0x000000f244047836 */ /* 0x000fe20000000000 */
[C---:B--2---:R-:W-:Y:S01]  /*3eb40*/  ISETP.LT.AND P3, PT, R69.reuse, UR6, !P4 ;  /* 0x0000000645007c0c */ /* 0x044fe2000e761270 */
[----:B------:R-:W4:Y:S01]  /*3eb50*/  LDL.LU R71, [R1+0x3cc] ;  /* 0x0003cc0001477983 */ /* 0x000f220000300800 */
[----:B------:R-:W-:Y:S01]  /*3eb60*/  PRMT R5, R0, 0x9910, RZ ;  /* 0x0000991000057816 */ /* 0x000fe200000000ff */
[----:B------:R-:W1:Y:S02]  /*3eb70*/  LDCU UR14, c[0x0][0x398] ;  /* 0x00007300ff0e77ac */ /* 0x000e640008000800 */
[----:B------:R-:W2:Y:S01]  /*3eb80*/  LDL.LU.64 R18, [R1+0x950] ;  /* 0x0009500001127983 */ /* 0x000ea20000300a00 */
[----:B------:R-:W-:Y:S01]  /*3eb90*/  SHF.R.S32.HI R5, RZ, 0x8, R5 ;  /* 0x00000008ff057819 */ /* 0x000fe20000011405 */
[----:B------:R-:W5:Y:S02]  /*3eba0*/  LDCU UR6, c[0x0][0x39c] ;  /* 0x00007380ff0677ac */ /* 0x000f640008000800 */
[----:B---3--:R-:W-:Y:S04]  /*3ebb0*/  @P6 STG.E.U8 desc[UR24][R12.64], R0 ;  /* 0x000000000c006986 */ /* 0x008fe8000c101118 */
[----:B------:R-:W3:Y:S04]  /*3ebc0*/  LDL.LU.64 R16, [R1+0x908] ;  /* 0x0009080001107983 */ /* 0x000ee80000300a00 */
[----:B------:R-:W-:Y:S04]  /*3ebd0*/  @P5 STG.E.U8 desc[UR24][R10.64], R52 ;  /* 0x000000340a005986 */ /* 0x000fe8000c101118 */
[----:B------:R-:W3:Y:S04]  /*3ebe0*/  LDL.LU.64 R8, [R1+0x8b0] ;  /* 0x0008b00001087983 */ /* 0x000ee80000300a00 */
[----:B------:R0:W-:Y:S04]  /*3ebf0*/  @P3 STG.E.U8 desc[UR24][R54.64], R5 ;  /* 0x0000000536003986 */ /* 0x0001e8000c101118 */
[----:B0-----:R-:W3:Y:S04]  /*3ec00*/  LDL.LU.64 R54, [R1+0xd20] ;  /* 0x000d200001367983 */ /* 0x001ee80000300a00 */
[----:B------:R-:W3:Y:S01]  /*3ec10*/  LDL.LU.64 R10, [R1+0x878] ;  /* 0x00087800010a7983 */ /* 0x000ee20000300a00 */
[----:B------:R-:W-:Y:S01]  /*3ec20*/  ISETP.GE.AND P6, PT, R4, UR10, PT ;  /* 0x0000000a04007c0c */ /* 0x000fe2000bfc6270 */
[----:B------:R-:W0:Y:S01]  /*3ec30*/  LDCU UR10, c[0x0][0x398] ;  /* 0x00007300ff0a77ac */ /* 0x000e220008000800 */
[----:B------:R-:W-:Y:S01]  /*3ec40*/  PRMT R4, R52, 0x9910, RZ ;  /* 0x0000991034047816 */ /* 0x000fe200000000ff */
[----:B------:R-:W3:Y:S01]  /*3ec50*/  LDL.LU R14, [R1+0x3d0] ;  /* 0x0003d000010e7983 */ /* 0x000ee20000300800 */
[----:B------:R-:W-:Y:S01]  /*3ec60*/  ISETP.LT.AND P4, PT, R70, UR12, !P4 ;  /* 0x0000000c46007c0c */ /* 0x000fe2000e781270 */
[----:B------:R-:W0:Y:S01]  /*3ec70*/  LDCU UR12, c[0x0][0x398] ;  /* 0x00007300ff0c77ac */ /* 0x000e220008000800 */
[----:B------:R-:W-:Y:S01]  /*3ec80*/  ISETP.LT.AND P3, PT, R69, UR9, !P6 ;  /* 0x0000000945007c0c */ /* 0x000fe2000f761270 */
[----:B------:R-:W-:Y:S01]  /*3ec90*/  IMAD.MOV.U32 R0, RZ, RZ, R4 ;  /* 0x000000ffff007224 */ /* 0x000fe200078e0004 */
[----:B------:R-:W3:Y:S01]  /*3eca0*/  LDL.LU R15, [R1+0x3d4] ;  /* 0x0003d400010f7983 */ /* 0x000ee20000300800 */
[----:B------:R-:W-:Y:S01]  /*3ecb0*/  VIADD R4, R68, 0xf3 ;  /* 0x000000f344047836 */ /* 0x000fe20000000000 */
[----:B------:R-:W0:Y:S02]  /*3ecc0*/  LDCU UR9, c[0x0][0x398] ;  /* 0x00007300ff0977ac */ /* 0x000e240008000800 */
[----:B------:R-:W-:Y:S01]  /*3ecd0*/  SHF.R.S32.HI R0, RZ, 0x8, R0 ;  /* 0x00000008ff007819 */ /* 0x000fe20000011400 */
[----:B------:R-:W3:Y:S01]  /*3ece0*/  LDL.LU.64 R12, [R1+0x7f0] ;  /* 0x0007f000010c7983 */ /* 0x000ee20000300a00 */
[----:B------:R-:W-:Y:S01]  /*3ecf0*/  ISETP.GE.AND P5, PT, R4, UR4, PT ;  /* 0x0000000404007c0c */ /* 0x000fe2000bfa6270 */
[----:B------:R-:W-:Y:S01]  /*3ed00*/  VIADD R4, R68, 0xf4 ;  /* 0x000000f444047836 */ /* 0x000fe20000000000 */
[----:B-1----:R-:W-:Y:S01]  /*3ed10*/  ISETP.LT.AND P6, PT, R70, UR14, !P6 ;  /* 0x0000000e46007c0c */ /* 0x002fe2000f7c1270 */
[----:B------:R-:W1:Y:S01]  /*3ed20*/  LDCU UR4, c[0x0][0x398] ;  /* 0x00007300ff0477ac */ /* 0x000e620008000800 */
[----:B----4-:R-:W-:Y:S01]  /*3ed30*/  F2FP.SATFINITE.E5M2.F32.PACK_AB_MERGE_C R6, R71, R7, RZ ;  /* 0x000000074706723e */ /* 0x010fe200048060ff */
[----:B--2---:R2:W-:Y:S01]  /*3ed40*/  @P4 STG.E.U8 desc[UR24][R18.64], R0 ;  /* 0x0000000012004986 */ /* 0x0045e2000c101118 */
[----:B-----5:R-:W-:Y:S01]  /*3ed50*/  ISETP.GE.AND P4, PT, R4, UR6, PT ;  /* 0x0000000604007c0c */ /* 0x020fe2000bf86270 */
[----:B------:R-:W4:Y:S01]  /*3ed60*/  LDCU UR6, c[0x0][0x398] ;  /* 0x00007300ff0677ac */ /* 0x000f220008000800 */
[----:B------:R-:W-:Y:S01]  /*3ed70*/  PRMT R4, R6, 0x9910, RZ ;  /* 0x0000991006047816 */ /* 0x000fe200000000ff */
[----:B---3--:R-:W-:Y:S01]  /*3ed80*/  @P3 STG.E.U8 desc[UR24][R16.64], R6 ;  /* 0x0000000610003986 */ /* 0x008fe2000c101118 */
[----:B0-----:R-:W-:Y:S01]  /*3ed90*/  ISETP.LT.AND P3, PT, R69, UR10, !P5 ;  /* 0x0000000a45007c0c */ /* 0x001fe2000ef61270 */
[----:B------:R-:W0:Y:S01]  /*3eda0*/  LDCU UR10, c[0x0][0x398] ;  /* 0x00007300ff0a77ac */ /* 0x000e220008000800 */
[----:B------:R-:W-:-:S02]  /*3edb0*/  ISETP.LT.AND P5, PT, R70, UR12, !P5 ;  /* 0x0000000c46007c0c */ /* 0x000fc4000efa1270 */
[----:B--2---:R-:W-:Y:S01]  /*3edc0*/  SHF.R.S32.HI R0, RZ, 0x8, R4 ;  /* 0x00000008ff007819 */ /* 0x004fe20000011404 */
[----:B------:R-:W2:Y:S01]  /*3edd0*/  LDCU UR12, c[0x0][0x398] ;  /* 0x00007300ff0c77ac */ /* 0x000ea20008000800 */
[----:B------:R-:W-:-:S04]  /*3ede0*/  F2FP.SATFINITE.E5M2.F32.PACK_AB_MERGE_C R54, R55, R54, RZ ;  /* 0x000000363736723e */ /* 0x000fc800048060ff */
[----:B------:R-:W-:-:S05]  /*3edf0*/  PRMT R5, R54, 0x9910, RZ ;  /* 0x0000991036057816 */ /* 0x000fca00000000ff */
[----:B------:R-:W-:Y:S01]  /*3ee00*/  IMAD.MOV.U32 R4, RZ, RZ, R5 ;  /* 0x000000ffff047224 */ /* 0x000fe200078e0005 */
[----:B------:R3:W-:Y:S04]  /*3ee10*/  @P6 STG.E.U8 desc[UR24][R8.64], R54 ;  /* 0x0000003608006986 */ /* 0x0007e8000c101118 */
[----:B------:R-:W-:Y:S01]  /*3ee20*/  SHF.R.S32.HI R4, RZ, 0x8, R4 ;  /* 0x00000008ff047819 */ /* 0x000fe20000011404 */
[----:B------:R5:W-:Y:S04]  /*3ee30*/  @P3 STG.E.U8 desc[UR24][R10.64], R0 ;  /* 0x000000000a003986 */ /* 0x000be8000c101118 */
[----:B------:R0:W-:Y:S04]  /*3ee40*/  @P5 STG.E.U8 desc[UR24][R56.64], R4 ;  /* 0x0000000438005986 */ /* 0x0001e8000c101118 */
[----:B---3--:R-:W3:Y:S04]  /*3ee50*/  LDL.LU.64 R8, [R1+0x7a0] ;  /* 0x0007a00001087983 */ /* 0x008ee80000300a00 */
[----:B------:R-:W2:Y:S04]  /*3ee60*/  LDL.LU R7, [R1+0x3d8] ;  /* 0x0003d80001077983 */ /* 0x000ea80000300800 */
[----:B------:R-:W2:Y:S04]  /*3ee70*/  LDL.LU R71, [R1+0x3dc] ;  /* 0x0003dc0001477983 */ /* 0x000ea80000300800 */
[----:B-----5:R-:W5:Y:S04]  /*3ee80*/  LDL.LU.64 R10, [R1+0x728] ;  /* 0x00072800010a7983 */ /* 0x020f680000300a00 */
[----:B0-----:R-:W2:Y:S01]  /*3ee90*/  LDL.LU.64 R56, [R1+0xd18] ;  /* 0x000d180001387983 */ /* 0x001ea20000300a00 */
[----:B------:R-:W-:Y:S01]  /*3eea0*/  ISETP.LT.AND P6, PT, R69, UR9, !P4 ;  /* 0x0000000945007c0c */ /* 0x000fe2000e7c1270 */
[----:B------:R-:W-:Y:S01]  /*3eeb0*/  VIADD R5, R68, 0xf5 ;  /* 0x000000f544057836 */ /* 0x000fe20000000000 */
[----:B-1----:R-:W-:Y:S01]  /*3eec0*/  ISETP.LT.AND P5, PT, R70, UR4, !P4 ;  /* 0x0000000446007c0c */ /* 0x002fe2000e7a1270 */
[----:B------:R-:W3:Y:S01]  /*3eed0*/  LDL.LU.64 R18, [R1+0x6d8] ;  /* 0x0006d80001127983 */ /* 0x000ee20000300a00 */
[----:B------:R-:W0:Y:S02]  /*3eee0*/  LDCU UR9, c[0x0][0x398] ;  /* 0x00007300ff0977ac */ /* 0x000e240008000800 */
[----:B------:R-:W-:Y:S01]  /*3eef0*/  ISETP.GE.AND P3, PT, R5, UR7, PT ;  /* 0x0000000705007c0c */ /* 0x000fe2000bf66270 */
[----:B------:R-:W5:Y:S01]  /*3ef00*/  LDL.LU.64 R16, [R1+0x6a0] ;  /* 0x0006a00001107983 */ /* 0x000f620000300a00 */
[----:B------:R-:W-:Y:S01]  /*3ef10*/  F2FP.SATFINITE.E5M2.F32.PACK_AB_MERGE_C R5, R15, R14, RZ ;  /* 0x0000000e0f05723e */ /* 0x000fe200048060ff */
[----:B------:R-:W1:Y:S04]  /*3ef20*/  LDCU UR7, c[0x0][0x398] ;  /* 0x00007300ff0777ac */ /* 0x000e680008000800 */
[----:B------:R-:W-:Y:S01]  /*3ef30*/  @P6 STG.E.U8 desc[UR24][R12.64], R5 ;  /* 0x000000050c006986 */ /* 0x000fe2000c101118 */
[----:B----4-:R-:W-:Y:S01]  /*3ef40*/  ISETP.LT.AND P6, PT, R69, UR6, !P3 ;  /* 0x0000000645007c0c */ /* 0x010fe2000dfc1270 */
[----:B------:R-:W4:Y:S01]  /*3ef50*/  LDCU UR4, c[0x0][0x398] ;  /* 0x00007300ff0477ac */ /* 0x000f220008000800 */
[----:B------:R-:W-:Y:S01]  /*3ef60*/  PRMT R0, R5, 0x9910, RZ ;  /* 0x0000991005007816 */ /* 0x000fe200000000ff */
[----:B------:R-:W-:Y:S01]  /*3ef70*/  VIADD R4, R68, 0xf6 ;  /* 0x000000f644047836 */ /* 0x000fe20000000000 */
[----:B------:R-:W0:Y:S02]  /*3ef80*/  LDCU UR6, c[0x0][0x398] ;  /* 0x00007300ff0677ac */ /* 0x000e240008000800 */
[----:B------:R-:W-:-:S02]  /*3ef90*/  SHF.R.S32.HI R0, RZ, 0x8, R0 ;  /* 0x00000008ff007819 */ /* 0x000fc40000011400 */
[----:B--2---:R-:W-:-:S05]  /*3efa0*/  F2FP.SATFINITE.E5M2.F32.PACK_AB_MERGE_C R56, R57, R56, RZ ;  /* 0x000000383938723e */ /* 0x004fca00048060ff */
[----:B---3--:R-:W-:Y:S04]  /*3efb0*/  @P5 STG.E.U8 desc[UR24][R8.64], R56 ;  /* 0x0000003808005986 */ /* 0x008fe8000c101118 */
[----:B------:R2:W-:Y:S04]  /*3efc0*/  @P6 STG.E.U8 desc[UR24][R58.64], R0 ;  /* 0x000000003a006986 */ /* 0x0005e8000c101118 */
[----:B--2---:R-:W2:Y:S01]  /*3efd0*/  LDL.LU.64 R58, [R1+0xd10] ;  /* 0x000d1000013a7983 */ /* 0x004ea20000300a00 */
[----:B------:R-:W-:Y:S02]  /*3efe0*/  PRMT R5, R56, 0x9910, RZ ;  /* 0x0000991038057816 */ /* 0x000fe400000000ff */
[----:B0-----:R-:W-:Y:S01]  /*3eff0*/  ISETP.LT.AND P3, PT, R70, UR9, !P3 ;  /* 0x0000000946007c0c */ /* 0x001fe2000df61270 */
[----:B------:R-:W-:Y:S01]  /*3f000*/  VIADD R6, R68, 0xf7 ;  /* 0x000000f744067836 */ /* 0x000fe20000000000 */
[----:B------:R-:W-:Y:S01]  /*3f010*/  ISETP.GE.AND P5, PT, R4, UR5, PT ;  /* 0x0000000504007c0c */ /* 0x000fe2000bfa6270 */
[----:B------:R-:W-:Y:S01]  /*3f020*/  IMAD.MOV.U32 R4, RZ, RZ, R5 ;  /* 0x000000ffff047224 */ /* 0x000fe200078e0005 */
[----:B------:R-:W-:Y:S01]  /*3f030*/  F2FP.SATFINITE.E5M2.F32.PACK_AB_MERGE_C R5, R71, R7, RZ ;  /* 0x000000074705723e */ /* 0x000fe200048060ff */
[----:B------:R-:W3:Y:S01]  /*3f040*/  LDL.LU R15, [R1+0x3e0] ;  /* 0x0003e000010f7983 */ /* 0x000ee20000300800 */
[----:B------:R-:W-:Y:S01]  /*3f050*/  ISETP.GE.AND P4, PT, R6, UR11, PT ;  /* 0x0000000b06007c0c */ /* 0x000fe2000bf86270 */
[----:B------:R-:W0:Y:S01]  /*3f060*/  LDCU UR5, c[0x0][0x398] ;  /* 0x00007300ff0577ac */ /* 0x000e220008000800 */
[----:B------:R-:W-:Y:S01]  /*3f070*/  SHF.R.S32.HI R4, RZ, 0x8, R4 ;  /* 0x00000008ff047819 */ /* 0x000fe20000011404 */
[----:B------:R-:W3:Y:S01]  /*3f080*/  LDL.LU R8, [R1+0x3e4] ;  /* 0x0003e40001087983 */ /* 0x000ee20000300800 */
[----:B-1----:R-:W-:Y:S01]  /*3f090*/  ISETP.LT.AND P6, PT, R69, UR7, !P5 ;  /* 0x0000000745007c0c */ /* 0x002fe2000efc1270 */
[----:B------:R-:W1:Y:S01]  /*3f0a0*/  LDCU UR9, c[0x0][0x398] ;  /* 0x00007300ff0977ac */ /* 0x000e620008000800 */
[----:B------:R-:W-:Y:S01]  /*3f0b0*/  PRMT R7, R5, 0x9910, RZ ;  /* 0x0000991005077816 */ /* 0x000fe200000000ff */
[----:B-----5:R5:W-:Y:S01]  /*3f0c0*/  @P3 STG.E.U8 desc[UR24][R10.64], R4 ;  /* 0x000000040a003986 */ /* 0x020be2000c101118 */
[----:B----4-:R-:W-:Y:S01]  /*3f0d0*/  ISETP.LT.AND P5, PT, R70, UR4, !P5 ;  /* 0x0000000446007c0c */ /* 0x010fe2000efa1270 */
[----:B------:R-:W4:Y:S01]  /*3f0e0*/  LDCU UR4, c[0x0][0x398] ;  /* 0x00007300ff0477ac */ /* 0x000f220008000800 */
[----:B------:R-:W-:Y:S01]  /*3f0f0*/  ISETP.LT.AND P3, PT, R69, UR6, !P4 ;  /* 0x0000000645007c0c */ /* 0x000fe2000e761270 */
[----:B------:R-:W-:Y:S01]  /*3f100*/  IMAD.MOV.U32 R0, RZ, RZ, R7 ;  /* 0x000000ffff007224 */ /* 0x000fe200078e0007 */
[----:B------:R-:W3:Y:S01]  /*3f110*/  LDL.LU.64 R12, [R1+0x600] ;  /* 0x00060000010c7983 */ /* 0x000ee20000300a00 */
[----:B------:R-:W0:Y:S03]  /*3f120*/  LDCU UR6, c[0x0][0x398] ;  /* 0x00007300ff0677ac */ /* 0x000e260008000800 */
[----:B------:R-:W-:Y:S01]  /*3f130*/  SHF.R.S32.HI R0, RZ, 0x8, R0 ;  /* 0x00000008ff007819 */ /* 0x000fe20000011400 */
[----:B------:R-:W-:Y:S01]  /*3f140*/  @P6 STG.E.U8 desc[UR24][R18.64], R5 ;  /* 0x0000000512006986 */ /* 0x000fe2000c101118 */
[----:B--2---:R-:W-:-:S03]  /*3f150*/  F2FP.SATFINITE.E5M2.F32.PACK_AB_MERGE_C R58, R59, R58, RZ ;  /* 0x0000003a3b3a723e */ /* 0x004fc600048060ff */
[----:B-----5:R-:W2:Y:S01]  /*3f160*/  LDL.LU.64 R10, [R1+0x518] ;  /* 0x00051800010a7983 */ /* 0x020ea20000300a00 */
[----:B------:R-:W-:Y:S01]  /*3f170*/  VIADD R6, R68, 0xf8 ;  /* 0x000000f844067836 */ /* 0x000fe20000000000 */
[----:B------:R-:W5:Y:S02]  /*3f180*/  LDCU UR7, c[0x0][0x398] ;  /* 0x00007300ff0777ac */ /* 0x000f640008000800 */
[----:B------:R-:W-:Y:S01]  /*3f190*/  @P5 STG.E.U8 desc[UR24][R16.64], R58 ;  /* 0x0000003a10005986 */ /* 0x000fe2000c101118 */
[----:B------:R-:W0:Y:S03]  /*3f1a0*/  LDCU UR11, c[0x0][0x398] ;  /* 0x00007300ff0b77ac */ /* 0x000e260008000800 */
[----:B------:R1:W-:Y:S04]  /*3f1b0*/  @P3 STG.E.U8 desc[UR24][R60.64], R0 ;  /* 0x000000003c003986 */ /* 0x0003e8000c101118 */
[----:B-1----:R-:W2:Y:S04]  /*3f1c0*/  LDL.LU.64 R60, [R1+0xd08] ;  /* 0x000d0800013c7983 */ /* 0x002ea80000300a00 */
[----:B------:R-:W5:Y:S04]  /*3f1d0*/  LDL.LU R9, [R1+0x3e8] ;  /* 0x0003e80001097983 */ /* 0x000f680000300800 */
[----:B------:R-:W5:Y:S01]  /*3f1e0*/  LDL.LU R71, [R1+0x3ec] ;  /* 0x0003ec0001477983 */ /* 0x000f620000300800 */
[----:B------:R-:W-:-:S02]  /*3f1f0*/  ISETP.GE.AND P6, PT, R6, UR13, PT ;  /* 0x0000000d06007c0c */ /* 0x000fc4000bfc6270 */
[C---:B0-----:R-:W-:Y:S01]  /*3f200*/  ISETP.LT.AND P4, PT, R70.reuse, UR5, !P4 ;  /* 0x0000000546007c0c */ /* 0x041fe2000e781270 */
[----:B------:R-:W0:Y:S01]  /*3f210*/  LDCU UR5, c[0x0][0x398] ;  /* 0x00007300ff0577ac */ /* 0x000e220008000800 */
[----:B----4-:R-:W-:Y:S02]  /*3f220*/  ISETP.LT.AND P5, PT, R69, UR4, !P6 ;  /* 0x0000000445007c0c */ /* 0x010fe4000f7a1270 */
[----:B------:R-:W-:Y:S01]  /*3f230*/  ISETP.LT.AND P6, PT, R70, UR6, !P6 ;  /* 0x0000000646007c0c */ /* 0x000fe2000f7c1270 */
[----:B------:R-:W1:Y:S01]  /*3f240*/  LDCU UR4, c[0x0][0x398] ;  /* 0x00007300ff0477ac */ /* 0x000e620008000800 */
[----:B------:R-:W-:Y:S02]  /*3f250*/  PRMT R4, R58, 0x9910, RZ ;  /* 0x000099103a047816 */ /* 0x000fe400000000ff */
[----:B---3--:R-:W-:Y:S02]  /*3f260*/  F2FP.SATFINITE.E5M2.F32.PACK_AB_MERGE_C R5, R8, R15, RZ ;  /* 0x0000000f0805723e */ /* 0x008fe400048060ff */
[----:B--2---:R-:W-:-:S02]  /*3f270*/  F2FP.SATFINITE.E5M2.F32.PACK_AB_MERGE_C R60, R61, R60, RZ ;  /* 0x0000003c3d3c723e */ /* 0x004fc400048060ff */
[----:B-----5:R-:W-:Y:S01]  /*3f280*/  F2FP.SATFINITE.E5M2.F32.PACK_AB_MERGE_C R9, R71, R9, RZ ;  /* 0x000000094709723e */ /* 0x020fe200048060ff */
[C---:B------:R-:W-:Y:S01]  /*3f290*/  VIADD R6, R68.reuse, 0xfa ;  /* 0x000000fa44067836 */ /* 0x040fe20000000000 */
[----:B------:R-:W-:Y:S01]  /*3f2a0*/  SHF.R.S32.HI R0, RZ, 0x8, R4 ;  /* 0x00000008ff007819 */ /* 0x000fe20000011404 */
[----:B------:R-:W-:Y:S01]  /*3f2b0*/  VIADD R4, R68, 0xf9 ;  /* 0x000000f944047836 */ /* 0x000fe20000000000 */
[----:B------:R-:W2:Y:S03]  /*3f2c0*/  LDCU UR6, c[0x0][0x398] ;  /* 0x00007300ff0677ac */ /* 0x000ea60008000800 */
[----:B------:R3:W-:Y:S01]  /*3f2d0*/  @P4 STG.E.U8 desc[UR24][R12.64], R0 ;  /* 0x000000000c004986 */ /* 0x0007e2000c101118 */
[----:B------:R-:W-:Y:S01]  /*3f2e0*/  ISETP.GE.AND P4, PT, R4, UR21, PT ;  /* 0x0000001504007c0c */ /* 0x000fe2000bf86270 */
[----:B------:R-:W4:Y:S02]  /*3f2f0*/  LDCU UR13, c[0x0][0x398] ;  /* 0x00007300ff0d77ac */ /* 0x000f240008000800 */
[----:B------:R-:W-:Y:S01]  /*3f300*/  @P5 STG.E.U8 desc[UR24][R10.64], R5 ;  /* 0x000000050a005986 */ /* 0x000fe2000c101118 */
[----:B------:R-:W-:-:S02]  /*3f310*/  PRMT R4, R5, 0x9910, RZ ;  /* 0x0000991005047816 */ /* 0x000fc400000000ff */
[----:B------:R-:W-:Y:S01]  /*3f320*/  PRMT R7, R60, 0x9910, RZ ;  /* 0x000099103c077816 */ /* 0x000fe200000000ff */
[----:B------:R5:W-:Y:S01]  /*3f330*/  @P6 STG.E.U8 desc[UR24][R62.64], R60 ;  /* 0x0000003c3e006986 */ /* 0x000be2000c101118 */
[----:B------:R-:W-:Y:S01]  /*3f340*/  ISETP.LT.AND P5, PT, R69, UR7, !P4 ;  /* 0x0000000745007c0c */ /* 0x000fe2000e7a1270 */
[----:B------:R-:W1:Y:S01]  /*3f350*/  LDCU UR7, c[0x0][0x398] ;  /* 0x00007300ff0777ac */ /* 0x000e620008000800 */
[----:B0-----:R-:W-:Y:S02]  /*3f360*/  ISETP.LT.AND P4, PT, R70, UR5, !P4 ;  /* 0x0000000546007c0c */ /* 0x001fe4000e781270 */
[----:B---3--:R-:W-:Y:S01]  /*3f370*/  SHF.R.S32.HI R0, RZ, 0x8, R4 ;  /* 0x00000008ff007819 */ /* 0x008fe20000011404 */
[----:B------:R-:W-:Y:S01]  /*3f380*/  IMAD.MOV.U32 R4, RZ, RZ, R7 ;  /* 0x000000ffff047224 */ /* 0x000fe200078e0007 */
[----:B------:R-:W-:Y:S01]  /*3f390*/  ISETP.GE.AND P3, PT, R6, UR17, PT ;  /* 0x0000001106007c0c */ /* 0x000fe2000bf66270 */
[----:B------:R-:W0:Y:S01]  /*3f3a0*/  LDCU UR5, c[0x0][0x398] ;  /* 0x00007300ff0577ac */ /* 0x000e220008000800 */
[----:B-----5:R-:W3:Y:S02]  /*3f3b0*/  LDL.LU.64 R62, [R1+0xd00] ;  /* 0x000d0000013e7983 */ /* 0x020ee40000300a00 */
[----:B------:R-:W-:-:S02]  /*3f3c0*/  SHF.R.S32.HI R4, RZ, 0x8, R4 ;  /* 0x00000008ff047819 */ /* 0x000fc40000011404 */
[----:B------:R-:W5:Y:S04]  /*3f3d0*/  LDL.LU R10, [R1+0x3f0] ;  /* 0x0003f000010a7983 */ /* 0x000f680000300800 */
[----:B------:R-:W5:Y:S04]  /*3f3e0*/  LDL.LU R11, [R1+0x3f4] ;  /* 0x0003f400010b7983 */ /* 0x000f680000300800 */
[----:B------:R0:W-:Y:S04]  /*3f3f0*/  @P5 STG.E.U8 desc[UR24][R64.64], R0 ;  /* 0x0000000040005986 */ /* 0x0001e8000c101118 */
[----:B------:R1:W-:Y:S04]  /*3f400*/  @P4 STG.E.U8 desc[UR24][R66.64], R4 ;  /* 0x0000000442004986 */ /* 0x0003e8000c101118 */
[----:B0-----:R-:W4:Y:S04]  /*3f410*/  LDL.LU.64 R64, [R1+0xcf8] ;  /* 0x000cf80001407983 */ /* 0x001f280000300a00 */
[----:B-1----:R-:W4:Y:S04]  /*3f420*/  LDL.LU.64 R66, [R1+0xcf0] ;  /* 0x000cf00001427983 */ /* 0x002f280000300a00 */
[----:B------:R-:W4:Y:S04]  /*3f430*/  LDL.LU R8, [R1+0x3f8] ;  /* 0x0003f80001087983 */ /* 0x000f280000300800 */
[----:B------:R-:W4:Y:S01]  /*3f440*/  LDL.LU R71, [R1+0x3fc] ;  /* 0x0003fc0001477983 */ /* 0x000f220000300800 */
[----:B------:R-:W-:Y:S01]  /*3f450*/  ISETP.LT.AND P6, PT, R69, UR4, !P3 ;  /* 0x0000000445007c0c */ /* 0x000fe2000dfc1270 */
[----:B------:R-:W-:Y:S01]  /*3f460*/  VIADD R6, R68, 0xfb ;  /* 0x000000fb44067836 */ /* 0x000fe20000000000 */
[----:B------:R-:W0:Y:S01]  /*3f470*/  LDCU UR4, c[0x0][0x398] ;  /* 0x00007300ff0477ac */ /* 0x000e220008000800 */
[----:B--2---:R-:W-:-:S03]  /*3f480*/  ISETP.LT.AND P3, PT, R70, UR6, !P3 ;  /* 0x0000000646007c0c */ /* 0x004fc6000df61270 */
[----:B------:R-:W-:Y:S01]  /*3f490*/  ISETP.GE.AND P5, PT, R6, UR19, PT ;  /* 0x0000001306007c0c */ /* 0x000fe2000bfa6270 */
[----:B------:R-:W1:Y:S03]  /*3f4a0*/  LDCU UR6, c[0x0][0x398] ;  /* 0x00007300ff0677ac */ /* 0x000e660008000800 */
[----:B------:R-:W-:-:S03]  /*3f4b0*/  ISETP.LT.AND P4, PT, R69, UR9, !P5 ;  /* 0x0000000945007c0c */ /* 0x000fc6000ef81270 */
[----:B------:R5:W-:Y:S01]  /*3f4c0*/  @P6 STG.E.U8 desc[UR24][R92.64], R9 ;  /* 0x000000095c006986 */ /* 0x000be2000c101118 */
[----:B------:R-:W-:Y:S01]  /*3f4d0*/  ISETP.LT.AND P6, PT, R69, UR7, !P0 ;  /* 0x0000000745007c0c */ /* 0x000fe2000c7c1270 */
[----:B------:R-:W2:Y:S01]  /*3f4e0*/  LDCU UR7, c[0x0][0x398] ;  /* 0x00007300ff0777ac */ /* 0x000ea20008000800 */
[----:B------:R-:W-:Y:S02]  /*3f4f0*/  ISETP.LT.AND P5, PT, R70, UR10, !P5 ;  /* 0x0000000a46007c0c */ /* 0x000fe4000efa1270 */
[----:B------:R-:W-:Y:S01]  /*3f500*/  PRMT R5, R9, 0x9910, RZ ;  /* 0x0000991009057816 */ /* 0x000fe200000000ff */
[----:B------:R-:W-:-:S03]  /*3f510*/  VIADD R68, R68, 0xfd ;  /* 0x000000fd44447836 */ /* 0x000fc60000000000 */
[----:B------:R-:W-:Y:S02]  /*3f520*/  SHF.R.S32.HI R5, RZ, 0x8, R5 ;  /* 0x00000008ff057819 */ /* 0x000fe40000011405 */
[----:B0-----:R-:W-:Y:S02]  /*3f530*/  ISETP.LT.AND P0, PT, R70, UR4, !P0 ;  /* 0x0000000446007c0c */ /* 0x001fe4000c701270 */
[----:B---3--:R-:W-:-:S04]  /*3f540*/  F2FP.SATFINITE.E5M2.F32.PACK_AB_MERGE_C R63, R63, R62, RZ ;  /* 0x0000003e3f3f723e */ /* 0x008fc800048060ff */
[----:B------:R-:W-:Y:S01]  /*3f550*/  PRMT R7, R63, 0x9910, RZ ;  /* 0x000099103f077816 */ /* 0x000fe200000000ff */
[----:B------:R-:W-:Y:S01]  /*3f560*/  @P3 STG.E.U8 desc[UR24][R90.64], R63 ;  /* 0x0000003f5a003986 */ /* 0x000fe2000c101118 */
[----:B------:R-:W-:Y:S02]  /*3f570*/  ISETP.GE.AND P3, PT, R68, UR15, PT ;  /* 0x0000000f44007c0c */ /* 0x000fe4000bf66270 */
[----:B------:R-:W-:Y:S02]  /*3f580*/  SHF.R.S32.HI R7, RZ, 0x8, R7 ;  /* 0x00000008ff077819 */ /* 0x000fe40000011407 */
[----:B-----5:R-:W-:Y:S01]  /*3f590*/  F2FP.SATFINITE.E5M2.F32.PACK_AB_MERGE_C R9, R11, R10, RZ ;  /* 0x0000000a0b09723e */ /* 0x020fe200048060ff */
[----:B------:R0:W-:Y:S03]  /*3f5a0*/  @P4 STG.E.U8 desc[UR24][R88.64], R5 ;  /* 0x0000000558004986 */ /* 0x0001e6000c101118 */
[----:B------:R-:W-:Y:S01]  /*3f5b0*/  PRMT R0, R9, 0x9910, RZ ;  /* 0x0000991009007816 */ /* 0x000fe200000000ff */
[----:B------:R3:W-:Y:S01]  /*3f5c0*/  @P5 STG.E.U8 desc[UR24][R86.64], R7 ;  /* 0x0000000756005986 */ /* 0x0007e2000c101118 */
[----:B------:R-:W-:-:S02]  /*3f5d0*/  ISETP.LT.AND P5, PT, R69, UR5, !P3 ;  /* 0x0000000545007c0c */ /* 0x000fc4000dfa1270 */
[C---:B-1----:R-:W-:Y:S01]  /*3f5e0*/  ISETP.LT.AND P3, PT, R70.reuse, UR6, !P3 ;  /* 0x0000000646007c0c */ /* 0x042fe2000df61270 */
[----:B------:R1:W-:Y:S01]  /*3f5f0*/  @P6 STG.E.U8 desc[UR24][R84.64], R9 ;  /* 0x0000000954006986 */ /* 0x0003e2000c101118 */
[----:B------:R-:W-:Y:S02]  /*3f600*/  ISETP.LT.AND P6, PT, R69, UR11, !P1 ;  /* 0x0000000b45007c0c */ /* 0x000fe4000cfc1270 */
[C---:B--2---:R-:W-:Y:S02]  /*3f610*/  ISETP.LT.AND P1, PT, R70.reuse, UR7, !P1 ;  /* 0x0000000746007c0c */ /* 0x044fe4000cf21270 */
[----:B----4-:R-:W-:Y:S01]  /*3f620*/  F2FP.SATFINITE.E5M2.F32.PACK_AB_MERGE_C R65, R65, R64, RZ ;  /* 0x000000404141723e */ /* 0x010fe200048060ff */
[----:B0-----:R-:W-:Y:S01]  /*3f630*/  IMAD.MOV.U32 R5, RZ, RZ, R0 ;  /* 0x000000ffff057224 */ /* 0x001fe200078e0000 */
[----:B------:R-:W-:Y:S02]  /*3f640*/  ISETP.LT.AND P4, PT, R69, UR12, !P2 ;  /* 0x0000000c45007c0c */ /* 0x000fe4000d781270 */
[----:B------:R-:W-:-:S02]  /*3f650*/  ISETP.LT.AND P2, PT, R70, UR13, !P2 ;  /* 0x0000000d46007c0c */ /* 0x000fc4000d741270 */
[----:B---3--:R-:W-:Y:S02]  /*3f660*/  PRMT R7, R65, 0x9910, RZ ;  /* 0x0000991041077816 */ /* 0x008fe400000000ff */
[----:B------:R-:W-:Y:S02]  /*3f670*/  F2FP.SATFINITE.E5M2.F32.PACK_AB_MERGE_C R67, R67, R66, RZ ;  /* 0x000000424343723e */ /* 0x000fe400048060ff */
[----:B------:R-:W-:Y:S02]  /*3f680*/  F2FP.SATFINITE.E5M2.F32.PACK_AB_MERGE_C R13, R71, R8, RZ ;  /* 0x00000008470d723e */ /* 0x000fe400048060ff */
[----:B------:R-:W-:Y:S02]  /*3f690*/  SHF.R.S32.HI R5, RZ, 0x8, R5 ;  /* 0x00000008ff057819 */ /* 0x000fe40000011405 */
[----:B-1----:R-:W-:Y:S02]  /*3f6a0*/  PRMT R9, R13, 0x9910, RZ ;  /* 0x000099100d097816 */ /* 0x002fe400000000ff */
[----:B------:R-:W-:-:S02]  /*3f6b0*/  SHF.R.S32.HI R7, RZ, 0x8, R7 ;  /* 0x00000008ff077819 */ /* 0x000fc40000011407 */
[----:B------:R-:W-:Y:S01]  /*3f6c0*/  PRMT R11, R67, 0x9910, RZ ;  /* 0x00009910430b7816 */ /* 0x000fe200000000ff */
[----:B------:R0:W-:Y:S01]  /*3f6d0*/  @P0 STG.E.U8 desc[UR24][R82.64], R65 ;  /* 0x0000004152000986 */ /* 0x0001e2000c101118 */
[----:B------:R-:W-:Y:S02]  /*3f6e0*/  SHF.R.S32.HI R9, RZ, 0x8, R9 ;  /* 0x00000008ff097819 */ /* 0x000fe40000011409 */
[----:B------:R-:W-:Y:S01]  /*3f6f0*/  SHF.R.S32.HI R11, RZ, 0x8, R11 ;  /* 0x00000008ff0b7819 */ /* 0x000fe2000001140b */
[----:B------:R0:W-:Y:S04]  /*3f700*/  @P5 STG.E.U8 desc[UR24][R80.64], R5 ;  /* 0x0000000550005986 */ /* 0x0001e8000c101118 */
[----:B------:R0:W-:Y:S04]  /*3f710*/  @P3 STG.E.U8 desc[UR24][R78.64], R7 ;  /* 0x000000074e003986 */ /* 0x0001e8000c101118 */
[----:B------:R0:W-:Y:S04]  /*3f720*/  @P6 STG.E.U8 desc[UR24][R76.64], R13 ;  /* 0x0000000d4c006986 */ /* 0x0001e8000c101118 */
[----:B------:R0:W-:Y:S04]  /*3f730*/  @P1 STG.E.U8 desc[UR24][R74.64], R67 ;  /* 0x000000434a001986 */ /* 0x0001e8000c101118 */
[----:B------:R0:W-:Y:S04]  /*3f740*/  @P4 STG.E.U8 desc[UR24][R72.64], R9 ;  /* 0x0000000948004986 */ /* 0x0001e8000c101118 */
[----:B------:R0:W-:Y:S01]  /*3f750*/  @P2 STG.E.U8 desc[UR24][R2.64], R11 ;  /* 0x0000000b02002986 */ /* 0x0001e2000c101118 */
[----:B------:R-:W-:Y:S06]  /*3f760*/  BAR.SYNC.DEFER_BLOCKING 0x0 ;  /* 0x0000000000007b1d */ /* 0x000fec0000010000 */
[----:B------:R-:W-:Y:S05]  /*3f770*/  BRA.U UP0, `(.L_x_13) ;  /* 0x0000000100a07547 */ /* 0x000fea000b800000 */
[----:B------:R-:W1:Y:S01]  /*3f780*/  S2UR UR5, SR_CgaCtaId ;  /* 0x00000000000579c3 */ /* 0x000e620000008800 */
[----:B------:R-:W-:Y:S01]  /*3f790*/  NOP ;  /* 0x0000000000007918 */ /* 0x000fe20000000000 */
[----:B------:R-:W-:Y:S01]  /*3f7a0*/  UMOV UR4, 0x50 ;  /* 0x0000005000047882 */ /* 0x000fe20000000000 */
[----:B------:R-:W-:Y:S02]  /*3f7b0*/  IMAD.U32 R0, RZ, RZ, UR8 ;  /* 0x00000008ff007e24 */ /* 0x000fe4000f8e00ff */
[----:B0-----:R-:W-:Y:S02]  /*3f7c0*/  IMAD.MOV.U32 R3, RZ, RZ, 0xffff ;  /* 0x0000ffffff037424 */ /* 0x001fe400078e00ff */
[----:B------:R-:W-:Y:S01]  /*3f7d0*/  IMAD.MOV.U32 R7, RZ, RZ, 0x1 ;  /* 0x00000001ff077424 */ /* 0x000fe200078e00ff */
[----:B------:R-:W-:-:S04]  /*3f7e0*/  LOP3.LUT R0, R0, 0xffff, RZ, 0xc0, !PT ;  /* 0x0000ffff00007812 */ /* 0x000fc800078ec0ff */
[----:B------:R-:W-:-:S05]  /*3f7f0*/  SHF.R.U32.HI R0, RZ, 0x5, R0 ;  /* 0x00000005ff007819 */ /* 0x000fca0000011600 */
[----:B------:R-:W-:Y:S01]  /*3f800*/  VIADD R2, R0, 0x10 ;  /* 0x0000001000027836 */ /* 0x000fe20000000000 */
[----:B------:R-:W-:Y:S01]  /*3f810*/  SHF.L.U32 R0, R3, R0, RZ ;  /* 0x0000000003007219 */ /* 0x000fe200000006ff */
[----:B-1----:R-:W-:-:S03]  /*3f820*/  ULEA UR6, UR5, UR4, 0x18 ;  /* 0x0000000405067291 */ /* 0x002fc6000f8ec0ff */
[----:B------:R-:W-:-:S04]  /*3f830*/  SHF.L.U32 R3, R7, R2, RZ ;  /* 0x0000000207037219 */ /* 0x000fc800000006ff */
[----:B------:R-:W-:Y:S02]  /*3f840*/  LOP3.LUT R0, R3, R0, RZ, 0xfc, !PT ;  /* 0x0000000003007212 */ /* 0x000fe400078efcff */
[----:B------:R-:W0:Y:S02]  /*3f850*/  LDS R5, [UR6] ;  /* 0x00000006ff057984 */ /* 0x000e240008000800 */
[C---:B------:R-:W-:Y:S02]  /*3f860*/  LOP3.LUT R2, R0.reuse, 0xffff, RZ, 0xc0, !PT ;  /* 0x0000ffff00027812 */ /* 0x040fe400078ec0ff */
[----:B0-----:R-:W-:-:S04]  /*3f870*/  LOP3.LUT R3, R0, 0xffff, R5, 0x80, !PT ;  /* 0x0000ffff00037812 */ /* 0x001fc800078e8005 */
[----:B------:R-:W-:-:S13]  /*3f880*/  ISETP.NE.AND P0, PT, R3, R2, PT ;  /* 0x000000020300720c */ /* 0x000fda0003f05270 */
[----:B------:R-:W-:Y:S05]  /*3f890*/  @P0 BRA `(.L_x_14) ;  /* 0x0000000000500947 */ /* 0x000fea0003800000 */
[----:B------:R-:W-:Y:S02]  /*3f8a0*/  SHF.R.U32.HI R5, RZ, 0x10, R5 ;  /* 0x00000010ff057819 */ /* 0x000fe40000011605 */
[----:B------:R-:W-:-:S04]  /*3f8b0*/  SHF.R.U32.HI R2, RZ, 0x10, R0 ;  /* 0x00000010ff027819 */ /* 0x000fc80000011600 */
[----:B------:R-:W-:-:S04]  /*3f8c0*/  LOP3.LUT R5, R5, R2, RZ, 0xc0, !PT ;  /* 0x0000000205057212 */ /* 0x000fc800078ec0ff */
[----:B------:R-:W-:-:S13]  /*3f8d0*/  ISETP.NE.AND P0, PT, R5, R2, PT ;  /* 0x000000020500720c */ /* 0x000fda0003f05270 */
[----:B------:R-:W-:Y:S05]  /*3f8e0*/  @P0 BRA `(.L_x_15) ;  /* 0x0000000000300947 */ /* 0x000fea0003800000 */
[----:B------:R-:W-:Y:S01]  /*3f8f0*/  R2UR UR4, R0 ;  /* 0x00000000000472ca */ /* 0x000fe200000e0000 */
[----:B------:R-:W-:Y:S01]  /*3f900*/  VOTEU.ANY UR5, UPT, PT ;  /* 0x0000000000057886 */ /* 0x000fe200038e0100 */
[----:B------:R-:W0:Y:S01]  /*3f910*/  S2R R0, SR_LANEID ;  /* 0x0000000000007919 */ /* 0x000e220000000000 */
[----:B------:R-:W-:-:S10]  /*3f920*/  UFLO.U32 UR5, UR5 ;  /* 0x00000005000572bd */ /* 0x000fd400080e0000 */
[----:B------:R-:W-:-:S06]  /*3f930*/  ULOP3.LUT UR4, URZ, UR4, URZ, 0x33, !UPT ;  /* 0x00000004ff047292 */ /* 0x000fcc000f8e33ff */
[----:B------:R-:W-:-:S04]  /*3f940*/  IMAD.U32 R2, RZ, RZ, UR4 ;  /* 0x00000004ff027e24 */ /* 0x000fc8000f8e00ff */
[----:B------:R-:W1:Y:S02]  /*3f950*/  REDUX UR7, R2 ;  /* 0x00000000020773c4 */ /* 0x000e640000000000 */
[----:B------:R2:W-:Y:S01]  /*3f960*/  UTCATOMSWS.AND URZ, UR4 ;  /* 0x0000000400ff79e3 */ /* 0x0005e20008000000 */
[----:B0-----:R-:W-:Y:S01]  /*3f970*/  ISETP.EQ.U32.AND P0, PT, R0, UR5, PT ;  /* 0x0000000500007c0c */ /* 0x001fe2000bf02070 */
[----:B-1----:R-:W-:-:S12]  /*3f980*/  IMAD.U32 R0, RZ, RZ, UR7 ;  /* 0x00000007ff007e24 */ /* 0x002fd8000f8e00ff */
[----:B------:R2:W-:Y:S01]  /*3f990*/  @P0 ATOMS.AND RZ, [UR6], R0 ;  /* 0x00000000ffff098c */ /* 0x0005e2000a800006 */
[----:B------:R-:W-:Y:S05]  /*3f9a0*/  BRA `(.L_x_13) ;  /* 0x0000000000147947 */ /* 0x000fea0003800000 */
.L_x_15:
[----:B------:R-:W-:-:S07]  /*3f9b0*/  MOV R2, 0x3f9d0 ;  /* 0x0003f9d000027802 */ /* 0x000fce0000000f00 */
[----:B------:R-:W-:Y:S05]  /*3f9c0*/  CALL.REL.NOINC `($__internal_0_$__cuda_sm10x_tcgen05_guardrail_trap_col_being_dealloced_not_returned_by_alloc) ;  /* 0x00000000002c7944 */ /* 0x000fea0003c00000 */
[----:B------:R-:W-:Y:S05]  /*3f9d0*/  BRA `(.L_x_13) ;  /* 0x0000000000087947 */ /* 0x000fea0003800000 */
.L_x_14:
[----:B------:R-:W-:-:S07]  /*3f9e0*/  MOV R2, 0x3fa00 ;  /* 0x0003fa0000027802 */ /* 0x000fce0000000f00 */
[----:B------:R-:W-:Y:S05]  /*3f9f0*/  CALL.REL.NOINC `($__internal_2_$__cuda_sm10x_tcgen05_guardrail_trap_unallocated_columns_being_dealloced) ;  /* 0x0000000000387944 */ /* 0x000fea0003c00000 */
.L_x_13:
[----:B------:R-:W-:Y:S01]  /*3fa00*/  NOP ;  /* 0x0000000000007918 */ /* 0x000fe20000000000 */
[----:B--2---:R-:W-:Y:S05]  /*3fa10*/  EXIT ;  /* 0x000000000000794d */ /* 0x004fea0003800000 */
.L_x_8:
[----:B------:R-:W0:Y:S02]  /*3fa20*/  SYNCS.PHASECHK.TRANS64.TRYWAIT P1, [UR11], R8 ;  /* 0x00000008ff0075a7 */ /* 0x000e24000802110b */
[----:B0-----:R-:W-:Y:S05]  /*3fa30*/  @!P1 BRA `(.L_x_8) ;  /* 0xfffffffc00f89947 */ /* 0x001fea000383ffff */
[----:B------:R-:W-:Y:S05]  /*3fa40*/  BRA `(.L_x_16) ;  /* 0xfffffdf000a87947 */ /* 0x000fea000383ffff */
.L_x_12:
[----:B------:R-:W1:Y:S02]  /*3fa50*/  SYNCS.PHASECHK.TRANS64.TRYWAIT P4, [UR11], R3 ;  /* 0x00000003ff0075a7 */ /* 0x000e64000808110b */
[----:B-1----:R-:W-:Y:S05]  /*3fa60*/  @!P4 BRA `(.L_x_12) ;  /* 0xfffffffc00f8c947 */ /* 0x002fea000383ffff */
[----:B------:R-:W-:Y:S05]  /*3fa70*/  BRA `(.L_x_11) ;  /* 0xfffffe7c00c47947 */ /* 0x000fea000383ffff */
        .weak           $__internal_0_$__cuda_sm10x_tcgen05_guardrail_trap_col_being_dealloced_not_returned_by_alloc
        .type           $__internal_0_$__cuda_sm10x_tcgen05_guardrail_trap_col_being_dealloced_not_returned_by_alloc,@function
        .size           $__internal_0_$__cuda_sm10x_tcgen05_guardrail_trap_col_being_dealloced_not_returned_by_alloc,($__internal_1_$__cuda_sm10x_tcgen05_guardrail_trap_phase_invalid_during_alloc - $__internal_0_$__cuda_sm10x_tcgen05_guardrail_trap_col_being_dealloced_not_returned_by_alloc)
$__internal_0_$__cuda_sm10x_tcgen05_guardrail_trap_col_being_dealloced_not_returned_by_alloc:
[----:B------:R-:W-:Y:S05]  /*3fa80*/  BPT.TRAP 0x1 ;  /* 0x000000040000795c */ /* 0x000fea0000300000 */
[----:B------:R-:W-:-:S04]  /*3fa90*/  IMAD.MOV.U32 R3, RZ, RZ, 0x0 ;  /* 0x00000000ff037424 */ /* 0x000fc800078e00ff */
[----:B------:R-:W-:Y:S05]  /*3faa0*/  RET.REL.NODEC R2 `(matmul_kernel) ;  /* 0xfffffc0402547950 */ /* 0x000fea0003c3ffff */
        .weak           $__internal_1_$__cuda_sm10x_tcgen05_guardrail_trap_phase_invalid_during_alloc
        .type           $__internal_1_$__cuda_sm10x_tcgen05_guardrail_trap_phase_invalid_during_alloc,@function
        .size           $__internal_1_$__cuda_sm10x_tcgen05_guardrail_trap_phase_invalid_during_alloc,($__internal_2_$__cuda_sm10x_tcgen05_guardrail_trap_unallocated_columns_being_dealloced - $__internal_1_$__cuda_sm10x_tcgen05_guardrail_trap_phase_invalid_during_alloc)
$__internal_1_$__cuda_sm10x_tcgen05_guardrail_trap_phase_invalid_during_alloc:
[----:B------:R-:W-:Y:S05]  /*3fab0*/  BPT.TRAP 0x1 ;  /* 0x000000040000795c */ /* 0x000fea0000300000 */
[----:B------:R-:W-:-:S04]  /*3fac0*/  IMAD.MOV.U32 R3, RZ, RZ, 0x0 ;  /* 0x00000000ff037424 */ /* 0x000fc800078e00ff */
[----:B------:R-:W-:Y:S05]  /*3fad0*/  RET.REL.NODEC R2 `(matmul_kernel) ;  /* 0xfffffc0402487950 */ /* 0x000fea0003c3ffff */
        .weak           $__internal_2_$__cuda_sm10x_tcgen05_guardrail_trap_unallocated_columns_being_dealloced
        .type           $__internal_2_$__cuda_sm10x_tcgen05_guardrail_trap_unallocated_columns_being_dealloced,@function
        .size           $__internal_2_$__cuda_sm10x_tcgen05_guardrail_trap_unallocated_columns_being_dealloced,(.L_x_20 - $__internal_2_$__cuda_sm10x_tcgen05_guardrail_trap_unallocated_columns_being_dealloced)
$__internal_2_$__cuda_sm10x_tcgen05_guardrail_trap_unallocated_columns_being_dealloced:
[----:B------:R-:W-:Y:S05]  /*3fae0*/  BPT.TRAP 0x1 ;  /* 0x000000040000795c */ /* 0x000fea0000300000 */
[----:B------:R-:W-:-:S04]  /*3faf0*/  IMAD.MOV.U32 R3, RZ, RZ, 0x0 ;  /* 0x00000000ff037424 */ /* 0x000fc800078e00ff */
[----:B------:R-:W-:Y:S05]  /*3fb00*/  RET.REL.NODEC R2 `(matmul_kernel) ;  /* 0xfffffc04023c7950 */ /* 0x000fea0003c3ffff */
.L_x_17:
[----:B------:R-:W-:-:S00]  /*3fb10*/  BRA `(.L_x_17) ;  /* 0xfffffffc00fc7947 */ /* 0x000fc0000383ffff */
[----:B------:R-:W-:-:S00]  /*3fb20*/  NOP ;  /* 0x0000000000007918 */ /* 0x000fc00000000000 */
        /* <DEDUP_REMOVED lines=13> */
.L_x_20:


//--------------------- .nv.shared.matmul_kernel  --------------------------
	.section	.nv.shared.matmul_kernel,"aw",@nobits
	.sectionflags	@""
	.align	16
	.zero		1024


//--------------------- .nv.shared.reserved.0     --------------------------
	.section	.nv.shared.reserved.0,"aw",@nobits
	.align	8
	.weak		__nv_reservedSMEM_offset_0_alias
	.size		__nv_reservedSMEM_offset_0_alias, 0, 64
	.other		__nv_reservedSMEM_offset_0_alias,@"STO_CUDA_RESERVED_SHARED STV_DEFAULT"
__nv_reservedSMEM_offset_0_alias:
	.zero		0
.nv.shared.reserved.0:
	.zero		64
	.weak		__nv_reservedSMEM_allocation_phase
	.type		__nv_reservedSMEM_allocation_phase,@object
	.size		__nv_reservedSMEM_allocation_phase,(.L_0 - __nv_reservedSMEM_allocation_phase)
__nv_reservedSMEM_allocation_phase:
	.zero		1
.L_0:
	.zero		7
	.weak		__nv_reservedSMEM_devtool_atexit_pc
	.type		__nv_reservedSMEM_devtool_atexit_pc,@object
	.size		__nv_reservedSMEM_devtool_atexit_pc,(__nv_reservedSMEM_allocation_mask - __nv_reservedSMEM_devtool_atexit_pc)
__nv_reservedSMEM_devtool_atexit_pc:
	.zero		8
	.weak		__nv_reservedSMEM_allocation_mask
	.type		__nv_reservedSMEM_allocation_mask,@object
	.size		__nv_reservedSMEM_allocation_mask,(.L_2 - __nv_reservedSMEM_allocation_mask)
__nv_reservedSMEM_allocation_mask:
	.zero		4
.L_2:


//--------------------- .nv.constant0.matmul_kernel --------------------------
	.section	.nv.constant0.matmul_kernel,"a",@progbits
	.sectionflags	@""
	.align	4
.nv.constant0.matmul_kernel:
	.zero		976


//--------------------- SYMBOLS --------------------------

	.type		.nv.reservedSmem.offset0,@object
	.size		.nv.reservedSmem.offset0,0x4
	.type		.nv.reservedSmem.cap,@object
	.size		.nv.reservedSmem.cap,0x4
